def matmul_kernel(
    a_ptr,
    b_ptr,
    c_ptr,
    M,
    N,
    K,
    stride_am,
    stride_ak,
    stride_bk,
    stride_bn,
    stride_cm,
    stride_cn,
    BLOCK_M: tl.constexpr,
    BLOCK_N: tl.constexpr,
    BLOCK_K: tl.constexpr,
    GROUP_M: tl.constexpr,
):
    pid = tl.program_id(axis=0)
    num_pid_m = tl.cdiv(M, BLOCK_M)
    num_pid_n = tl.cdiv(N, BLOCK_N)
    num_pid_in_group = GROUP_M * num_pid_n
    group_id = pid // num_pid_in_group
    first_pid_m = group_id * GROUP_M
    group_size_m = min(num_pid_m - first_pid_m, GROUP_M)
    pid_m = first_pid_m + ((pid % num_pid_in_group) % group_size_m)
    pid_n = (pid % num_pid_in_group) // group_size_m

    offs_am = (pid_m * BLOCK_M + tl.arange(0, BLOCK_M)) % M
    offs_bn = (pid_n * BLOCK_N + tl.arange(0, BLOCK_N)) % N
    offs_k = tl.arange(0, BLOCK_K)
    a_ptrs = a_ptr + offs_am[:, None] * stride_am + offs_k[None, :] * stride_ak
    b_ptrs = b_ptr + offs_k[:, None] * stride_bk + offs_bn[None, :] * stride_bn

    acc = tl.zeros((BLOCK_M, BLOCK_N), dtype=tl.float32)
    for kk in range(0, tl.cdiv(K, BLOCK_K)):
        a = tl.load(a_ptrs, mask=offs_k[None, :] < K - kk * BLOCK_K, other=0.0)
        b = tl.load(b_ptrs, mask=offs_k[:, None] < K - kk * BLOCK_K, other=0.0)
        acc = tl.dot(a, b, acc)
        a_ptrs += BLOCK_K * stride_ak
        b_ptrs += BLOCK_K * stride_bk

    c = acc.to(c_ptr.dtype.element_ty)
    offs_cm = pid_m * BLOCK_M + tl.arange(0, BLOCK_M)
    offs_cn = pid_n * BLOCK_N + tl.arange(0, BLOCK_N)
    c_ptrs = c_ptr + offs_cm[:, None] * stride_cm + offs_cn[None, :] * stride_cn
    mask = (offs_cm[:, None] < M) & (offs_cn[None, :] < N)
    tl.store(c_ptrs, c, mask=mask)

# config = {"BLOCK_K": 128, "BLOCK_M": 32, "BLOCK_N": 128, "GROUP_M": 8, "arch": "sm_100", "dtype": "bf16", "num_ctas": 1, "num_stages": 2, "num_warps": 4}
# arch = sm_100


// ===== COMPILED SASS (sm_100a) =====

	.target	sm_100a

	.elftype	@"ET_EXEC"


//--------------------- .note.nv.tkinfo           --------------------------
	.section	.note.nv.tkinfo,"",@"SHT_NOTE"
	.sectionflags	@"SHF_NOTE_NV_TKINFO"
	.tkinfo
        /*0018*/ 	.word	0x00000081
        /*0030*/ 	.string	""
        /*0030*/ 	.string	"ptxas-blackwell"
        /*0030*/ 	.string	"Cuda compilation tools, release 12.9, V12.9.86"
        /*0030*/ 	.string	"Build cuda_12.9.r12.9/compiler.36037853_0"
        /*0030*/ 	.string	"-v  -suppress-debug-info  -lineinfo  -arch sm_100a "



//--------------------- .note.nv.cuver            --------------------------
	.section	.note.nv.cuver,"",@"SHT_NOTE"
	.sectionflags	@"SHF_NOTE_NV_CUVER"
        /*0018*/ 	.short	0x0001
        /*001a*/ 	.short	0x0064
        /*001c*/ 	.short	0x0001
        /*001e*/ 	.short	0x0000
        /*0020*/ 	.short	0x0001
        /*0022*/ 	.short	0x0000


//--------------------- .nv.info                  --------------------------
	.section	.nv.info,"",@"SHT_CUDA_INFO"
	.align	4


	//----- nvinfo : EIATTR_REGCOUNT
	.align		4
        /*0000*/ 	.byte	0x04, 0x2f
        /*0002*/ 	.short	(.L_1 - .L_0)
	.align		4
.L_0:
        /*0004*/ 	.word	index@(matmul_kernel)
        /*0008*/ 	.word	0x00000020


	//----- nvinfo : EIATTR_FRAME_SIZE
	.align		4
.L_1:
        /*000c*/ 	.byte	0x04, 0x11
        /*000e*/ 	.short	(.L_3 - .L_2)
	.align		4
.L_2:
        /*0010*/ 	.word	index@(matmul_kernel)
        /*0014*/ 	.word	0x00001148


	//----- nvinfo : EIATTR_MIN_STACK_SIZE
	.align		4
.L_3:
        /*0018*/ 	.byte	0x04, 0x12
        /*001a*/ 	.short	(.L_5 - .L_4)
	.align		4
.L_4:
        /*001c*/ 	.word	index@(matmul_kernel)
        /*0020*/ 	.word	0x00001148
.L_5:


//--------------------- .nv.info.matmul_kernel    --------------------------
	.section	.nv.info.matmul_kernel,"",@"SHT_CUDA_INFO"
	.sectionflags	@""
	.align	4


	//----- nvinfo : EIATTR_CUDA_API_VERSION
	.align		4
        /*0000*/ 	.byte	0x04, 0x37
        /*0002*/ 	.short	(.L_7 - .L_6)
.L_6:
        /*0004*/ 	.word	0x00000081


	//----- nvinfo : EIATTR_KPARAM_INFO
	.align		4
.L_7:
        /*0008*/ 	.byte	0x04, 0x17
        /*000a*/ 	.short	(.L_9 - .L_8)
.L_8:
        /*000c*/ 	.word	0x00000000
        /*0010*/ 	.short	0x000d
        /*0012*/ 	.short	0x0048
        /*0014*/ 	.byte	0x00, 0xf4, 0x21, 0x00


	//----- nvinfo : EIATTR_KPARAM_INFO
	.align		4
.L_9:
        /*0018*/ 	.byte	0x04, 0x17
        /*001a*/ 	.short	(.L_11 - .L_10)
.L_10:
        /*001c*/ 	.word	0x00000000
        /*0020*/ 	.short	0x000c
        /*0022*/ 	.short	0x0040
        /*0024*/ 	.byte	0x00, 0xf4, 0x21, 0x00


	//----- nvinfo : EIATTR_KPARAM_INFO
	.align		4
.L_11:
        /*0028*/ 	.byte	0x04, 0x17
        /*002a*/ 	.short	(.L_13 - .L_12)
.L_12:
        /*002c*/ 	.word	0x00000000
        /*0030*/ 	.short	0x000b
        /*0032*/ 	.short	0x0038
        /*0034*/ 	.byte	0x00, 0xf0, 0x11, 0x00


	//----- nvinfo : EIATTR_KPARAM_INFO
	.align		4
.L_13:
        /*0038*/ 	.byte	0x04, 0x17
        /*003a*/ 	.short	(.L_15 - .L_14)
.L_14:
        /*003c*/ 	.word	0x00000000
        /*0040*/ 	.short	0x000a
        /*0042*/ 	.short	0x0034
        /*0044*/ 	.byte	0x00, 0xf0, 0x11, 0x00


	//----- nvinfo : EIATTR_KPARAM_INFO
	.align		4
.L_15:
        /*0048*/ 	.byte	0x04, 0x17
        /*004a*/ 	.short	(.L_17 - .L_16)
.L_16:
        /*004c*/ 	.word	0x00000000
        /*0050*/ 	.short	0x0009
        /*0052*/ 	.short	0x0030
        /*0054*/ 	.byte	0x00, 0xf0, 0x11, 0x00


	//----- nvinfo : EIATTR_KPARAM_INFO
	.align		4
.L_17:
        /*0058*/ 	.byte	0x04, 0x17
        /*005a*/ 	.short	(.L_19 - .L_18)
.L_18:
        /*005c*/ 	.word	0x00000000
        /*0060*/ 	.short	0x0008
        /*0062*/ 	.short	0x002c
        /*0064*/ 	.byte	0x00, 0xf0, 0x11, 0x00


	//----- nvinfo : EIATTR_KPARAM_INFO
	.align		4
.L_19:
        /*0068*/ 	.byte	0x04, 0x17
        /*006a*/ 	.short	(.L_21 - .L_20)
.L_20:
        /*006c*/ 	.word	0x00000000
        /*0070*/ 	.short	0x0007
        /*0072*/ 	.short	0x0028
        /*0074*/ 	.byte	0x00, 0xf0, 0x11, 0x00


	//----- nvinfo : EIATTR_KPARAM_INFO
	.align		4
.L_21:
        /*0078*/ 	.byte	0x04, 0x17
        /*007a*/ 	.short	(.L_23 - .L_22)
.L_22:
        /*007c*/ 	.word	0x00000000
        /*0080*/ 	.short	0x0006
        /*0082*/ 	.short	0x0024
        /*0084*/ 	.byte	0x00, 0xf0, 0x11, 0x00


	//----- nvinfo : EIATTR_KPARAM_INFO
	.align		4
.L_23:
        /*0088*/ 	.byte	0x04, 0x17
        /*008a*/ 	.short	(.L_25 - .L_24)
.L_24:
        /*008c*/ 	.word	0x00000000
        /*0090*/ 	.short	0x0005
        /*0092*/ 	.short	0x0020
        /*0094*/ 	.byte	0x00, 0xf0, 0x11, 0x00


	//----- nvinfo : EIATTR_KPARAM_INFO
	.align		4
.L_25:
        /*0098*/ 	.byte	0x04, 0x17
        /*009a*/ 	.short	(.L_27 - .L_26)
.L_26:
        /*009c*/ 	.word	0x00000000
        /*00a0*/ 	.short	0x0004
        /*00a2*/ 	.short	0x001c
        /*00a4*/ 	.byte	0x00, 0xf0, 0x11, 0x00


	//----- nvinfo : EIATTR_KPARAM_INFO
	.align		4
.L_27:
        /*00a8*/ 	.byte	0x04, 0x17
        /*00aa*/ 	.short	(.L_29 - .L_28)
.L_28:
        /*00ac*/ 	.word	0x00000000
        /*00b0*/ 	.short	0x0003
        /*00b2*/ 	.short	0x0018
        /*00b4*/ 	.byte	0x00, 0xf0, 0x11, 0x00


	//----- nvinfo : EIATTR_KPARAM_INFO
	.align		4
.L_29:
        /*00b8*/ 	.byte	0x04, 0x17
        /*00ba*/ 	.short	(.L_31 - .L_30)
.L_30:
        /*00bc*/ 	.word	0x00000000
        /*00c0*/ 	.short	0x0002
        /*00c2*/ 	.short	0x0010
        /*00c4*/ 	.byte	0x00, 0xf4, 0x21, 0x00


	//----- nvinfo : EIATTR_KPARAM_INFO
	.align		4
.L_31:
        /*00c8*/ 	.byte	0x04, 0x17
        /*00ca*/ 	.short	(.L_33 - .L_32)
.L_32:
        /*00cc*/ 	.word	0x00000000
        /*00d0*/ 	.short	0x0001
        /*00d2*/ 	.short	0x0008
        /*00d4*/ 	.byte	0x00, 0xf4, 0x21, 0x00


	//----- nvinfo : EIATTR_KPARAM_INFO
	.align		4
.L_33:
        /*00d8*/ 	.byte	0x04, 0x17
        /*00da*/ 	.short	(.L_35 - .L_34)
.L_34:
        /*00dc*/ 	.word	0x00000000
        /*00e0*/ 	.short	0x0000
        /*00e2*/ 	.short	0x0000
        /*00e4*/ 	.byte	0x00, 0xf4, 0x21, 0x00


	//----- nvinfo : EIATTR_SPARSE_MMA_MASK
	.align		4
.L_35:
        /*00e8*/ 	.byte	0x03, 0x50
        /*00ea*/ 	.short	0x0000


	//----- nvinfo : EIATTR_MAXREG_COUNT
	.align		4
        /*00ec*/ 	.byte	0x03, 0x1b
        /*00ee*/ 	.short	0x00ff


	//----- nvinfo : EIATTR_NUM_BARRIERS
	.align		4
        /*00f0*/ 	.byte	0x02, 0x4c
        /*00f2*/ 	.byte	0x01
	.zero		1


	//----- nvinfo : EIATTR_ANNOTATIONS
	.align		4
        /*00f4*/ 	.byte	0x04, 0x55
        /*00f6*/ 	.short	(.L_37 - .L_36)


	//   ....[0]....
.L_36:
        /*00f8*/ 	.word	0x00000001
        /*00fc*/ 	.byte	0xc0, 0x05, 0x00, 0x00, 0x01, 0x00, 0x00, 0x00, 0xf0, 0x05, 0x00, 0x00, 0x01, 0x00, 0x00, 0x00
        /* <DEDUP_REMOVED lines=1801> */
        /*719c*/ 	.byte	0x60, 0x01, 0x02, 0x00


	//----- nvinfo : EIATTR_VRC_CTA_INIT_COUNT
	.align		4
.L_37:
        /*71a0*/ 	.byte	0x02, 0x4a
	.zero		1
	.zero		1


	//----- nvinfo : EIATTR_EXIT_INSTR_OFFSETS
	.align		4
        /*71a4*/ 	.byte	0x04, 0x1c
        /*71a6*/ 	.short	(.L_39 - .L_38)


	//   ....[0]....
.L_38:
        /*71a8*/ 	.word	0x00020540


	//   ....[1]....
        /*71ac*/ 	.word	0x00020570


	//----- nvinfo : EIATTR_REQNTID
	.align		4
.L_39:
        /*71b0*/ 	.byte	0x04, 0x10
        /*71b2*/ 	.short	(.L_41 - .L_40)
.L_40:
        /*71b4*/ 	.word	0x00000080
        /*71b8*/ 	.word	0x00000001
        /*71bc*/ 	.word	0x00000001


	//----- nvinfo : EIATTR_CBANK_PARAM_SIZE
	.align		4
.L_41:
        /*71c0*/ 	.byte	0x03, 0x19
        /*71c2*/ 	.short	0x0050


	//----- nvinfo : EIATTR_PARAM_CBANK
	.align		4
        /*71c4*/ 	.byte	0x04, 0x0a
        /*71c6*/ 	.short	(.L_43 - .L_42)
	.align		4
.L_42:
        /*71c8*/ 	.word	index@(.nv.constant0.matmul_kernel)
        /*71cc*/ 	.short	0x0380
        /*71ce*/ 	.short	0x0050


	//----- nvinfo : EIATTR_SW_WAR
	.align		4
.L_43:
        /*71d0*/ 	.byte	0x04, 0x36
        /*71d2*/ 	.short	(.L_45 - .L_44)
.L_44:
        /*71d4*/ 	.word	0x00000008
.L_45:


//--------------------- .nv.compat                --------------------------
	.section	.nv.compat,"",@"SHT_CUDA_COMPAT_INFO"
	.align	4
        /*0000*/ 	.byte	0x02, 0x02, 0x01, 0x00, 0x02, 0x05, 0x05, 0x00, 0x02, 0x03, 0x00, 0x00, 0x02, 0x06, 0x01, 0x00


//--------------------- .nv.callgraph             --------------------------
	.section	.nv.callgraph,"",@"SHT_CUDA_CALLGRAPH"
	.align	4
	.sectionentsize	8
	.align		4
        /*0000*/ 	.word	0x00000000
	.align		4
        /*0004*/ 	.word	0xffffffff
	.align		4
        /*0008*/ 	.word	0x00000000
	.align		4
        /*000c*/ 	.word	0xfffffffe
	.align		4
        /*0010*/ 	.word	0x00000000
	.align		4
        /*0014*/ 	.word	0xfffffffd
	.align		4
        /*0018*/ 	.word	0x00000000
	.align		4
        /*001c*/ 	.word	0xfffffffc


//--------------------- .text.matmul_kernel       --------------------------
	.section	.text.matmul_kernel,"ax",@progbits
	.align	128
        .global         matmul_kernel
        .type           matmul_kernel,@function
        .size           matmul_kernel,(.L_x_4 - matmul_kernel)
        .other          matmul_kernel,@"STO_CUDA_ENTRY STV_DEFAULT"
matmul_kernel:
.text.matmul_kernel:
[----:B------:R-:W0:Y:S08]  /*0000*/  LDC R1, c[0x0][0x37c] ;  /* 0x0000df00ff017b82 */ /* 0x000e300000000800 */
[----:B------:R-:W1:Y:S01]  /*0010*/  LDC.64 R2, c[0x0][0x398] ;  /* 0x0000e600ff027b82 */ /* 0x000e620000000a00 */
[----:B------:R-:W2:Y:S01]  /*0020*/  S2R R14, SR_TID.X ;  /* 0x00000000000e7919 */ /* 0x000ea20000002100 */
[----:B------:R-:W3:Y:S01]  /*0030*/  LDCU UR4, c[0x0][0x3a0] ;  /* 0x00007400ff0477ac */ /* 0x000ee20008000800 */
[----:B0-----:R-:W-:Y:S01]  /*0040*/  VIADD R1, R1, 0xffffeeb8 ;  /* 0xffffeeb801017836 */ /* 0x001fe20000000000 */
[----:B------:R-:W0:Y:S01]  /*0050*/  LDCU.64 UR8, c[0x0][0x358] ;  /* 0x00006b00ff0877ac */ /* 0x000e220008000a00 */
[----:B------:R-:W4:Y:S01]  /*0060*/  LDCU UR10, c[0x0][0x3a0] ;  /* 0x00007400ff0a77ac */ /* 0x000f220008000800 */
[----:B---3--:R-:W-:Y:S01]  /*0070*/  UIADD3 UR4, UPT, UPT, UR4, 0x7f, URZ ;  /* 0x0000007f04047890 */ /* 0x008fe2000fffe0ff */
[----:B-1----:R-:W-:-:S03]  /*0080*/  VIADD R0, R3, 0x7f ;  /* 0x0000007f03007836 */ /* 0x002fc60000000000 */
[----:B------:R-:W-:Y:S02]  /*0090*/  UISETP.GT.AND UP0, UPT, UR4, 0x7f, UPT ;  /* 0x0000007f0400788c */ /* 0x000fe4000bf04270 */
[----:B------:R-:W-:-:S04]  /*00a0*/  SHF.R.S32.HI R5, RZ, 0x1f, R0 ;  /* 0x0000001fff057819 */ /* 0x000fc80000011400 */
[----:B------:R-:W-:-:S04]  /*00b0*/  LEA.HI R5, R5, R0, RZ, 0x7 ;  /* 0x0000000005057211 */ /* 0x000fc800078f38ff */
[----:B------:R-:W-:Y:S02]  /*00c0*/  SHF.R.S32.HI R0, RZ, 0x7, R5 ;  /* 0x00000007ff007819 */ /* 0x000fe40000011405 */
[----:B------:R-:W1:Y:S03]  /*00d0*/  S2R R5, SR_CTAID.X ;  /* 0x0000000000057919 */ /* 0x000e660000002500 */
[----:B------:R-:W-:-:S05]  /*00e0*/  IMAD.SHL.U32 R0, R0, 0x8, RZ ;  /* 0x0000000800007824 */ /* 0x000fca00078e00ff */
[-C--:B------:R-:W-:Y:S02]  /*00f0*/  IABS R9, R0.reuse ;  /* 0x0000000000097213 */ /* 0x080fe40000000000 */
[----:B------:R-:W-:Y:S02]  /*0100*/  IABS R12, R0 ;  /* 0x00000000000c7213 */ /* 0x000fe40000000000 */
[----:B------:R-:W3:Y:S08]  /*0110*/  I2F.RP R4, R9 ;  /* 0x0000000900047306 */ /* 0x000ef00000209400 */
[----:B---3--:R-:W3:Y:S01]  /*0120*/  MUFU.RCP R4, R4 ;  /* 0x0000000400047308 */ /* 0x008ee20000001000 */
[----:B-1----:R-:W-:Y:S01]  /*0130*/  IABS R10, R5 ;  /* 0x00000005000a7213 */ /* 0x002fe20000000000 */
[----:B---3--:R-:W-:-:S02]  /*0140*/  VIADD R6, R4, 0xffffffe ;  /* 0x0ffffffe04067836 */ /* 0x008fc40000000000 */
[----:B------:R-:W-:-:S04]  /*0150*/  IMAD.MOV R4, RZ, RZ, -R12 ;  /* 0x000000ffff047224 */ /* 0x000fc800078e0a0c */
[----:B------:R1:W3:Y:S02]  /*0160*/  F2I.FTZ.U32.TRUNC.NTZ R7, R6 ;  /* 0x0000000600077305 */ /* 0x0002e4000021f000 */
[----:B-1----:R-:W-:Y:S02]  /*0170*/  IMAD.MOV.U32 R6, RZ, RZ, RZ ;  /* 0x000000ffff067224 */ /* 0x002fe400078e00ff */
[----:B---3--:R-:W-:-:S04]  /*0180*/  IMAD.MOV R8, RZ, RZ, -R7 ;  /* 0x000000ffff087224 */ /* 0x008fc800078e0a07 */
[----:B------:R-:W-:Y:S02]  /*0190*/  IMAD R11, R8, R9, RZ ;  /* 0x00000009080b7224 */ /* 0x000fe400078e02ff */
[----:B------:R-:W-:Y:S02]  /*01a0*/  IMAD.MOV.U32 R8, RZ, RZ, R10 ;  /* 0x000000ffff087224 */ /* 0x000fe400078e000a */
[----:B------:R-:W-:-:S06]  /*01b0*/  IMAD.HI.U32 R7, R7, R11, R6 ;  /* 0x0000000b07077227 */ /* 0x000fcc00078e0006 */
[----:B------:R-:W-:-:S04]  /*01c0*/  IMAD.HI.U32 R7, R7, R8, RZ ;  /* 0x0000000807077227 */ /* 0x000fc800078e00ff */
[----:B------:R-:W-:-:S05]  /*01d0*/  IMAD R4, R7, R4, R8 ;  /* 0x0000000407047224 */ /* 0x000fca00078e0208 */
[----:B------:R-:W-:-:S13]  /*01e0*/  ISETP.GT.U32.AND P1, PT, R9, R4, PT ;  /* 0x000000040900720c */ /* 0x000fda0003f24070 */
[----:B------:R-:W-:Y:S02]  /*01f0*/  @!P1 IMAD.IADD R4, R4, 0x1, -R9 ;  /* 0x0000000104049824 */ /* 0x000fe400078e0a09 */
[----:B------:R-:W-:Y:S01]  /*0200*/  @!P1 VIADD R7, R7, 0x1 ;  /* 0x0000000107079836 */ /* 0x000fe20000000000 */
[----:B------:R-:W-:Y:S02]  /*0210*/  ISETP.NE.AND P1, PT, R0, RZ, PT ;  /* 0x000000ff0000720c */ /* 0x000fe40003f25270 */
[----:B------:R-:W-:Y:S02]  /*0220*/  ISETP.GE.U32.AND P0, PT, R4, R9, PT ;  /* 0x000000090400720c */ /* 0x000fe40003f06070 */
[----:B------:R-:W-:-:S04]  /*0230*/  LOP3.LUT R4, R5, R0, RZ, 0x3c, !PT ;  /* 0x0000000005047212 */ /* 0x000fc800078e3cff */
[----:B------:R-:W-:Y:S01]  /*0240*/  ISETP.GE.AND P2, PT, R4, RZ, PT ;  /* 0x000000ff0400720c */ /* 0x000fe20003f46270 */
[----:B------:R-:W-:-:S06]  /*0250*/  VIADD R4, R2, 0x1f ;  /* 0x0000001f02047836 */ /* 0x000fcc0000000000 */
[----:B------:R-:W-:-:S05]  /*0260*/  @P0 IADD3 R7, PT, PT, R7, 0x1, RZ ;  /* 0x0000000107070810 */ /* 0x000fca0007ffe0ff */
[----:B------:R-:W-:Y:S01]  /*0270*/  IMAD.MOV.U32 R6, RZ, RZ, R7 ;  /* 0x000000ffff067224 */ /* 0x000fe200078e0007 */
[----:B------:R-:W-:-:S03]  /*0280*/  SHF.R.S32.HI R7, RZ, 0x1f, R4 ;  /* 0x0000001fff077819 */ /* 0x000fc60000011404 */
[----:B------:R-:W-:Y:S01]  /*0290*/  @!P2 IMAD.MOV R6, RZ, RZ, -R6 ;  /* 0x000000ffff06a224 */ /* 0x000fe200078e0a06 */
[----:B------:R-:W-:Y:S02]  /*02a0*/  @!P1 LOP3.LUT R6, RZ, R0, RZ, 0x33, !PT ;  /* 0x00000000ff069212 */ /* 0x000fe400078e33ff */
[----:B------:R-:W-:-:S03]  /*02b0*/  LEA.HI R7, R7, R4, RZ, 0x5 ;  /* 0x0000000407077211 */ /* 0x000fc600078f28ff */
[----:B------:R-:W-:Y:S02]  /*02c0*/  IMAD.SHL.U32 R4, R6, 0x8, RZ ;  /* 0x0000000806047824 */ /* 0x000fe400078e00ff */
[----:B------:R-:W-:-:S03]  /*02d0*/  IMAD.MOV R6, RZ, RZ, -R6 ;  /* 0x000000ffff067224 */ /* 0x000fc600078e0a06 */
[----:B------:R-:W-:Y:S01]  /*02e0*/  LEA.HI.SX32 R7, R7, -R4, 0x1b ;  /* 0x8000000407077211 */ /* 0x000fe200078fdaff */
[----:B------:R-:W-:Y:S02]  /*02f0*/  IMAD R13, R0, R6, R5 ;  /* 0x00000006000d7224 */ /* 0x000fe400078e0205 */
[----:B------:R-:W-:Y:S01]  /*0300*/  IMAD.MOV.U32 R6, RZ, RZ, RZ ;  /* 0x000000ffff067224 */ /* 0x000fe200078e00ff */
[----:B------:R-:W-:-:S04]  /*0310*/  VIMNMX R8, PT, PT, R7, 0x8, PT ;  /* 0x0000000807087848 */ /* 0x000fc80003fe0100 */
[-C--:B------:R-:W-:Y:S02]  /*0320*/  IABS R10, R8.reuse ;  /* 0x00000008000a7213 */ /* 0x080fe40000000000 */
[----:B------:R-:W-:Y:S02]  /*0330*/  IABS R0, R8 ;  /* 0x0000000800007213 */ /* 0x000fe40000000000 */
[----:B------:R-:W1:Y:S08]  /*0340*/  I2F.RP R9, R10 ;  /* 0x0000000a00097306 */ /* 0x000e700000209400 */
[----:B-1----:R-:W1:Y:S02]  /*0350*/  MUFU.RCP R9, R9 ;  /* 0x0000000900097308 */ /* 0x002e640000001000 */
[----:B-1----:R-:W-:-:S06]  /*0360*/  VIADD R7, R9, 0xffffffe ;  /* 0x0ffffffe09077836 */ /* 0x002fcc0000000000 */
[----:B------:R-:W1:Y:S02]  /*0370*/  F2I.FTZ.U32.TRUNC.NTZ R7, R7 ;  /* 0x0000000700077305 */ /* 0x000e64000021f000 */
[----:B-1----:R-:W-:-:S04]  /*0380*/  IMAD.MOV R11, RZ, RZ, -R7 ;  /* 0x000000ffff0b7224 */ /* 0x002fc800078e0a07 */
[----:B------:R-:W-:Y:S01]  /*0390*/  IMAD.MOV.U32 R5, RZ, RZ, R11 ;  /* 0x000000ffff057224 */ /* 0x000fe200078e000b */
[----:B------:R-:W-:-:S03]  /*03a0*/  IABS R11, R13 ;  /* 0x0000000d000b7213 */ /* 0x000fc60000000000 */
[----:B------:R-:W-:-:S04]  /*03b0*/  IMAD R5, R5, R10, RZ ;  /* 0x0000000a05057224 */ /* 0x000fc800078e02ff */
[----:B------:R-:W-:-:S04]  /*03c0*/  IMAD.HI.U32 R6, R7, R5, R6 ;  /* 0x0000000507067227 */ /* 0x000fc800078e0006 */
[----:B------:R-:W-:Y:S02]  /*03d0*/  IMAD.MOV R5, RZ, RZ, -R0 ;  /* 0x000000ffff057224 */ /* 0x000fe400078e0a00 */
[----:B------:R-:W-:Y:S01]  /*03e0*/  IMAD.HI.U32 R0, R6, R11, RZ ;  /* 0x0000000b06007227 */ /* 0x000fe200078e00ff */
[----:B--2---:R-:W-:-:S03]  /*03f0*/  SHF.R.U32.HI R6, RZ, 0x5, R14 ;  /* 0x00000005ff067819 */ /* 0x004fc6000001160e */
[----:B------:R-:W-:Y:S01]  /*0400*/  IMAD R5, R0, R5, R11 ;  /* 0x0000000500057224 */ /* 0x000fe200078e020b */
[----:B------:R-:W-:-:S04]  /*0410*/  SGXT.U32 R15, R6, 0x2 ;  /* 0x00000002060f781a */ /* 0x000fc80000000000 */
[----:B------:R-:W-:Y:S02]  /*0420*/  ISETP.GT.U32.AND P1, PT, R10, R5, PT ;  /* 0x000000050a00720c */ /* 0x000fe40003f24070 */
[C---:B------:R-:W-:Y:S02]  /*0430*/  LOP3.LUT R6, R15.reuse, 0x10, RZ, 0xfc, !PT ;  /* 0x000000100f067812 */ /* 0x040fe400078efcff */
[C---:B------:R-:W-:Y:S02]  /*0440*/  LOP3.LUT R6, R15.reuse, 0x1c, RZ, 0xfc, !PT ;  /* 0x0000001c0f067812 */ /* 0x040fe400078efcff */
[C---:B------:R-:W-:Y:S02]  /*0450*/  LOP3.LUT R6, R15.reuse, 0x28, RZ, 0xfc, !PT ;  /* 0x000000280f067812 */ /* 0x040fe400078efcff */
[C---:B------:R-:W-:Y:S02]  /*0460*/  LOP3.LUT R6, R15.reuse, 0x34, RZ, 0xfc, !PT ;  /* 0x000000340f067812 */ /* 0x040fe400078efcff */
[----:B------:R-:W-:-:S02]  /*0470*/  LOP3.LUT R6, R15, 0x40, RZ, 0xfc, !PT ;  /* 0x000000400f067812 */ /* 0x000fc400078efcff */
[----:B------:R-:W-:Y:S01]  /*0480*/  LOP3.LUT R6, R15, 0x4c, RZ, 0xfc, !PT ;  /* 0x0000004c0f067812 */ /* 0x000fe200078efcff */
[----:B------:R-:W-:Y:S01]  /*0490*/  @!P1 VIADD R0, R0, 0x1 ;  /* 0x0000000100009836 */ /* 0x000fe20000000000 */
[-C--:B------:R-:W-:Y:S02]  /*04a0*/  @!P1 IADD3 R5, PT, PT, R5, -R10.reuse, RZ ;  /* 0x8000000a05059210 */ /* 0x080fe40007ffe0ff */
[----:B------:R-:W-:Y:S02]  /*04b0*/  ISETP.NE.AND P1, PT, R8, RZ, PT ;  /* 0x000000ff0800720c */ /* 0x000fe40003f25270 */
[----:B------:R-:W-:Y:S02]  /*04c0*/  ISETP.GE.U32.AND P0, PT, R5, R10, PT ;  /* 0x0000000a0500720c */ /* 0x000fe40003f06070 */
[----:B------:R-:W-:Y:S02]  /*04d0*/  LOP3.LUT R5, R13, R8, RZ, 0x3c, !PT ;  /* 0x000000080d057212 */ /* 0x000fe400078e3cff */
[----:B------:R-:W-:-:S02]  /*04e0*/  LOP3.LUT R6, R15, 0x58, RZ, 0xfc, !PT ;  /* 0x000000580f067812 */ /* 0x000fc400078efcff */
[----:B------:R-:W-:Y:S02]  /*04f0*/  ISETP.GE.AND P2, PT, R5, RZ, PT ;  /* 0x000000ff0500720c */ /* 0x000fe40003f46270 */
[----:B------:R-:W-:-:S05]  /*0500*/  LOP3.LUT R6, R15, 0x64, RZ, 0xfc, !PT ;  /* 0x000000640f067812 */ /* 0x000fca00078efcff */
[----:B------:R-:W-:-:S06]  /*0510*/  @P0 VIADD R0, R0, 0x1 ;  /* 0x0000000100000836 */ /* 0x000fcc0000000000 */
[----:B------:R-:W-:Y:S01]  /*0520*/  @!P2 IMAD.MOV R0, RZ, RZ, -R0 ;  /* 0x000000ffff00a224 */ /* 0x000fe200078e0a00 */
[----:B------:R-:W-:-:S05]  /*0530*/  @!P1 LOP3.LUT R0, RZ, R8, RZ, 0x33, !PT ;  /* 0x00000008ff009212 */ /* 0x000fca00078e33ff */
[----:B------:R-:W-:Y:S02]  /*0540*/  IMAD.MOV R5, RZ, RZ, -R0 ;  /* 0x000000ffff057224 */ /* 0x000fe400078e0a00 */
[----:B------:R-:W-:Y:S02]  /*0550*/  IMAD.SHL.U32 R29, R0, 0x80, RZ ;  /* 0x00000080001d7824 */ /* 0x000fe400078e00ff */
[----:B------:R-:W-:-:S04]  /*0560*/  IMAD R5, R8, R5, R13 ;  /* 0x0000000508057224 */ /* 0x000fc800078e020d */
[----:B------:R-:W-:Y:S01]  /*0570*/  IMAD.IADD R5, R4, 0x1, R5 ;  /* 0x0000000104057824 */ /* 0x000fe200078e0205 */
[----:B------:R-:W-:-:S05]  /*0580*/  LOP3.LUT R4, R14, 0x1f, RZ, 0xc0, !PT ;  /* 0x0000001f0e047812 */ /* 0x000fca00078ec0ff */
[----:B------:R-:W-:Y:S01]  /*0590*/  IMAD R18, R5, 0x20, R4 ;  /* 0x0000002005127824 */ /* 0x000fe200078e0204 */
[C---:B------:R-:W-:Y:S02]  /*05a0*/  LOP3.LUT R4, R15.reuse, 0x4, RZ, 0xfc, !PT ;  /* 0x000000040f047812 */ /* 0x040fe400078efcff */
[C---:B------:R-:W-:Y:S02]  /*05b0*/  LOP3.LUT R5, R15.reuse, 0x8, RZ, 0xfc, !PT ;  /* 0x000000080f057812 */ /* 0x040fe400078efcff */
[----:B------:R1:W-:Y:S01]  /*05c0*/  STL [R1+0x668], R18 ;  /* 0x0006681201007387 */ /* 0x0003e20000100800 */
[C---:B------:R-:W-:Y:S02]  /*05d0*/  LOP3.LUT R4, R15.reuse, 0xc, RZ, 0xfc, !PT ;  /* 0x0000000c0f047812 */ /* 0x040fe400078efcff */
[C---:B------:R-:W-:Y:S01]  /*05e0*/  LOP3.LUT R5, R15.reuse, 0x14, RZ, 0xfc, !PT ;  /* 0x000000140f057812 */ /* 0x040fe200078efcff */
[----:B------:R1:W-:Y:S01]  /*05f0*/  STL [R1+0x560], R29 ;  /* 0x0005601d01007387 */ /* 0x0003e20000100800 */
[----:B------:R-:W-:-:S02]  /*0600*/  LOP3.LUT R4, R15, 0x18, RZ, 0xfc, !PT ;  /* 0x000000180f047812 */ /* 0x000fc400078efcff */
[C---:B------:R-:W-:Y:S02]  /*0610*/  LOP3.LUT R5, R15.reuse, 0x20, RZ, 0xfc, !PT ;  /* 0x000000200f057812 */ /* 0x040fe400078efcff */
[C---:B------:R-:W-:Y:S02]  /*0620*/  LOP3.LUT R4, R15.reuse, 0x24, RZ, 0xfc, !PT ;  /* 0x000000240f047812 */ /* 0x040fe400078efcff */
[C---:B------:R-:W-:Y:S02]  /*0630*/  LOP3.LUT R5, R15.reuse, 0x2c, RZ, 0xfc, !PT ;  /* 0x0000002c0f057812 */ /* 0x040fe400078efcff */
[C---:B------:R-:W-:Y:S02]  /*0640*/  LOP3.LUT R4, R15.reuse, 0x30, RZ, 0xfc, !PT ;  /* 0x000000300f047812 */ /* 0x040fe400078efcff */
[C---:B------:R-:W-:Y:S02]  /*0650*/  LOP3.LUT R5, R15.reuse, 0x38, RZ, 0xfc, !PT ;  /* 0x000000380f057812 */ /* 0x040fe400078efcff */
        /* <DEDUP_REMOVED lines=8> */
[----:B------:R-:W-:Y:S01]  /*06e0*/  LOP3.LUT R4, R15, 0x6c, RZ, 0xfc, !PT ;  /* 0x0000006c0f047812 */ /* 0x000fe200078efcff */
[----:B01--4-:R-:W-:Y:S06]  /*06f0*/  BRA.U UP0, `(.L_x_0) ;  /* 0x00000001002c7547 */ /* 0x013fec000b800000 */
[----:B------:R-:W-:Y:S01]  /*0700*/  IMAD.SHL.U32 R0, R14, 0x8, RZ ;  /* 0x000000080e007824 */ /* 0x000fe200078e00ff */
[----:B------:R-:W-:Y:S02]  /*0710*/  CS2R R16, SRZ ;  /* 0x0000000000107805 */ /* 0x000fe4000001ff00 */
[----:B------:R-:W-:Y:S02]  /*0720*/  CS2R R12, SRZ ;  /* 0x00000000000c7805 */ /* 0x000fe4000001ff00 */
[----:B------:R-:W-:Y:S02]  /*0730*/  CS2R R14, SRZ ;  /* 0x00000000000e7805 */ /* 0x000fe4000001ff00 */
[----:B------:R-:W-:Y:S01]  /*0740*/  CS2R R8, SRZ ;  /* 0x0000000000087805 */ /* 0x000fe2000001ff00 */
[----:B------:R0:W-:Y:S01]  /*0750*/  STL [R1+0x66c], R0 ;  /* 0x00066c0001007387 */ /* 0x0001e20000100800 */
[----:B------:R-:W-:Y:S02]  /*0760*/  CS2R R10, SRZ ;  /* 0x00000000000a7805 */ /* 0x000fe4000001ff00 */
[----:B------:R-:W-:-:S02]  /*0770*/  CS2R R6, SRZ ;  /* 0x0000000000067805 */ /* 0x000fc4000001ff00 */
[----:B------:R-:W-:Y:S02]  /*0780*/  CS2R R4, SRZ ;  /* 0x0000000000047805 */ /* 0x000fe4000001ff00 */
[----:B------:R-:W-:Y:S01]  /*0790*/  CS2R R2, SRZ ;  /* 0x0000000000027805 */ /* 0x000fe2000001ff00 */
[----:B------:R-:W-:Y:S06]  /*07a0*/  BRA `(.L_x_1) ;  /* 0x000001e800a07947 */ /* 0x000fec0003800000 */
.L_x_0:
[----:B------:R-:W-:Y:S01]  /*07b0*/  IABS R9, R2 ;  /* 0x0000000200097213 */ /* 0x000fe20000000000 */
[----:B------:R-:W-:Y:S01]  /*07c0*/  IMAD.MOV.U32 R4, RZ, RZ, RZ ;  /* 0x000000ffff047224 */ /* 0x000fe200078e00ff */
[----:B------:R-:W-:Y:S01]  /*07d0*/  IABS R14, R3 ;  /* 0x00000003000e7213 */ /* 0x000fe20000000000 */
[C---:B------:R-:W-:Y:S01]  /*07e0*/  VIADD R16, R29.reuse, 0x78 ;  /* 0x000000781d107836 */ /* 0x040fe20000000000 */
[----:B------:R-:W0:Y:S01]  /*07f0*/  I2F.RP R0, R9 ;  /* 0x0000000900007306 */ /* 0x000e220000209400 */
[----:B------:R-:W-:Y:S01]  /*0800*/  IABS R21, R29 ;  /* 0x0000001d00157213 */ /* 0x000fe20000000000 */
[C---:B------:R-:W-:Y:S01]  /*0810*/  VIADD R19, R29.reuse, 0x6d ;  /* 0x0000006d1d137836 */ /* 0x040fe20000000000 */
[----:B------:R-:W-:Y:S01]  /*0820*/  ISETP.GE.AND P3, PT, R18, RZ, PT ;  /* 0x000000ff1200720c */ /* 0x000fe20003f66270 */
[----:B------:R-:W-:Y:S01]  /*0830*/  VIADD R20, R29, 0x6c ;  /* 0x0000006c1d147836 */ /* 0x000fe20000000000 */
[----:B------:R-:W-:Y:S01]  /*0840*/  ISETP.NE.AND P5, PT, R2, RZ, PT ;  /* 0x000000ff0200720c */ /* 0x000fe20003fa5270 */
[----:B------:R-:W1:Y:S02]  /*0850*/  LDCU UR11, c[0x0][0x3a4] ;  /* 0x00007480ff0b77ac */ /* 0x000e640008000800 */
[----:B------:R-:W2:Y:S01]  /*0860*/  I2F.RP R6, R14 ;  /* 0x0000000e00067306 */ /* 0x000ea20000209400 */
[----:B------:R-:W3:Y:S01]  /*0870*/  LDCU UR7, c[0x0][0x3b0] ;  /* 0x00007600ff0777ac */ /* 0x000ee20008000800 */
[----:B------:R-:W4:Y:S06]  /*0880*/  LDCU UR13, c[0x0][0x3a8] ;  /* 0x00007500ff0d77ac */ /* 0x000f2c0008000800 */
[----:B0-----:R-:W0:Y:S01]  /*0890*/  MUFU.RCP R0, R0 ;  /* 0x0000000000007308 */ /* 0x001e220000001000 */
[----:B------:R-:W5:Y:S01]  /*08a0*/  LDCU UR14, c[0x0][0x3a8] ;  /* 0x00007500ff0e77ac */ /* 0x000f620008000800 */
[----:B------:R-:W1:Y:S06]  /*08b0*/  LDCU UR12, c[0x0][0x3a8] ;  /* 0x00007500ff0c77ac */ /* 0x000e6c0008000800 */
[----:B--2---:R-:W2:Y:S01]  /*08c0*/  MUFU.RCP R6, R6 ;  /* 0x0000000600067308 */ /* 0x004ea20000001000 */
[----:B------:R-:W1:Y:S01]  /*08d0*/  LDCU UR15, c[0x0][0x3a8] ;  /* 0x00007500ff0f77ac */ /* 0x000e620008000800 */
[----:B------:R-:W1:Y:S01]  /*08e0*/  LDCU UR16, c[0x0][0x3a8] ;  /* 0x00007500ff1077ac */ /* 0x000e620008000800 */
[----:B0-----:R-:W-:Y:S01]  /*08f0*/  VIADD R0, R0, 0xffffffe ;  /* 0x0ffffffe00007836 */ /* 0x001fe20000000000 */
[----:B------:R-:W0:Y:S04]  /*0900*/  LDCU UR17, c[0x0][0x3a8] ;  /* 0x00007500ff1177ac */ /* 0x000e280008000800 */
[----:B------:R-:W0:Y:S01]  /*0910*/  F2I.FTZ.U32.TRUNC.NTZ R5, R0 ;  /* 0x0000000000057305 */ /* 0x000e22000021f000 */
[----:B------:R-:W1:Y:S01]  /*0920*/  LDCU UR19, c[0x0][0x3a8] ;  /* 0x00007500ff1377ac */ /* 0x000e620008000800 */
[----:B--2---:R-:W-:Y:S01]  /*0930*/  IADD3 R6, PT, PT, R6, 0xffffffe, RZ ;  /* 0x0ffffffe06067810 */ /* 0x004fe20007ffe0ff */
[----:B------:R-:W2:Y:S05]  /*0940*/  LDCU UR18, c[0x0][0x3a8] ;  /* 0x00007500ff1277ac */ /* 0x000eaa0008000800 */
[----:B------:R3:W1:Y:S01]  /*0950*/  F2I.FTZ.U32.TRUNC.NTZ R7, R6 ;  /* 0x0000000600077305 */ /* 0x000662000021f000 */
[----:B------:R-:W1:Y:S01]  /*0960*/  LDCU UR20, c[0x0][0x3a8] ;  /* 0x00007500ff1477ac */ /* 0x000e620008000800 */
[----:B------:R-:W2:Y:S01]  /*0970*/  LDCU UR6, c[0x0][0x3ac] ;  /* 0x00007580ff0677ac */ /* 0x000ea20008000800 */
[--C-:B0-----:R-:W-:Y:S01]  /*0980*/  IMAD.MOV R0, RZ, RZ, -R5.reuse ;  /* 0x000000ffff007224 */ /* 0x101fe200078e0a05 */
[----:B---3--:R-:W-:Y:S01]  /*0990*/  IABS R6, R18 ;  /* 0x0000001200067213 */ /* 0x008fe20000000000 */
[----:B------:R-:W0:Y:S02]  /*09a0*/  LDCU UR21, c[0x0][0x3a8] ;  /* 0x00007500ff1577ac */ /* 0x000e240008000800 */
[----:B------:R-:W-:Y:S01]  /*09b0*/  IMAD R0, R0, R9, RZ ;  /* 0x0000000900007224 */ /* 0x000fe200078e02ff */
[----:B------:R-:W3:Y:S03]  /*09c0*/  LDCU UR22, c[0x0][0x3a8] ;  /* 0x00007500ff1677ac */ /* 0x000ee60008000800 */
[----:B------:R-:W-:Y:S01]  /*09d0*/  IMAD.HI.U32 R0, R5, R0, R4 ;  /* 0x0000000005007227 */ /* 0x000fe200078e0004 */
[----:B------:R-:W0:Y:S03]  /*09e0*/  LDCU UR23, c[0x0][0x3a8] ;  /* 0x00007500ff1777ac */ /* 0x000e260008000800 */
[----:B-1----:R-:W-:-:S02]  /*09f0*/  IMAD.MOV R15, RZ, RZ, -R7 ;  /* 0x000000ffff0f7224 */ /* 0x002fc400078e0a07 */
[----:B------:R-:W-:Y:S01]  /*0a00*/  IMAD.HI.U32 R0, R0, R6, RZ ;  /* 0x0000000600007227 */ /* 0x000fe200078e00ff */
[----:B------:R-:W1:Y:S03]  /*0a10*/  LDCU UR24, c[0x0][0x3a8] ;  /* 0x00007500ff1877ac */ /* 0x000e660008000800 */
[----:B------:R-:W-:Y:S01]  /*0a20*/  IMAD.MOV R0, RZ, RZ, -R0 ;  /* 0x000000ffff007224 */ /* 0x000fe200078e0a00 */
[----:B------:R-:W0:Y:S01]  /*0a30*/  LDCU UR26, c[0x0][0x3a8] ;  /* 0x00007500ff1a77ac */ /* 0x000e220008000800 */
[----:B------:R-:W-:Y:S02]  /*0a40*/  IMAD R15, R15, R14, RZ ;  /* 0x0000000e0f0f7224 */ /* 0x000fe400078e02ff */
[----:B------:R-:W-:Y:S01]  /*0a50*/  IMAD R0, R9, R0, R6 ;  /* 0x0000000009007224 */ /* 0x000fe200078e0206 */
[----:B------:R-:W0:Y:S01]  /*0a60*/  LDCU UR25, c[0x0][0x3a8] ;  /* 0x00007500ff1977ac */ /* 0x000e220008000800 */
[----:B------:R-:W-:-:S02]  /*0a70*/  IMAD.MOV.U32 R6, RZ, RZ, RZ ;  /* 0x000000ffff067224 */ /* 0x000fc400078e00ff */
[----:B------:R-:W-:Y:S01]  /*0a80*/  VIADD R4, R29, 0x7f ;  /* 0x0000007f1d047836 */ /* 0x000fe20000000000 */
[----:B------:R-:W-:Y:S01]  /*0a90*/  ISETP.GT.U32.AND P0, PT, R9, R0, PT ;  /* 0x000000000900720c */ /* 0x000fe20003f04070 */
[----:B------:R-:W-:Y:S01]  /*0aa0*/  IMAD.HI.U32 R15, R7, R15, R6 ;  /* 0x0000000f070f7227 */ /* 0x000fe200078e0006 */
[----:B------:R-:W0:Y:S02]  /*0ab0*/  LDCU UR28, c[0x0][0x3a8] ;  /* 0x00007500ff1c77ac */ /* 0x000e240008000800 */
[----:B------:R-:W-:Y:S02]  /*0ac0*/  IABS R8, R4 ;  /* 0x0000000400087213 */ /* 0x000fe40000000000 */
[----:B------:R-:W-:Y:S01]  /*0ad0*/  ISETP.GE.AND P2, PT, R4, RZ, PT ;  /* 0x000000ff0400720c */ /* 0x000fe20003f46270 */
[C---:B------:R-:W-:Y:S01]  /*0ae0*/  IMAD.HI.U32 R6, R15.reuse, R21, RZ ;  /* 0x000000150f067227 */ /* 0x040fe200078e00ff */
[----:B------:R-:W0:Y:S03]  /*0af0*/  LDCU UR29, c[0x0][0x3a8] ;  /* 0x00007500ff1d77ac */ /* 0x000e260008000800 */
[----:B------:R-:W-:Y:S01]  /*0b00*/  IMAD.MOV R6, RZ, RZ, -R6 ;  /* 0x000000ffff067224 */ /* 0x000fe200078e0a06 */
[----:B------:R-:W0:Y:S01]  /*0b10*/  LDCU UR30, c[0x0][0x3a8] ;  /* 0x00007500ff1e77ac */ /* 0x000e220008000800 */
[----:B------:R-:W-:Y:S01]  /*0b20*/  IMAD.HI.U32 R5, R15, R8, RZ ;  /* 0x000000080f057227 */ /* 0x000fe200078e00ff */
[----:B------:R-:W0:Y:S03]  /*0b30*/  LDCU UR31, c[0x0][0x3a8] ;  /* 0x00007500ff1f77ac */ /* 0x000e260008000800 */
[----:B------:R-:W-:-:S02]  /*0b40*/  IMAD R21, R14, R6, R21 ;  /* 0x000000060e157224 */ /* 0x000fc400078e0215 */
[----:B------:R-:W-:Y:S01]  /*0b50*/  IMAD.MOV R6, RZ, RZ, -R5 ;  /* 0x000000ffff067224 */ /* 0x000fe200078e0a05 */
[----:B------:R-:W0:Y:S01]  /*0b60*/  LDCU UR27, c[0x0][0x3a8] ;  /* 0x00007500ff1b77ac */ /* 0x000e220008000800 */
[----:B------:R-:W-:Y:S01]  /*0b70*/  @!P0 IMAD.IADD R0, R0, 0x1, -R9 ;  /* 0x0000000100008824 */ /* 0x000fe200078e0a09 */
[C---:B------:R-:W-:Y:S01]  /*0b80*/  ISETP.GT.U32.AND P0, PT, R14.reuse, R21, PT ;  /* 0x000000150e00720c */ /* 0x040fe20003f04070 */
[C---:B------:R-:W-:Y:S01]  /*0b90*/  IMAD R8, R14.reuse, R6, R8 ;  /* 0x000000060e087224 */ /* 0x040fe200078e0208 */
[----:B------:R-:W0:Y:S01]  /*0ba0*/  LDCU UR32, c[0x0][0x3a8] ;  /* 0x00007500ff2077ac */ /* 0x000e220008000800 */
[----:B------:R-:W-:Y:S01]  /*0bb0*/  VIADD R5, R29, 0x7e ;  /* 0x0000007e1d057836 */ /* 0x000fe20000000000 */
[----:B------:R-:W-:Y:S02]  /*0bc0*/  ISETP.GT.U32.AND P1, PT, R9, R0, PT ;  /* 0x000000000900720c */ /* 0x000fe40003f24070 */
[----:B------:R-:W-:Y:S01]  /*0bd0*/  ISETP.GT.U32.AND P6, PT, R14, R8, PT ;  /* 0x000000080e00720c */ /* 0x000fe20003fc4070 */
[----:B------:R-:W0:Y:S01]  /*0be0*/  LDCU UR33, c[0x0][0x3a8] ;  /* 0x00007500ff2177ac */ /* 0x000e220008000800 */
[----:B------:R-:W-:-:S02]  /*0bf0*/  IABS R4, R5 ;  /* 0x0000000500047213 */ /* 0x000fc40000000000 */
[----:B------:R-:W-:Y:S01]  /*0c00*/  ISETP.GE.AND P4, PT, R5, RZ, PT ;  /* 0x000000ff0500720c */ /* 0x000fe20003f86270 */
[----:B------:R-:W0:Y:S01]  /*0c10*/  LDCU UR34, c[0x0][0x3a8] ;  /* 0x00007500ff2277ac */ /* 0x000e220008000800 */
[----:B------:R-:W-:Y:S01]  /*0c20*/  IADD3 R5, PT, PT, R29, 0x7d, RZ ;  /* 0x0000007d1d057810 */ /* 0x000fe20007ffe0ff */
[----:B------:R-:W-:Y:S01]  /*0c30*/  IMAD.HI.U32 R6, R15, R4, RZ ;  /* 0x000000040f067227 */ /* 0x000fe200078e00ff */
[----:B------:R-:W0:Y:S03]  /*0c40*/  LDCU UR35, c[0x0][0x3a8] ;  /* 0x00007500ff2377ac */ /* 0x000e260008000800 */
[----:B------:R-:W-:Y:S02]  /*0c50*/  IMAD.MOV R6, RZ, RZ, -R6 ;  /* 0x000000ffff067224 */ /* 0x000fe400078e0a06 */
[----:B------:R-:W-:Y:S01]  /*0c60*/  @!P1 IMAD.IADD R0, R0, 0x1, -R9 ;  /* 0x0000000100009824 */ /* 0x000fe200078e0a09 */
[----:B------:R-:W-:Y:S01]  /*0c70*/  ISETP.GE.AND P1, PT, R5, RZ, PT ;  /* 0x000000ff0500720c */ /* 0x000fe20003f26270 */
[----:B------:R-:W-:Y:S01]  /*0c80*/  @!P6 IMAD.IADD R8, R8, 0x1, -R14 ;  /* 0x000000010808e824 */ /* 0x000fe200078e0a0e */
[----:B------:R-:W-:Y:S01]  /*0c90*/  IABS R5, R5 ;  /* 0x0000000500057213 */ /* 0x000fe20000000000 */
[C---:B------:R-:W-:Y:S01]  /*0ca0*/  IMAD R4, R14.reuse, R6, R4 ;  /* 0x000000060e047224 */ /* 0x040fe200078e0204 */
[C---:B------:R-:W-:Y:S01]  /*0cb0*/  ISETP.GE.AND P6, PT, R29.reuse, RZ, PT ;  /* 0x000000ff1d00720c */ /* 0x040fe20003fc6270 */
[----:B------:R-:W-:Y:S01]  /*0cc0*/  @!P3 IMAD.MOV R0, RZ, RZ, -R0 ;  /* 0x000000ffff00b224 */ /* 0x000fe200078e0a00 */
[C---:B------:R-:W-:Y:S01]  /*0cd0*/  ISETP.GT.U32.AND P3, PT, R14.reuse, R8, PT ;  /* 0x000000080e00720c */ /* 0x040fe20003f64070 */
[----:B------:R-:W-:Y:S01]  /*0ce0*/  VIADD R9, R29, 0x7c ;  /* 0x0000007c1d097836 */ /* 0x000fe20000000000 */
[----:B------:R-:W-:Y:S01]  /*0cf0*/  @!P5 LOP3.LUT R0, RZ, R2, RZ, 0x33, !PT ;  /* 0x00000002ff00d212 */ /* 0x000fe200078e33ff */
[----:B------:R-:W-:Y:S01]  /*0d00*/  @!P0 IMAD.IADD R21, R21, 0x1, -R14 ;  /* 0x0000000115158824 */ /* 0x000fe200078e0a0e */
[C---:B------:R-:W-:Y:S01]  /*0d10*/  ISETP.GT.U32.AND P5, PT, R14.reuse, R4, PT ;  /* 0x000000040e00720c */ /* 0x040fe20003fa4070 */
[C---:B------:R-:W-:Y:S01]  /*0d20*/  IMAD.HI.U32 R10, R15.reuse, R5, RZ ;  /* 0x000000050f0a7227 */ /* 0x040fe200078e00ff */
[----:B------:R-:W-:Y:S01]  /*0d30*/  IABS R7, R9 ;  /* 0x0000000900077213 */ /* 0x000fe20000000000 */
[----:B------:R0:W-:Y:S01]  /*0d40*/  STL [R1+0x780], R0 ;  /* 0x0007800001007387 */ /* 0x0001e20000100800 */
[----:B------:R-:W-:Y:S01]  /*0d50*/  ISETP.GT.U32.AND P0, PT, R14, R21, PT ;  /* 0x000000150e00720c */ /* 0x000fe20003f04070 */
[----:B------:R-:W-:Y:S01]  /*0d60*/  IMAD.MOV R2, RZ, RZ, -R10 ;  /* 0x000000ffff027224 */ /* 0x000fe200078e0a0a */
[----:B------:R-:W0:Y:S01]  /*0d70*/  LDCU UR36, c[0x0][0x3a8] ;  /* 0x00007500ff2477ac */ /* 0x000e220008000800 */
[----:B------:R-:W-:-:S02]  /*0d80*/  IMAD.HI.U32 R6, R15, R7, RZ ;  /* 0x000000070f067227 */ /* 0x000fc400078e00ff */
[----:B------:R-:W-:Y:S01]  /*0d90*/  @!P3 IADD3 R8, PT, PT, R8, -R14, RZ ;  /* 0x8000000e0808b210 */ /* 0x000fe20007ffe0ff */
[----:B------:R-:W0:Y:S01]  /*0da0*/  LDCU UR37, c[0x0][0x3a8] ;  /* 0x00007500ff2577ac */ /* 0x000e220008000800 */
[----:B------:R-:W-:Y:S02]  /*0db0*/  IMAD R2, R14, R2, R5 ;  /* 0x000000020e027224 */ /* 0x000fe400078e0205 */
[----:B------:R-:W-:Y:S01]  /*0dc0*/  IMAD.MOV R6, RZ, RZ, -R6 ;  /* 0x000000ffff067224 */ /* 0x000fe200078e0a06 */
[----:B------:R-:W-:Y:S01]  /*0dd0*/  USHF.R.S32.HI UR5, URZ, 0x1f, UR4 ;  /* 0x0000001fff057899 */ /* 0x000fe20008011404 */
[--C-:B------:R-:W-:Y:S01]  /*0de0*/  @!P5 IMAD.IADD R4, R4, 0x1, -R14.reuse ;  /* 0x000000010404d824 */ /* 0x100fe200078e0a0e */
[C---:B------:R-:W-:Y:S01]  /*0df0*/  ISETP.GT.U32.AND P3, PT, R14.reuse, R2, PT ;  /* 0x000000020e00720c */ /* 0x040fe20003f64070 */
[----:B------:R-:W-:Y:S01]  /*0e00*/  @!P0 IMAD.IADD R21, R21, 0x1, -R14 ;  /* 0x0000000115158824 */ /* 0x000fe200078e0a0e */
[----:B------:R-:W-:Y:S01]  /*0e10*/  ISETP.GE.AND P0, PT, R9, RZ, PT ;  /* 0x000000ff0900720c */ /* 0x000fe20003f06270 */
[C---:B------:R-:W-:Y:S01]  /*0e20*/  IMAD R7, R14.reuse, R6, R7 ;  /* 0x000000060e077224 */ /* 0x040fe200078e0207 */
[C---:B------:R-:W-:Y:S01]  /*0e30*/  ISETP.GT.U32.AND P5, PT, R14.reuse, R4, PT ;  /* 0x000000040e00720c */ /* 0x040fe20003fa4070 */
[----:B------:R-:W-:Y:S01]  /*0e40*/  @!P6 IMAD.MOV R21, RZ, RZ, -R21 ;  /* 0x000000ffff15e224 */ /* 0x000fe200078e0a15 */
[----:B------:R-:W1:Y:S01]  /*0e50*/  LDCU UR38, c[0x0][0x3a8] ;  /* 0x00007500ff2677ac */ /* 0x000e620008000800 */
[C---:B------:R-:W-:Y:S01]  /*0e60*/  VIADD R10, R29.reuse, 0x7a ;  /* 0x0000007a1d0a7836 */ /* 0x040fe20000000000 */
[----:B------:R-:W-:Y:S01]  /*0e70*/  ISETP.GT.U32.AND P6, PT, R14, R7, PT ;  /* 0x000000070e00720c */ /* 0x000fe20003fc4070 */
[----:B------:R-:W-:-:S02]  /*0e80*/  VIADD R9, R29, 0x7b ;  /* 0x0000007b1d097836 */ /* 0x000fc40000000000 */
[----:B------:R-:W-:Y:S01]  /*0e90*/  IMAD.MOV.U32 R13, RZ, RZ, R8 ;  /* 0x000000ffff0d7224 */ /* 0x000fe200078e0008 */
[----:B------:R-:W-:Y:S01]  /*0ea0*/  IABS R11, R10 ;  /* 0x0000000a000b7213 */ /* 0x000fe20000000000 */
[--C-:B------:R-:W-:Y:S01]  /*0eb0*/  @!P3 IMAD.IADD R2, R2, 0x1, -R14.reuse ;  /* 0x000000010202b824 */ /* 0x100fe200078e0a0e */
[----:B------:R-:W-:Y:S01]  /*0ec0*/  IABS R6, R9 ;  /* 0x0000000900067213 */ /* 0x000fe20000000000 */
[----:B------:R-:W-:Y:S01]  /*0ed0*/  @!P2 IMAD.MOV R13, RZ, RZ, -R13 ;  /* 0x000000ffff0da224 */ /* 0x000fe200078e0a0d */
[----:B------:R-:W-:Y:S01]  /*0ee0*/  ISETP.GE.AND P2, PT, R9, RZ, PT ;  /* 0x000000ff0900720c */ /* 0x000fe20003f46270 */
[--C-:B------:R-:W-:Y:S01]  /*0ef0*/  @!P5 IMAD.IADD R4, R4, 0x1, -R14.reuse ;  /* 0x000000010404d824 */ /* 0x100fe200078e0a0e */
[----:B------:R-:W-:Y:S01]  /*0f00*/  ISETP.GT.U32.AND P3, PT, R14, R2, PT ;  /* 0x000000020e00720c */ /* 0x000fe20003f64070 */
[----:B------:R-:W-:Y:S01]  /*0f10*/  IMAD.MOV.U32 R9, RZ, RZ, R11 ;  /* 0x000000ffff097224 */ /* 0x000fe200078e000b */
[----:B------:R-:W-:Y:S01]  /*0f20*/  ISETP.GE.AND P5, PT, R10, RZ, PT ;  /* 0x000000ff0a00720c */ /* 0x000fe20003fa6270 */
[----:B------:R-:W-:Y:S01]  /*0f30*/  @!P6 IMAD.IADD R7, R7, 0x1, -R14 ;  /* 0x000000010707e824 */ /* 0x000fe200078e0a0e */
[----:B0-----:R-:W-:Y:S01]  /*0f40*/  MOV R0, R4 ;  /* 0x0000000400007202 */ /* 0x001fe20000000f00 */
[----:B------:R-:W-:Y:S01]  /*0f50*/  IMAD.HI.U32 R12, R15, R6, RZ ;  /* 0x000000060f0c7227 */ /* 0x000fe200078e00ff */
[----:B------:R-:W-:Y:S02]  /*0f60*/  STL [R1+0x4c], R13 ;  /* 0x00004c0d01007387 */ /* 0x000fe40000100800 */
[----:B------:R-:W-:Y:S01]  /*0f70*/  ISETP.GT.U32.AND P6, PT, R14, R7, PT ;  /* 0x000000070e00720c */ /* 0x000fe20003fc4070 */
[----:B------:R-:W-:-:S02]  /*0f80*/  VIADD R5, R29, 0x79 ;  /* 0x000000791d057836 */ /* 0x000fc40000000000 */
[----:B------:R-:W-:-:S03]  /*0f90*/  IMAD.HI.U32 R10, R15, R9, RZ ;  /* 0x000000090f0a7227 */ /* 0x000fc600078e00ff */
[----:B------:R-:W-:Y:S01]  /*0fa0*/  IABS R8, R5 ;  /* 0x0000000500087213 */ /* 0x000fe20000000000 */
[----:B------:R-:W-:Y:S02]  /*0fb0*/  IMAD.MOV R12, RZ, RZ, -R12 ;  /* 0x000000ffff0c7224 */ /* 0x000fe400078e0a0c */
[----:B------:R-:W-:Y:S01]  /*0fc0*/  @!P4 IMAD.MOV R0, RZ, RZ, -R0 ;  /* 0x000000ffff00c224 */ /* 0x000fe200078e0a00 */
[----:B------:R-:W-:Y:S01]  /*0fd0*/  ISETP.GE.AND P4, PT, R5, RZ, PT ;  /* 0x000000ff0500720c */ /* 0x000fe20003f86270 */
[----:B------:R-:W-:Y:S02]  /*0fe0*/  IMAD.MOV R10, RZ, RZ, -R10 ;  /* 0x000000ffff0a7224 */ /* 0x000fe400078e0a0a */
[----:B------:R-:W-:Y:S01]  /*0ff0*/  @!P3 IMAD.IADD R2, R2, 0x1, -R14 ;  /* 0x000000010202b824 */ /* 0x000fe200078e0a0e */
[----:B------:R0:W-:Y:S01]  /*1000*/  STL [R1+0x48], R0 ;  /* 0x0000480001007387 */ /* 0x0001e20000100800 */
[C---:B------:R-:W-:Y:S01]  /*1010*/  IMAD R6, R14.reuse, R12, R6 ;  /* 0x0000000c0e067224 */ /* 0x040fe200078e0206 */
[----:B------:R-:W-:Y:S01]  /*1020*/  @!P6 IADD3 R7, PT, PT, R7, -R14, RZ ;  /* 0x8000000e0707e210 */ /* 0x000fe20007ffe0ff */
[----:B------:R-:W-:Y:S01]  /*1030*/  IMAD R9, R14, R10, R9 ;  /* 0x0000000a0e097224 */ /* 0x000fe200078e0209 */
[----:B------:R-:W-:Y:S01]  /*1040*/  ISETP.GE.AND P6, PT, R16, RZ, PT ;  /* 0x000000ff1000720c */ /* 0x000fe20003fc6270 */
[----:B------:R-:W-:Y:S01]  /*1050*/  IMAD.HI.U32 R11, R15, R8, RZ ;  /* 0x000000080f0b7227 */ /* 0x000fe200078e00ff */
[----:B------:R-:W-:-:S02]  /*1060*/  ISETP.GT.U32.AND P3, PT, R14, R6, PT ;  /* 0x000000060e00720c */ /* 0x000fc40003f64070 */
[----:B------:R-:W-:Y:S01]  /*1070*/  IABS R16, R16 ;  /* 0x0000001000107213 */ /* 0x000fe20000000000 */
[----:B------:R-:W-:Y:S02]  /*1080*/  IMAD.MOV R11, RZ, RZ, -R11 ;  /* 0x000000ffff0b7224 */ /* 0x000fe400078e0a0b */
[----:B0-----:R-:W-:Y:S02]  /*1090*/  IMAD.MOV.U32 R0, RZ, RZ, R2 ;  /* 0x000000ffff007224 */ /* 0x001fe400078e0002 */
[C---:B------:R-:W-:Y:S02]  /*10a0*/  IMAD R8, R14.reuse, R11, R8 ;  /* 0x0000000b0e087224 */ /* 0x040fe400078e0208 */
[----:B------:R-:W-:Y:S01]  /*10b0*/  @!P1 IMAD.MOV R0, RZ, RZ, -R0 ;  /* 0x000000ffff009224 */ /* 0x000fe200078e0a00 */
[----:B------:R-:W-:Y:S01]  /*10c0*/  ISETP.GT.U32.AND P1, PT, R14, R9, PT ;  /* 0x000000090e00720c */ /* 0x000fe20003f24070 */
[C---:B------:R-:W-:Y:S02]  /*10d0*/  VIADD R12, R29.reuse, 0x77 ;  /* 0x000000771d0c7836 */ /* 0x040fe40000000000 */
[----:B------:R-:W-:Y:S01]  /*10e0*/  @!P3 IMAD.IADD R6, R6, 0x1, -R14 ;  /* 0x000000010606b824 */ /* 0x000fe200078e0a0e */
[----:B------:R0:W-:Y:S01]  /*10f0*/  STL [R1+0x44], R0 ;  /* 0x0000440001007387 */ /* 0x0001e20000100800 */
[----:B------:R-:W-:Y:S01]  /*1100*/  VIADD R4, R29, 0x76 ;  /* 0x000000761d047836 */ /* 0x000fe20000000000 */
[----:B------:R-:W-:Y:S01]  /*1110*/  IABS R13, R12 ;  /* 0x0000000c000d7213 */ /* 0x000fe20000000000 */
[----:B------:R-:W-:Y:S01]  /*1120*/  IMAD.HI.U32 R17, R15, R16, RZ ;  /* 0x000000100f117227 */ /* 0x000fe200078e00ff */
[----:B------:R-:W-:-:S02]  /*1130*/  ISETP.GT.U32.AND P3, PT, R14, R6, PT ;  /* 0x000000060e00720c */ /* 0x000fc40003f64070 */
[----:B------:R-:W-:Y:S01]  /*1140*/  IABS R5, R4 ;  /* 0x0000000400057213 */ /* 0x000fe20000000000 */
[----:B------:R-:W-:Y:S02]  /*1150*/  IMAD.MOV R17, RZ, RZ, -R17 ;  /* 0x000000ffff117224 */ /* 0x000fe400078e0a11 */
[----:B------:R-:W-:Y:S02]  /*1160*/  @!P1 IMAD.IADD R9, R9, 0x1, -R14 ;  /* 0x0000000109099824 */ /* 0x000fe400078e0a0e */
[----:B0-----:R-:W-:Y:S02]  /*1170*/  IMAD.MOV.U32 R0, RZ, RZ, R7 ;  /* 0x000000ffff007224 */ /* 0x001fe400078e0007 */
[----:B------:R-:W-:Y:S01]  /*1180*/  VIADD R11, R29, 0x75 ;  /* 0x000000751d0b7836 */ /* 0x000fe20000000000 */
[C---:B------:R-:W-:Y:S01]  /*1190*/  ISETP.GT.U32.AND P1, PT, R14.reuse, R9, PT ;  /* 0x000000090e00720c */ /* 0x040fe20003f24070 */
[----:B------:R-:W-:Y:S01]  /*11a0*/  @!P0 IMAD.MOV R0, RZ, RZ, -R0 ;  /* 0x000000ffff008224 */ /* 0x000fe200078e0a00 */
[----:B------:R-:W-:Y:S01]  /*11b0*/  ISETP.GT.U32.AND P0, PT, R14, R8, PT ;  /* 0x000000080e00720c */ /* 0x000fe20003f04070 */
[----:B------:R-:W-:Y:S01]  /*11c0*/  @!P3 IMAD.IADD R6, R6, 0x1, -R14 ;  /* 0x000000010606b824 */ /* 0x000fe200078e0a0e */
[----:B------:R-:W-:Y:S01]  /*11d0*/  ISETP.GE.AND P3, PT, R12, RZ, PT ;  /* 0x000000ff0c00720c */ /* 0x000fe20003f66270 */
[----:B------:R-:W-:Y:S01]  /*11e0*/  IMAD.HI.U32 R10, R15, R13, RZ ;  /* 0x0000000d0f0a7227 */ /* 0x000fe200078e00ff */
[----:B------:R-:W-:Y:S01]  /*11f0*/  IABS R2, R11 ;  /* 0x0000000b00027213 */ /* 0x000fe20000000000 */
[----:B------:R0:W-:Y:S01]  /*1200*/  STL [R1+0x58], R0 ;  /* 0x0000580001007387 */ /* 0x0001e20000100800 */
[----:B------:R-:W-:Y:S01]  /*1210*/  MOV R18, R6 ;  /* 0x0000000600127202 */ /* 0x000fe20000000f00 */
[----:B------:R-:W-:-:S02]  /*1220*/  IMAD R12, R14, R17, R16 ;  /* 0x000000110e0c7224 */ /* 0x000fc400078e0210 */
[----:B------:R-:W-:-:S04]  /*1230*/  IMAD.HI.U32 R7, R15, R5, RZ ;  /* 0x000000050f077227 */ /* 0x000fc800078e00ff */
[--C-:B------:R-:W-:Y:S02]  /*1240*/  @!P0 IMAD.IADD R8, R8, 0x1, -R14.reuse ;  /* 0x0000000108088824 */ /* 0x100fe400078e0a0e */
[----:B------:R-:W-:Y:S01]  /*1250*/  @!P1 IMAD.IADD R9, R9, 0x1, -R14 ;  /* 0x0000000109099824 */ /* 0x000fe200078e0a0e */
[C---:B------:R-:W-:Y:S01]  /*1260*/  ISETP.GT.U32.AND P1, PT, R14.reuse, R12, PT ;  /* 0x0000000c0e00720c */ /* 0x040fe20003f24070 */
[----:B------:R-:W-:Y:S01]  /*1270*/  IMAD.MOV R10, RZ, RZ, -R10 ;  /* 0x000000ffff0a7224 */ /* 0x000fe200078e0a0a */
[C---:B------:R-:W-:Y:S01]  /*1280*/  ISETP.GT.U32.AND P0, PT, R14.reuse, R8, PT ;  /* 0x000000080e00720c */ /* 0x040fe20003f04070 */
[----:B0-----:R-:W-:Y:S02]  /*1290*/  IMAD.MOV.U32 R0, RZ, RZ, R9 ;  /* 0x000000ffff007224 */ /* 0x001fe400078e0009 */
[----:B------:R-:W-:Y:S02]  /*12a0*/  IMAD.MOV R7, RZ, RZ, -R7 ;  /* 0x000000ffff077224 */ /* 0x000fe400078e0a07 */
[----:B------:R-:W-:-:S02]  /*12b0*/  IMAD R13, R14, R10, R13 ;  /* 0x0000000a0e0d7224 */ /* 0x000fc400078e020d */
[----:B------:R-:W-:-:S04]  /*12c0*/  IMAD.HI.U32 R10, R15, R2, RZ ;  /* 0x000000020f0a7227 */ /* 0x000fc800078e00ff */
[----:B------:R-:W-:Y:S01]  /*12d0*/  @!P2 IMAD.MOV R18, RZ, RZ, -R18 ;  /* 0x000000ffff12a224 */ /* 0x000fe200078e0a12 */
[----:B------:R-:W-:Y:S01]  /*12e0*/  ISETP.GT.U32.AND P2, PT, R14, R13, PT ;  /* 0x0000000d0e00720c */ /* 0x000fe20003f44070 */
[----:B------:R-:W-:Y:S01]  /*12f0*/  @!P5 IMAD.MOV R0, RZ, RZ, -R0 ;  /* 0x000000ffff00d224 */ /* 0x000fe200078e0a00 */
[----:B------:R-:W-:Y:S01]  /*1300*/  ISETP.GE.AND P5, PT, R4, RZ, PT ;  /* 0x000000ff0400720c */ /* 0x000fe20003fa6270 */
[----:B------:R-:W-:Y:S01]  /*1310*/  IMAD R4, R14, R7, R5 ;  /* 0x000000070e047224 */ /* 0x000fe200078e0205 */
[----:B------:R-:W-:Y:S01]  /*1320*/  STL [R1+0x70], R18 ;  /* 0x0000701201007387 */ /* 0x000fe20000100800 */
[----:B------:R-:W-:Y:S02]  /*1330*/  @!P0 IMAD.IADD R8, R8, 0x1, -R14 ;  /* 0x0000000108088824 */ /* 0x000fe400078e0a0e */
[----:B------:R-:W-:Y:S01]  /*1340*/  IMAD.MOV R6, RZ, RZ, -R10 ;  /* 0x000000ffff067224 */ /* 0x000fe200078e0a0a */
[----:B------:R0:W-:Y:S01]  /*1350*/  STL [R1+0x74], R0 ;  /* 0x0000740001007387 */ /* 0x0001e20000100800 */
[----:B------:R-:W-:Y:S01]  /*1360*/  ISETP.GT.U32.AND P0, PT, R14, R4, PT ;  /* 0x000000040e00720c */ /* 0x000fe20003f04070 */
[----:B------:R-:W-:-:S02]  /*1370*/  @!P1 IMAD.IADD R12, R12, 0x1, -R14 ;  /* 0x000000010c0c9824 */ /* 0x000fc400078e0a0e */
[C---:B------:R-:W-:Y:S02]  /*1380*/  IMAD R2, R14.reuse, R6, R2 ;  /* 0x000000060e027224 */ /* 0x040fe400078e0202 */
[C---:B------:R-:W-:Y:S01]  /*1390*/  VIADD R5, R29.reuse, 0x74 ;  /* 0x000000741d057836 */ /* 0x040fe20000000000 */
[C---:B------:R-:W-:Y:S01]  /*13a0*/  ISETP.GT.U32.AND P1, PT, R14.reuse, R12, PT ;  /* 0x0000000c0e00720c */ /* 0x040fe20003f24070 */
[----:B------:R-:W-:Y:S01]  /*13b0*/  VIADD R6, R29, 0x73 ;  /* 0x000000731d067836 */ /* 0x000fe20000000000 */
[----:B0-----:R-:W-:Y:S01]  /*13c0*/  MOV R0, R8 ;  /* 0x0000000800007202 */ /* 0x001fe20000000f00 */
[----:B------:R-:W-:Y:S01]  /*13d0*/  @!P2 IMAD.IADD R13, R13, 0x1, -R14 ;  /* 0x000000010d0da824 */ /* 0x000fe200078e0a0e */
[----:B------:R-:W-:Y:S01]  /*13e0*/  IABS R10, R5 ;  /* 0x00000005000a7213 */ /* 0x000fe20000000000 */
[----:B------:R-:W-:Y:S01]  /*13f0*/  VIADD R7, R29, 0x72 ;  /* 0x000000721d077836 */ /* 0x000fe20000000000 */
[----:B------:R-:W-:Y:S01]  /*1400*/  IABS R9, R6 ;  /* 0x0000000600097213 */ /* 0x000fe20000000000 */
[----:B------:R-:W-:Y:S01]  /*1410*/  @!P4 IMAD.MOV R0, RZ, RZ, -R0 ;  /* 0x000000ffff00c224 */ /* 0x000fe200078e0a00 */
[----:B------:R-:W-:Y:S01]  /*1420*/  ISETP.GT.U32.AND P4, PT, R14, R2, PT ;  /* 0x000000020e00720c */ /* 0x000fe20003f84070 */
[--C-:B------:R-:W-:Y:S01]  /*1430*/  @!P0 IMAD.IADD R4, R4, 0x1, -R14.reuse ;  /* 0x0000000104048824 */ /* 0x100fe200078e0a0e */
[C---:B------:R-:W-:Y:S01]  /*1440*/  ISETP.GT.U32.AND P2, PT, R14.reuse, R13, PT ;  /* 0x0000000d0e00720c */ /* 0x040fe20003f44070 */
[----:B------:R-:W-:Y:S01]  /*1450*/  IMAD.HI.U32 R16, R15, R10, RZ ;  /* 0x0000000a0f107227 */ /* 0x000fe200078e00ff */
[----:B------:R-:W-:Y:S01]  /*1460*/  IABS R8, R7 ;  /* 0x0000000700087213 */ /* 0x000fe20000000000 */
[----:B------:R0:W-:Y:S01]  /*1470*/  STL [R1+0x7c], R0 ;  /* 0x00007c0001007387 */ /* 0x0001e20000100800 */
[----:B------:R-:W-:Y:S01]  /*1480*/  ISETP.GT.U32.AND P0, PT, R14, R4, PT ;  /* 0x000000040e00720c */ /* 0x000fe20003f04070 */
[----:B------:R-:W-:Y:S01]  /*1490*/  @!P1 IMAD.IADD R12, R12, 0x1, -R14 ;  /* 0x000000010c0c9824 */ /* 0x000fe200078e0a0e */
[----:B------:R-:W-:Y:S01]  /*14a0*/  ISETP.GE.AND P1, PT, R11, RZ, PT ;  /* 0x000000ff0b00720c */ /* 0x000fe20003f26270 */
[----:B------:R-:W-:-:S04]  /*14b0*/  IMAD.HI.U32 R11, R15, R9, RZ ;  /* 0x000000090f0b7227 */ /* 0x000fc800078e00ff */
[----:B------:R-:W-:Y:S01]  /*14c0*/  @!P4 IMAD.IADD R2, R2, 0x1, -R14 ;  /* 0x000000010202c824 */ /* 0x000fe200078e0a0e */
[----:B------:R-:W-:Y:S01]  /*14d0*/  IADD3 R11, PT, PT, -R11, RZ, RZ ;  /* 0x000000ff0b0b7210 */ /* 0x000fe20007ffe1ff */
[----:B------:R-:W-:Y:S02]  /*14e0*/  IMAD.MOV R16, RZ, RZ, -R16 ;  /* 0x000000ffff107224 */ /* 0x000fe400078e0a10 */
[----:B------:R-:W-:Y:S01]  /*14f0*/  @!P2 IMAD.IADD R13, R13, 0x1, -R14 ;  /* 0x000000010d0da824 */ /* 0x000fe200078e0a0e */
[C---:B------:R-:W-:Y:S01]  /*1500*/  ISETP.GT.U32.AND P4, PT, R14.reuse, R2, PT ;  /* 0x000000020e00720c */ /* 0x040fe20003f84070 */
[----:B------:R-:W-:Y:S02]  /*1510*/  IMAD R10, R14, R16, R10 ;  /* 0x000000100e0a7224 */ /* 0x000fe400078e020a */
[----:B------:R-:W-:Y:S01]  /*1520*/  @!P0 IMAD.IADD R4, R4, 0x1, -R14 ;  /* 0x0000000104048824 */ /* 0x000fe200078e0a0e */
[----:B------:R-:W-:Y:S01]  /*1530*/  ISETP.GE.AND P0, PT, R7, RZ, PT ;  /* 0x000000ff0700720c */ /* 0x000fe20003f06270 */
[C---:B------:R-:W-:Y:S01]  /*1540*/  IMAD R7, R14.reuse, R11, R9 ;  /* 0x0000000b0e077224 */ /* 0x040fe200078e0209 */
[----:B------:R-:W-:Y:S01]  /*1550*/  ISETP.GT.U32.AND P2, PT, R14, R10, PT ;  /* 0x0000000a0e00720c */ /* 0x000fe20003f44070 */
[----:B------:R-:W-:-:S02]  /*1560*/  IMAD.MOV.U32 R17, RZ, RZ, R12 ;  /* 0x000000ffff117224 */ /* 0x000fc400078e000c */
[----:B0-----:R-:W-:Y:S02]  /*1570*/  IMAD.MOV.U32 R0, RZ, RZ, R13 ;  /* 0x000000ffff007224 */ /* 0x001fe400078e000d */
[----:B------:R-:W-:Y:S01]  /*1580*/  @!P6 IMAD.MOV R17, RZ, RZ, -R17 ;  /* 0x000000ffff11e224 */ /* 0x000fe200078e0a11 */
[----:B------:R-:W-:Y:S01]  /*1590*/  ISETP.GE.AND P6, PT, R5, RZ, PT ;  /* 0x000000ff0500720c */ /* 0x000fe20003fc6270 */
[----:B------:R-:W-:Y:S01]  /*15a0*/  @!P4 IMAD.IADD R2, R2, 0x1, -R14 ;  /* 0x000000010202c824 */ /* 0x000fe200078e0a0e */
[----:B------:R-:W-:Y:S01]  /*15b0*/  ISETP.GT.U32.AND P4, PT, R14, R7, PT ;  /* 0x000000070e00720c */ /* 0x000fe20003f84070 */
[----:B------:R-:W-:Y:S01]  /*15c0*/  VIADD R5, R29, 0x71 ;  /* 0x000000711d057836 */ /* 0x000fe20000000000 */
[----:B------:R-:W-:Y:S01]  /*15d0*/  STL [R1+0x80], R17 ;  /* 0x0000801101007387 */ /* 0x000fe20000100800 */
[----:B------:R-:W-:-:S03]  /*15e0*/  IMAD.HI.U32 R12, R15, R8, RZ ;  /* 0x000000080f0c7227 */ /* 0x000fc600078e00ff */
[----:B------:R-:W-:Y:S01]  /*15f0*/  IABS R9, R5 ;  /* 0x0000000500097213 */ /* 0x000fe20000000000 */
[----:B------:R-:W-:Y:S02]  /*1600*/  @!P2 IMAD.IADD R10, R10, 0x1, -R14 ;  /* 0x000000010a0aa824 */ /* 0x000fe400078e0a0e */
[----:B------:R-:W-:Y:S02]  /*1610*/  IMAD.MOV.U32 R13, RZ, RZ, R4 ;  /* 0x000000ffff0d7224 */ /* 0x000fe400078e0004 */
[----:B------:R-:W-:Y:S01]  /*1620*/  VIADD R4, R29, 0x70 ;  /* 0x000000701d047836 */ /* 0x000fe20000000000 */
[----:B------:R-:W-:Y:S01]  /*1630*/  ISETP.GT.U32.AND P2, PT, R14, R10, PT ;  /* 0x0000000a0e00720c */ /* 0x000fe20003f44070 */
[----:B------:R-:W-:Y:S02]  /*1640*/  @!P4 IMAD.IADD R7, R7, 0x1, -R14 ;  /* 0x000000010707c824 */ /* 0x000fe400078e0a0e */
[----:B------:R-:W-:Y:S01]  /*1650*/  @!P3 IMAD.MOV R0, RZ, RZ, -R0 ;  /* 0x000000ffff00b224 */ /* 0x000fe200078e0a00 */
[----:B------:R-:W-:Y:S01]  /*1660*/  ISETP.GE.AND P3, PT, R6, RZ, PT ;  /* 0x000000ff0600720c */ /* 0x000fe20003f66270 */
[----:B------:R-:W-:Y:S01]  /*1670*/  IMAD.MOV R12, RZ, RZ, -R12 ;  /* 0x000000ffff0c7224 */ /* 0x000fe200078e0a0c */
[C---:B------:R-:W-:Y:S01]  /*1680*/  ISETP.GT.U32.AND P4, PT, R14.reuse, R7, PT ;  /* 0x000000070e00720c */ /* 0x040fe20003f84070 */
[----:B------:R-:W-:Y:S01]  /*1690*/  IMAD.HI.U32 R6, R15, R9, RZ ;  /* 0x000000090f067227 */ /* 0x000fe200078e00ff */
[----:B------:R-:W-:Y:S01]  /*16a0*/  IABS R22, R4 ;  /* 0x0000000400167213 */ /* 0x000fe20000000000 */
[----:B------:R0:W-:Y:S02]  /*16b0*/  STL [R1+0x84], R0 ;  /* 0x0000840001007387 */ /* 0x0001e40000100800 */
[----:B------:R-:W-:-:S02]  /*16c0*/  IMAD R8, R14, R12, R8 ;  /* 0x0000000c0e087224 */ /* 0x000fc400078e0208 */
[----:B------:R-:W-:Y:S01]  /*16d0*/  IMAD.MOV R6, RZ, RZ, -R6 ;  /* 0x000000ffff067224 */ /* 0x000fe200078e0a06 */
[----:B------:R-:W-:Y:S01]  /*16e0*/  @!P2 IADD3 R10, PT, PT, R10, -R14, RZ ;  /* 0x8000000e0a0aa210 */ /* 0x000fe20007ffe0ff */
[----:B------:R-:W-:Y:S01]  /*16f0*/  @!P5 IMAD.MOV R13, RZ, RZ, -R13 ;  /* 0x000000ffff0dd224 */ /* 0x000fe200078e0a0d */
[C---:B------:R-:W-:Y:S01]  /*1700*/  ISETP.GT.U32.AND P2, PT, R14.reuse, R8, PT ;  /* 0x000000080e00720c */ /* 0x040fe20003f44070 */
[----:B------:R-:W-:Y:S01]  /*1710*/  IMAD R9, R14, R6, R9 ;  /* 0x000000060e097224 */ /* 0x000fe200078e0209 */
[----:B------:R-:W-:Y:S01]  /*1720*/  ISETP.GE.AND P5, PT, R5, RZ, PT ;  /* 0x000000ff0500720c */ /* 0x000fe20003fa6270 */
[----:B0-----:R-:W-:Y:S01]  /*1730*/  IMAD.MOV.U32 R0, RZ, RZ, R2 ;  /* 0x000000ffff007224 */ /* 0x001fe200078e0002 */
[----:B------:R0:W-:Y:S01]  /*1740*/  STL [R1+0x88], R13 ;  /* 0x0000880d01007387 */ /* 0x0001e20000100800 */
[----:B------:R-:W-:-:S04]  /*1750*/  IMAD.HI.U32 R2, R15, R22, RZ ;  /* 0x000000160f027227 */ /* 0x000fc800078e00ff */
[----:B------:R-:W-:Y:S02]  /*1760*/  IMAD.MOV R2, RZ, RZ, -R2 ;  /* 0x000000ffff027224 */ /* 0x000fe400078e0a02 */
[----:B------:R-:W-:Y:S01]  /*1770*/  @!P4 IMAD.IADD R7, R7, 0x1, -R14 ;  /* 0x000000010707c824 */ /* 0x000fe200078e0a0e */
[C---:B------:R-:W-:Y:S01]  /*1780*/  ISETP.GT.U32.AND P4, PT, R14.reuse, R9, PT ;  /* 0x000000090e00720c */ /* 0x040fe20003f84070 */
[----:B------:R-:W-:Y:S01]  /*1790*/  IMAD R22, R14, R2, R22 ;  /* 0x000000020e167224 */ /* 0x000fe200078e0216 */
[----:B0-----:R-:W-:Y:S01]  /*17a0*/  IABS R13, R20 ;  /* 0x00000014000d7213 */ /* 0x001fe20000000000 */
[----:B------:R-:W-:Y:S02]  /*17b0*/  IMAD.MOV.U32 R12, RZ, RZ, R10 ;  /* 0x000000ffff0c7224 */ /* 0x000fe400078e000a */
[----:B------:R-:W-:Y:S01]  /*17c0*/  @!P1 IMAD.MOV R0, RZ, RZ, -R0 ;  /* 0x000000ffff009224 */ /* 0x000fe200078e0a00 */
[----:B------:R-:W-:Y:S01]  /*17d0*/  ISETP.GE.AND P1, PT, R4, RZ, PT ;  /* 0x000000ff0400720c */ /* 0x000fe20003f26270 */
[----:B------:R-:W-:Y:S01]  /*17e0*/  @!P6 IMAD.MOV R12, RZ, RZ, -R12 ;  /* 0x000000ffff0ce224 */ /* 0x000fe200078e0a0c */
[----:B------:R-:W-:Y:S01]  /*17f0*/  ISETP.GT.U32.AND P6, PT, R14, R22, PT ;  /* 0x000000160e00720c */ /* 0x000fe20003fc4070 */
[----:B------:R-:W-:Y:S01]  /*1800*/  @!P2 IMAD.IADD R8, R8, 0x1, -R14 ;  /* 0x000000010808a824 */ /* 0x000fe200078e0a0e */
[----:B------:R0:W-:Y:S01]  /*1810*/  STL [R1+0x1b4], R0 ;  /* 0x0001b40001007387 */ /* 0x0001e20000100800 */
[----:B------:R-:W-:-:S02]  /*1820*/  VIADD R4, R29, 0x6f ;  /* 0x0000006f1d047836 */ /* 0x000fc40000000000 */
[----:B------:R-:W-:Y:S01]  /*1830*/  VIADD R5, R29, 0x6e ;  /* 0x0000006e1d057836 */ /* 0x000fe20000000000 */
[C---:B------:R-:W-:Y:S01]  /*1840*/  ISETP.GT.U32.AND P2, PT, R14.reuse, R8, PT ;  /* 0x000000080e00720c */ /* 0x040fe20003f44070 */
[----:B------:R-:W-:Y:S01]  /*1850*/  @!P4 IMAD.IADD R9, R9, 0x1, -R14 ;  /* 0x000000010909c824 */ /* 0x000fe200078e0a0e */
[----:B------:R-:W-:Y:S01]  /*1860*/  IABS R11, R4 ;  /* 0x00000004000b7213 */ /* 0x000fe20000000000 */
[C---:B------:R-:W-:Y:S01]  /*1870*/  IMAD.HI.U32 R24, R15.reuse, R13, RZ ;  /* 0x0000000d0f187227 */ /* 0x040fe200078e00ff */
[----:B------:R-:W-:Y:S01]  /*1880*/  IABS R16, R5 ;  /* 0x0000000500107213 */ /* 0x000fe20000000000 */
[----:B------:R-:W-:Y:S01]  /*1890*/  STL [R1+0x1bc], R12 ;  /* 0x0001bc0c01007387 */ /* 0x000fe20000100800 */
[----:B------:R-:W-:Y:S01]  /*18a0*/  ISETP.GT.U32.AND P4, PT, R14, R9, PT ;  /* 0x000000090e00720c */ /* 0x000fe20003f84070 */
[----:B------:R-:W-:-:S04]  /*18b0*/  IMAD.HI.U32 R6, R15, R11, RZ ;  /* 0x0000000b0f067227 */ /* 0x000fc800078e00ff */
[----:B------:R-:W-:Y:S02]  /*18c0*/  @!P6 IMAD.IADD R22, R22, 0x1, -R14 ;  /* 0x000000011616e824 */ /* 0x000fe400078e0a0e */
[----:B------:R-:W-:-:S03]  /*18d0*/  IMAD.HI.U32 R2, R15, R16, RZ ;  /* 0x000000100f027227 */ /* 0x000fc600078e00ff */
[----:B------:R-:W-:Y:S01]  /*18e0*/  ISETP.GT.U32.AND P6, PT, R14, R22, PT ;  /* 0x000000160e00720c */ /* 0x000fe20003fc4070 */
[----:B------:R-:W-:Y:S01]  /*18f0*/  IMAD.MOV R6, RZ, RZ, -R6 ;  /* 0x000000ffff067224 */ /* 0x000fe200078e0a06 */
[----:B------:R-:W-:Y:S01]  /*1900*/  IADD3 R2, PT, PT, -R2, RZ, RZ ;  /* 0x000000ff02027210 */ /* 0x000fe20007ffe1ff */
[----:B------:R-:W-:Y:S01]  /*1910*/  @!P2 IMAD.IADD R8, R8, 0x1, -R14 ;  /* 0x000000010808a824 */ /* 0x000fe200078e0a0e */
[----:B------:R-:W-:Y:S01]  /*1920*/  ISETP.GE.AND P2, PT, R5, RZ, PT ;  /* 0x000000ff0500720c */ /* 0x000fe20003f46270 */
[C---:B------:R-:W-:Y:S01]  /*1930*/  IMAD R11, R14.reuse, R6, R11 ;  /* 0x000000060e0b7224 */ /* 0x040fe200078e020b */
[----:B------:R-:W-:Y:S01]  /*1940*/  IABS R5, R19 ;  /* 0x0000001300057213 */ /* 0x000fe20000000000 */
[----:B0-----:R-:W-:Y:S01]  /*1950*/  IMAD.MOV.U32 R0, RZ, RZ, R7 ;  /* 0x000000ffff007224 */ /* 0x001fe200078e0007 */
[----:B------:R-:W-:Y:S01]  /*1960*/  @!P4 IADD3 R9, PT, PT, R9, -R14, RZ ;  /* 0x8000000e0909c210 */ /* 0x000fe20007ffe0ff */
[C---:B------:R-:W-:Y:S01]  /*1970*/  IMAD R16, R14.reuse, R2, R16 ;  /* 0x000000020e107224 */ /* 0x040fe200078e0210 */
[----:B------:R-:W-:Y:S01]  /*1980*/  ISETP.GT.U32.AND P4, PT, R14, R11, PT ;  /* 0x0000000b0e00720c */ /* 0x000fe20003f84070 */
[----:B------:R-:W-:-:S04]  /*1990*/  IMAD.HI.U32 R7, R15, R5, RZ ;  /* 0x000000050f077227 */ /* 0x000fc800078e00ff */
[----:B------:R-:W-:Y:S01]  /*19a0*/  @!P3 IMAD.MOV R0, RZ, RZ, -R0 ;  /* 0x000000ffff00b224 */ /* 0x000fe200078e0a00 */
[----:B------:R-:W-:Y:S01]  /*19b0*/  ISETP.GE.AND P3, PT, R4, RZ, PT ;  /* 0x000000ff0400720c */ /* 0x000fe20003f66270 */
[----:B------:R-:W-:Y:S02]  /*19c0*/  IMAD.MOV R7, RZ, RZ, -R7 ;  /* 0x000000ffff077224 */ /* 0x000fe400078e0a07 */
[----:B------:R-:W-:Y:S01]  /*19d0*/  @!P6 IMAD.IADD R22, R22, 0x1, -R14 ;  /* 0x000000011616e824 */ /* 0x000fe200078e0a0e */
[C---:B------:R-:W-:Y:S01]  /*19e0*/  ISETP.GT.U32.AND P6, PT, R14.reuse, R16, PT ;  /* 0x000000100e00720c */ /* 0x040fe20003fc4070 */
[----:B------:R0:W-:Y:S01]  /*19f0*/  STL [R1+0x1c0], R0 ;  /* 0x0001c00001007387 */ /* 0x0001e20000100800 */
[----:B------:R-:W-:Y:S02]  /*1a00*/  IMAD R5, R14, R7, R5 ;  /* 0x000000070e057224 */ /* 0x000fe400078e0205 */
[----:B------:R-:W-:Y:S02]  /*1a10*/  IMAD.MOV R24, RZ, RZ, -R24 ;  /* 0x000000ffff187224 */ /* 0x000fe400078e0a18 */
[----:B------:R-:W-:-:S02]  /*1a20*/  VIADD R4, R29, 0x6b ;  /* 0x0000006b1d047836 */ /* 0x000fc40000000000 */
[----:B------:R-:W-:Y:S02]  /*1a30*/  VIADD R18, R29, 0x6a ;  /* 0x0000006a1d127836 */ /* 0x000fe40000000000 */
[----:B------:R-:W-:Y:S01]  /*1a40*/  @!P4 IMAD.IADD R11, R11, 0x1, -R14 ;  /* 0x000000010b0bc824 */ /* 0x000fe200078e0a0e */
[C---:B------:R-:W-:Y:S01]  /*1a50*/  ISETP.GT.U32.AND P4, PT, R14.reuse, R5, PT ;  /* 0x000000050e00720c */ /* 0x040fe20003f84070 */
[----:B0-----:R-:W-:Y:S01]  /*1a60*/  IMAD.MOV.U32 R0, RZ, RZ, R8 ;  /* 0x000000ffff007224 */ /* 0x001fe200078e0008 */
[----:B------:R-:W-:Y:S01]  /*1a70*/  IABS R17, R4 ;  /* 0x0000000400117213 */ /* 0x000fe20000000000 */
[C---:B------:R-:W-:Y:S01]  /*1a80*/  IMAD R13, R14.reuse, R24, R13 ;  /* 0x000000180e0d7224 */ /* 0x040fe200078e020d */
[----:B------:R-:W-:Y:S01]  /*1a90*/  IABS R6, R18 ;  /* 0x0000001200067213 */ /* 0x000fe20000000000 */
[----:B------:R-:W-:Y:S01]  /*1aa0*/  @!P0 IMAD.MOV R0, RZ, RZ, -R0 ;  /* 0x000000ffff008224 */ /* 0x000fe200078e0a00 */
[----:B------:R-:W-:Y:S01]  /*1ab0*/  ISETP.GT.U32.AND P0, PT, R14, R11, PT ;  /* 0x0000000b0e00720c */ /* 0x000fe20003f04070 */
[----:B------:R-:W-:Y:S01]  /*1ac0*/  @!P6 IMAD.IADD R16, R16, 0x1, -R14 ;  /* 0x000000011010e824 */ /* 0x000fe200078e0a0e */
[----:B------:R-:W-:Y:S01]  /*1ad0*/  ISETP.GT.U32.AND P6, PT, R14, R13, PT ;  /* 0x0000000d0e00720c */ /* 0x000fe20003fc4070 */
[----:B------:R-:W-:Y:S01]  /*1ae0*/  IMAD.HI.U32 R23, R15, R17, RZ ;  /* 0x000000110f177227 */ /* 0x000fe200078e00ff */
[----:B------:R0:W-:Y:S01]  /*1af0*/  STL [R1+0x78], R0 ;  /* 0x0000780001007387 */ /* 0x0001e20000100800 */
[----:B------:R-:W-:-:S02]  /*1b00*/  IADD3 R8, PT, PT, R29, 0x67, RZ ;  /* 0x000000671d087810 */ /* 0x000fc40007ffe0ff */
[----:B------:R-:W-:Y:S02]  /*1b10*/  VIADD R10, R29, 0x69 ;  /* 0x000000691d0a7836 */ /* 0x000fe40000000000 */
[----:B------:R-:W-:-:S03]  /*1b20*/  IMAD.HI.U32 R7, R15, R6, RZ ;  /* 0x000000060f077227 */ /* 0x000fc600078e00ff */
[----:B------:R-:W-:Y:S01]  /*1b30*/  IABS R2, R10 ;  /* 0x0000000a00027213 */ /* 0x000fe20000000000 */
[----:B------:R-:W-:Y:S02]  /*1b40*/  IMAD.MOV R23, RZ, RZ, -R23 ;  /* 0x000000ffff177224 */ /* 0x000fe400078e0a17 */
[----:B0-----:R-:W-:Y:S01]  /*1b50*/  IMAD.MOV.U32 R0, RZ, RZ, R9 ;  /* 0x000000ffff007224 */ /* 0x001fe200078e0009 */
[----:B------:R-:W-:Y:S01]  /*1b60*/  IABS R9, R8 ;  /* 0x0000000800097213 */ /* 0x000fe20000000000 */
[----:B------:R-:W-:Y:S02]  /*1b70*/  IMAD.MOV R24, RZ, RZ, -R7 ;  /* 0x000000ffff187224 */ /* 0x000fe400078e0a07 */
[----:B------:R-:W-:Y:S02]  /*1b80*/  @!P5 IMAD.MOV R0, RZ, RZ, -R0 ;  /* 0x000000ffff00d224 */ /* 0x000fe400078e0a00 */
[----:B------:R-:W-:Y:S01]  /*1b90*/  @!P4 IMAD.IADD R5, R5, 0x1, -R14 ;  /* 0x000000010505c824 */ /* 0x000fe200078e0a0e */
[C---:B------:R-:W-:Y:S01]  /*1ba0*/  ISETP.GT.U32.AND P4, PT, R14.reuse, R16, PT ;  /* 0x000000100e00720c */ /* 0x040fe20003f84070 */
[C---:B------:R-:W-:Y:S01]  /*1bb0*/  IMAD R7, R14.reuse, R23, R17 ;  /* 0x000000170e077224 */ /* 0x040fe200078e0211 */
[----:B------:R0:W-:Y:S01]  /*1bc0*/  STL [R1+0x8c], R0 ;  /* 0x00008c0001007387 */ /* 0x0001e20000100800 */
[C---:B------:R-:W-:Y:S01]  /*1bd0*/  IMAD R6, R14.reuse, R24, R6 ;  /* 0x000000180e067224 */ /* 0x040fe200078e0206 */
[----:B------:R-:W-:Y:S01]  /*1be0*/  ISETP.GT.U32.AND P5, PT, R14, R5, PT ;  /* 0x000000050e00720c */ /* 0x000fe20003fa4070 */
[----:B------:R-:W-:-:S04]  /*1bf0*/  IMAD.HI.U32 R12, R15, R2, RZ ;  /* 0x000000020f0c7227 */ /* 0x000fc800078e00ff */
[--C-:B------:R-:W-:Y:S02]  /*1c00*/  @!P6 IMAD.IADD R13, R13, 0x1, -R14.reuse ;  /* 0x000000010d0de824 */ /* 0x100fe400078e0a0e */
[----:B------:R-:W-:Y:S01]  /*1c10*/  @!P0 IMAD.IADD R11, R11, 0x1, -R14 ;  /* 0x000000010b0b8824 */ /* 0x000fe200078e0a0e */
[C---:B------:R-:W-:Y:S01]  /*1c20*/  ISETP.GT.U32.AND P0, PT, R14.reuse, R6, PT ;  /* 0x000000060e00720c */ /* 0x040fe20003f04070 */
[----:B0-----:R-:W-:Y:S01]  /*1c30*/  IMAD.MOV.U32 R0, RZ, RZ, R22 ;  /* 0x000000ffff007224 */ /* 0x001fe200078e0016 */
[C---:B------:R-:W-:Y:S01]  /*1c40*/  ISETP.GT.U32.AND P6, PT, R14.reuse, R13, PT ;  /* 0x0000000d0e00720c */ /* 0x040fe20003fc4070 */
[----:B------:R-:W-:Y:S02]  /*1c50*/  IMAD.MOV R17, RZ, RZ, -R12 ;  /* 0x000000ffff117224 */ /* 0x000fe400078e0a0c */
[----:B------:R-:W-:Y:S01]  /*1c60*/  @!P1 IMAD.MOV R0, RZ, RZ, -R0 ;  /* 0x000000ffff009224 */ /* 0x000fe200078e0a00 */
[C---:B------:R-:W-:Y:S01]  /*1c70*/  ISETP.GT.U32.AND P1, PT, R14.reuse, R7, PT ;  /* 0x000000070e00720c */ /* 0x040fe20003f24070 */
[----:B------:R-:W-:-:S02]  /*1c80*/  IMAD R2, R14, R17, R2 ;  /* 0x000000110e027224 */ /* 0x000fc400078e0202 */
[----:B------:R-:W-:Y:S01]  /*1c90*/  VIADD R12, R29, 0x68 ;  /* 0x000000681d0c7836 */ /* 0x000fe20000000000 */
[----:B------:R0:W-:Y:S01]  /*1ca0*/  STL [R1+0x90], R0 ;  /* 0x0000900001007387 */ /* 0x0001e20000100800 */
[--C-:B------:R-:W-:Y:S01]  /*1cb0*/  @!P4 IMAD.IADD R16, R16, 0x1, -R14.reuse ;  /* 0x000000011010c824 */ /* 0x100fe200078e0a0e */
[----:B------:R-:W-:Y:S01]  /*1cc0*/  ISETP.GE.AND P4, PT, R19, RZ, PT ;  /* 0x000000ff1300720c */ /* 0x000fe20003f86270 */
[--C-:B------:R-:W-:Y:S01]  /*1cd0*/  @!P5 IMAD.IADD R5, R5, 0x1, -R14.reuse ;  /* 0x000000010505d824 */ /* 0x100fe200078e0a0e */
[----:B------:R-:W-:Y:S01]  /*1ce0*/  ISETP.GT.U32.AND P5, PT, R14, R2, PT ;  /* 0x000000020e00720c */ /* 0x000fe20003fa4070 */
[----:B------:R-:W-:Y:S01]  /*1cf0*/  IMAD.MOV.U32 R23, RZ, RZ, R11 ;  /* 0x000000ffff177224 */ /* 0x000fe200078e000b */
[----:B------:R-:W-:Y:S01]  /*1d00*/  IABS R17, R12 ;  /* 0x0000000c00117213 */ /* 0x000fe20000000000 */
[--C-:B------:R-:W-:Y:S01]  /*1d10*/  @!P0 IMAD.IADD R6, R6, 0x1, -R14.reuse ;  /* 0x0000000106068824 */ /* 0x100fe200078e0a0e */
[----:B------:R-:W-:Y:S01]  /*1d20*/  @!P6 IADD3 R13, PT, PT, R13, -R14, RZ ;  /* 0x8000000e0d0de210 */ /* 0x000fe20007ffe0ff */
[----:B------:R-:W-:Y:S01]  /*1d30*/  @!P1 IMAD.IADD R7, R7, 0x1, -R14 ;  /* 0x0000000107079824 */ /* 0x000fe200078e0a0e */
[----:B------:R-:W-:Y:S01]  /*1d40*/  ISETP.GE.AND P6, PT, R20, RZ, PT ;  /* 0x000000ff1400720c */ /* 0x000fe20003fc6270 */
[----:B0-----:R-:W-:Y:S01]  /*1d50*/  IMAD.MOV.U32 R0, RZ, RZ, R16 ;  /* 0x000000ffff007224 */ /* 0x001fe200078e0010 */
[----:B------:R-:W-:Y:S01]  /*1d60*/  MOV R16, R5 ;  /* 0x0000000500107202 */ /* 0x000fe20000000f00 */
[----:B------:R-:W-:Y:S01]  /*1d70*/  @!P3 IMAD.MOV R23, RZ, RZ, -R23 ;  /* 0x000000ffff17b224 */ /* 0x000fe200078e0a17 */
[C---:B------:R-:W-:Y:S01]  /*1d80*/  ISETP.GT.U32.AND P3, PT, R14.reuse, R7, PT ;  /* 0x000000070e00720c */ /* 0x040fe20003f64070 */
[----:B------:R-:W-:Y:S01]  /*1d90*/  @!P2 IMAD.MOV R0, RZ, RZ, -R0 ;  /* 0x000000ffff00a224 */ /* 0x000fe200078e0a00 */
[----:B------:R-:W-:Y:S01]  /*1da0*/  ISETP.GT.U32.AND P2, PT, R14, R6, PT ;  /* 0x000000060e00720c */ /* 0x000fe20003f44070 */
[----:B------:R-:W-:Y:S01]  /*1db0*/  IMAD.HI.U32 R22, R15, R17, RZ ;  /* 0x000000110f167227 */ /* 0x000fe200078e00ff */
[----:B------:R-:W-:Y:S01]  /*1dc0*/  STL [R1+0x94], R23 ;  /* 0x0000941701007387 */ /* 0x000fe20000100800 */
[----:B------:R-:W-:-:S02]  /*1dd0*/  ISETP.GE.AND P1, PT, R4, RZ, PT ;  /* 0x000000ff0400720c */ /* 0x000fc40003f26270 */
[----:B------:R-:W-:Y:S01]  /*1de0*/  IMAD.HI.U32 R19, R15, R9, RZ ;  /* 0x000000090f137227 */ /* 0x000fe200078e00ff */
[----:B------:R0:W-:Y:S01]  /*1df0*/  STL [R1+0x98], R0 ;  /* 0x0000980001007387 */ /* 0x0001e20000100800 */
[----:B------:R-:W-:Y:S02]  /*1e00*/  ISETP.GE.AND P0, PT, R18, RZ, PT ;  /* 0x000000ff1200720c */ /* 0x000fe40003f06270 */
[----:B------:R-:W-:Y:S02]  /*1e10*/  IMAD.MOV R22, RZ, RZ, -R22 ;  /* 0x000000ffff167224 */ /* 0x000fe400078e0a16 */
[----:B------:R-:W-:Y:S02]  /*1e20*/  @!P5 IMAD.IADD R2, R2, 0x1, -R14 ;  /* 0x000000010202d824 */ /* 0x000fe400078e0a0e */
[----:B------:R-:W-:Y:S02]  /*1e30*/  IMAD.MOV R19, RZ, RZ, -R19 ;  /* 0x000000ffff137224 */ /* 0x000fe400078e0a13 */
[C---:B------:R-:W-:Y:S01]  /*1e40*/  IMAD R4, R14.reuse, R22, R17 ;  /* 0x000000160e047224 */ /* 0x040fe200078e0211 */
[----:B------:R-:W-:Y:S01]  /*1e50*/  ISETP.GT.U32.AND P5, PT, R14, R2, PT ;  /* 0x000000020e00720c */ /* 0x000fe20003fa4070 */
[----:B0-----:R-:W-:-:S02]  /*1e60*/  IMAD.MOV.U32 R0, RZ, RZ, R13 ;  /* 0x000000ffff007224 */ /* 0x001fc400078e000d */
[----:B------:R-:W-:Y:S01]  /*1e70*/  @!P4 IMAD.MOV R16, RZ, RZ, -R16 ;  /* 0x000000ffff10c224 */ /* 0x000fe200078e0a10 */
[C---:B------:R-:W-:Y:S01]  /*1e80*/  ISETP.GT.U32.AND P4, PT, R14.reuse, R4, PT ;  /* 0x000000040e00720c */ /* 0x040fe20003f84070 */
[----:B------:R-:W-:Y:S02]  /*1e90*/  VIADD R11, R29, 0x66 ;  /* 0x000000661d0b7836 */ /* 0x000fe40000000000 */
[----:B------:R-:W-:Y:S01]  /*1ea0*/  @!P6 IMAD.MOV R0, RZ, RZ, -R0 ;  /* 0x000000ffff00e224 */ /* 0x000fe200078e0a00 */
[----:B------:R0:W-:Y:S01]  /*1eb0*/  STL [R1+0xa0], R16 ;  /* 0x0000a01001007387 */ /* 0x0001e20000100800 */
[----:B------:R-:W-:Y:S01]  /*1ec0*/  IMAD R9, R14, R19, R9 ;  /* 0x000000130e097224 */ /* 0x000fe200078e0209 */
[----:B------:R-:W-:Y:S01]  /*1ed0*/  ISETP.GE.AND P6, PT, R10, RZ, PT ;  /* 0x000000ff0a00720c */ /* 0x000fe20003fc6270 */
[--C-:B------:R-:W-:Y:S01]  /*1ee0*/  @!P3 IMAD.IADD R7, R7, 0x1, -R14.reuse ;  /* 0x000000010707b824 */ /* 0x100fe200078e0a0e */
[----:B------:R1:W-:Y:S01]  /*1ef0*/  STL [R1+0xa8], R0 ;  /* 0x0000a80001007387 */ /* 0x0003e20000100800 */
[--C-:B------:R-:W-:Y:S01]  /*1f00*/  @!P2 IMAD.IADD R6, R6, 0x1, -R14.reuse ;  /* 0x000000010606a824 */ /* 0x100fe200078e0a0e */
[----:B------:R-:W-:Y:S01]  /*1f10*/  ISETP.GT.U32.AND P3, PT, R14, R9, PT ;  /* 0x000000090e00720c */ /* 0x000fe20003f64070 */
[----:B------:R-:W-:Y:S01]  /*1f20*/  IMAD.MOV.U32 R13, RZ, RZ, R7 ;  /* 0x000000ffff0d7224 */ /* 0x000fe200078e0007 */
[----:B------:R-:W-:Y:S01]  /*1f30*/  ISETP.GE.AND P2, PT, R12, RZ, PT ;  /* 0x000000ff0c00720c */ /* 0x000fe20003f46270 */
[----:B------:R-:W-:Y:S01]  /*1f40*/  @!P5 IMAD.IADD R2, R2, 0x1, -R14 ;  /* 0x000000010202d824 */ /* 0x000fe200078e0a0e */
[----:B0-----:R-:W-:Y:S01]  /*1f50*/  IABS R16, R11 ;  /* 0x0000000b00107213 */ /* 0x001fe20000000000 */
[----:B------:R-:W-:Y:S01]  /*1f60*/  @!P1 IMAD.MOV R13, RZ, RZ, -R13 ;  /* 0x000000ffff0d9224 */ /* 0x000fe200078e0a0d */
[----:B------:R-:W-:Y:S01]  /*1f70*/  ISETP.GE.AND P5, PT, R8, RZ, PT ;  /* 0x000000ff0800720c */ /* 0x000fe20003fa6270 */
[----:B------:R-:W-:-:S02]  /*1f80*/  VIADD R5, R29, 0x65 ;  /* 0x000000651d057836 */ /* 0x000fc40000000000 */
[----:B-1----:R-:W-:Y:S01]  /*1f90*/  IMAD.MOV.U32 R0, RZ, RZ, R6 ;  /* 0x000000ffff007224 */ /* 0x002fe200078e0006 */
[----:B------:R-:W-:Y:S01]  /*1fa0*/  STL [R1+0xac], R13 ;  /* 0x0000ac0d01007387 */ /* 0x000fe20000100800 */
[----:B------:R-:W-:Y:S01]  /*1fb0*/  IMAD.HI.U32 R12, R15, R16, RZ ;  /* 0x000000100f0c7227 */ /* 0x000fe200078e00ff */
[----:B------:R-:W-:Y:S02]  /*1fc0*/  IABS R10, R5 ;  /* 0x00000005000a7213 */ /* 0x000fe40000000000 */
[----:B------:R-:W-:Y:S01]  /*1fd0*/  @!P3 IADD3 R9, PT, PT, R9, -R14, RZ ;  /* 0x8000000e0909b210 */ /* 0x000fe20007ffe0ff */
[----:B------:R-:W-:Y:S01]  /*1fe0*/  @!P0 IMAD.MOV R0, RZ, RZ, -R0 ;  /* 0x000000ffff008224 */ /* 0x000fe200078e0a00 */
[----:B------:R-:W-:Y:S01]  /*1ff0*/  ISETP.GE.AND P0, PT, R5, RZ, PT ;  /* 0x000000ff0500720c */ /* 0x000fe20003f06270 */
[----:B------:R-:W-:Y:S01]  /*2000*/  IMAD.MOV R12, RZ, RZ, -R12 ;  /* 0x000000ffff0c7224 */ /* 0x000fe200078e0a0c */
[----:B------:R-:W-:Y:S01]  /*2010*/  ISETP.GT.U32.AND P1, PT, R14, R9, PT ;  /* 0x000000090e00720c */ /* 0x000fe20003f24070 */
[----:B------:R-:W-:Y:S01]  /*2020*/  @!P4 IMAD.IADD R4, R4, 0x1, -R14 ;  /* 0x000000010404c824 */ /* 0x000fe200078e0a0e */
[----:B------:R0:W-:Y:S01]  /*2030*/  STL [R1+0xbc], R0 ;  /* 0x0000bc0001007387 */ /* 0x0001e20000100800 */
[C---:B------:R-:W-:Y:S01]  /*2040*/  IMAD R16, R14.reuse, R12, R16 ;  /* 0x0000000c0e107224 */ /* 0x040fe200078e0210 */
[----:B------:R-:W-:Y:S01]  /*2050*/  ISETP.GE.AND P4, PT, R11, RZ, PT ;  /* 0x000000ff0b00720c */ /* 0x000fe20003f86270 */
[----:B------:R-:W-:Y:S01]  /*2060*/  IMAD.HI.U32 R8, R15, R10, RZ ;  /* 0x0000000a0f087227 */ /* 0x000fe200078e00ff */
[----:B------:R-:W-:-:S03]  /*2070*/  ISETP.GT.U32.AND P3, PT, R14, R4, PT ;  /* 0x000000040e00720c */ /* 0x000fc60003f64070 */
[----:B------:R-:W-:Y:S02]  /*2080*/  IMAD.MOV R8, RZ, RZ, -R8 ;  /* 0x000000ffff087224 */ /* 0x000fe400078e0a08 */
[----:B------:R-:W-:Y:S02]  /*2090*/  VIADD R12, R29, 0x64 ;  /* 0x000000641d0c7836 */ /* 0x000fe40000000000 */
[----:B0-----:R-:W-:Y:S01]  /*20a0*/  IMAD.MOV.U32 R0, RZ, RZ, R2 ;  /* 0x000000ffff007224 */ /* 0x001fe200078e0002 */
[----:B------:R-:W-:Y:S01]  /*20b0*/  @!P1 IADD3 R9, PT, PT, R9, -R14, RZ ;  /* 0x8000000e09099210 */ /* 0x000fe20007ffe0ff */
[C---:B------:R-:W-:Y:S02]  /*20c0*/  IMAD R10, R14.reuse, R8, R10 ;  /* 0x000000080e0a7224 */ /* 0x040fe400078e020a */
[----:B------:R-:W-:Y:S01]  /*20d0*/  @!P6 IMAD.MOV R0, RZ, RZ, -R0 ;  /* 0x000000ffff00e224 */ /* 0x000fe200078e0a00 */
[----:B------:R-:W-:Y:S01]  /*20e0*/  ISETP.GT.U32.AND P6, PT, R14, R16, PT ;  /* 0x000000100e00720c */ /* 0x000fe20003fc4070 */
[----:B------:R-:W-:Y:S01]  /*20f0*/  @!P3 IMAD.IADD R4, R4, 0x1, -R14 ;  /* 0x000000010404b824 */ /* 0x000fe200078e0a0e */
[----:B------:R-:W-:Y:S01]  /*2100*/  ISETP.GE.AND P3, PT, R12, RZ, PT ;  /* 0x000000ff0c00720c */ /* 0x000fe20003f66270 */
[C---:B------:R-:W-:Y:S01]  /*2110*/  VIADD R5, R29.reuse, 0x62 ;  /* 0x000000621d057836 */ /* 0x040fe20000000000 */
[----:B------:R-:W-:Y:S01]  /*2120*/  IABS R12, R12 ;  /* 0x0000000c000c7213 */ /* 0x000fe20000000000 */
[----:B------:R0:W-:Y:S01]  /*2130*/  STL [R1+0xdc], R0 ;  /* 0x0000dc0001007387 */ /* 0x0001e20000100800 */
[----:B------:R-:W-:Y:S01]  /*2140*/  ISETP.GT.U32.AND P1, PT, R14, R10, PT ;  /* 0x0000000a0e00720c */ /* 0x000fe20003f24070 */
[----:B------:R-:W-:Y:S01]  /*2150*/  VIADD R2, R29, 0x63 ;  /* 0x000000631d027836 */ /* 0x000fe20000000000 */
[----:B------:R-:W-:Y:S01]  /*2160*/  IABS R7, R5 ;  /* 0x0000000500077213 */ /* 0x000fe20000000000 */
[----:B------:R-:W-:-:S03]  /*2170*/  IMAD.HI.U32 R6, R15, R12, RZ ;  /* 0x0000000c0f067227 */ /* 0x000fc600078e00ff */
[----:B------:R-:W-:Y:S01]  /*2180*/  IABS R8, R2 ;  /* 0x0000000200087213 */ /* 0x000fe20000000000 */
[----:B------:R-:W-:Y:S02]  /*2190*/  @!P6 IMAD.IADD R16, R16, 0x1, -R14 ;  /* 0x000000011010e824 */ /* 0x000fe400078e0a0e */
[----:B0-----:R-:W-:Y:S02]  /*21a0*/  IMAD.MOV.U32 R0, RZ, RZ, R4 ;  /* 0x000000ffff007224 */ /* 0x001fe400078e0004 */
[----:B------:R-:W-:Y:S01]  /*21b0*/  IMAD.MOV R6, RZ, RZ, -R6 ;  /* 0x000000ffff067224 */ /* 0x000fe200078e0a06 */
[----:B------:R-:W-:Y:S01]  /*21c0*/  ISETP.GT.U32.AND P6, PT, R14, R16, PT ;  /* 0x000000100e00720c */ /* 0x000fe20003fc4070 */
[----:B------:R-:W-:Y:S01]  /*21d0*/  @!P2 IMAD.MOV R0, RZ, RZ, -R0 ;  /* 0x000000ffff00a224 */ /* 0x000fe200078e0a00 */
[----:B------:R-:W-:Y:S01]  /*21e0*/  ISETP.GE.AND P2, PT, R2, RZ, PT ;  /* 0x000000ff0200720c */ /* 0x000fe20003f46270 */
[----:B------:R-:W-:Y:S02]  /*21f0*/  IMAD R12, R14, R6, R12 ;  /* 0x000000060e0c7224 */ /* 0x000fe400078e020c */
[----:B------:R-:W-:Y:S01]  /*2200*/  @!P1 IMAD.IADD R10, R10, 0x1, -R14 ;  /* 0x000000010a0a9824 */ /* 0x000fe200078e0a0e */
[----:B------:R0:W-:Y:S01]  /*2210*/  STL [R1+0xe0], R0 ;  /* 0x0000e00001007387 */ /* 0x0001e20000100800 */
[----:B------:R-:W-:-:S03]  /*2220*/  IMAD.HI.U32 R2, R15, R7, RZ ;  /* 0x000000070f027227 */ /* 0x000fc600078e00ff */
[----:B------:R-:W-:Y:S01]  /*2230*/  ISETP.GT.U32.AND P1, PT, R14, R10, PT ;  /* 0x0000000a0e00720c */ /* 0x000fe20003f24070 */
[----:B------:R-:W-:Y:S02]  /*2240*/  IMAD.HI.U32 R4, R15, R8, RZ ;  /* 0x000000080f047227 */ /* 0x000fe400078e00ff */
[----:B------:R-:W-:Y:S02]  /*2250*/  @!P6 IADD3 R16, PT, PT, R16, -R14, RZ ;  /* 0x8000000e1010e210 */ /* 0x000fe40007ffe0ff */
[----:B------:R-:W-:Y:S01]  /*2260*/  ISETP.GT.U32.AND P6, PT, R14, R12, PT ;  /* 0x0000000c0e00720c */ /* 0x000fe20003fc4070 */
[----:B0-----:R-:W-:Y:S02]  /*2270*/  IMAD.MOV.U32 R0, RZ, RZ, R9 ;  /* 0x000000ffff007224 */ /* 0x001fe400078e0009 */
[----:B------:R-:W-:Y:S02]  /*2280*/  IMAD.MOV R4, RZ, RZ, -R4 ;  /* 0x000000ffff047224 */ /* 0x000fe400078e0a04 */
[----:B------:R-:W-:Y:S01]  /*2290*/  @!P5 IMAD.MOV R0, RZ, RZ, -R0 ;  /* 0x000000ffff00d224 */ /* 0x000fe200078e0a00 */
[----:B------:R-:W-:Y:S01]  /*22a0*/  ISETP.GE.AND P5, PT, R5, RZ, PT ;  /* 0x000000ff0500720c */ /* 0x000fe20003fa6270 */
[----:B------:R-:W-:-:S02]  /*22b0*/  IMAD.MOV R5, RZ, RZ, -R2 ;  /* 0x000000ffff057224 */ /* 0x000fc400078e0a02 */
[C---:B------:R-:W-:Y:S01]  /*22c0*/  IMAD R8, R14.reuse, R4, R8 ;  /* 0x000000040e087224 */ /* 0x040fe200078e0208 */
[----:B------:R0:W-:Y:S01]  /*22d0*/  STL [R1+0xe4], R0 ;  /* 0x0000e40001007387 */ /* 0x0001e20000100800 */
[----:B------:R-:W-:Y:S02]  /*22e0*/  IMAD R7, R14, R5, R7 ;  /* 0x000000050e077224 */ /* 0x000fe400078e0207 */
[--C-:B------:R-:W-:Y:S02]  /*22f0*/  @!P6 IMAD.IADD R12, R12, 0x1, -R14.reuse ;  /* 0x000000010c0ce824 */ /* 0x100fe400078e0a0e */
[C---:B------:R-:W-:Y:S01]  /*2300*/  VIADD R11, R29.reuse, 0x60 ;  /* 0x000000601d0b7836 */ /* 0x040fe20000000000 */
[----:B------:R-:W-:Y:S01]  /*2310*/  ISETP.GT.U32.AND P6, PT, R14, R7, PT ;  /* 0x000000070e00720c */ /* 0x000fe20003fc4070 */
[C---:B------:R-:W-:Y:S02]  /*2320*/  VIADD R2, R29.reuse, 0x61 ;  /* 0x000000611d027836 */ /* 0x040fe40000000000 */
[----:B------:R-:W-:Y:S01]  /*2330*/  @!P1 IMAD.IADD R10, R10, 0x1, -R14 ;  /* 0x000000010a0a9824 */ /* 0x000fe200078e0a0e */
[C---:B------:R-:W-:Y:S01]  /*2340*/  ISETP.GT.U32.AND P1, PT, R14.reuse, R8, PT ;  /* 0x000000080e00720c */ /* 0x040fe20003f24070 */
[----:B0-----:R-:W-:Y:S01]  /*2350*/  IMAD.MOV.U32 R0, RZ, RZ, R16 ;  /* 0x000000ffff007224 */ /* 0x001fe200078e0010 */
[----:B------:R-:W-:Y:S01]  /*2360*/  IABS R17, R11 ;  /* 0x0000000b00117213 */ /* 0x000fe20000000000 */
[----:B------:R-:W-:Y:S01]  /*2370*/  VIADD R5, R29, 0x5f ;  /* 0x0000005f1d057836 */ /* 0x000fe20000000000 */
[----:B------:R-:W-:Y:S01]  /*2380*/  IABS R6, R2 ;  /* 0x0000000200067213 */ /* 0x000fe20000000000 */
[----:B------:R-:W-:Y:S01]  /*2390*/  @!P4 IMAD.MOV R0, RZ, RZ, -R0 ;  /* 0x000000ffff00c224 */ /* 0x000fe200078e0a00 */
[----:B------:R-:W-:Y:S01]  /*23a0*/  ISETP.GT.U32.AND P4, PT, R14, R12, PT ;  /* 0x0000000c0e00720c */ /* 0x000fe20003f84070 */
[----:B------:R-:W-:Y:S01]  /*23b0*/  IMAD.MOV.U32 R16, RZ, RZ, R17 ;  /* 0x000000ffff107224 */ /* 0x000fe200078e0011 */
[----:B------:R-:W-:Y:S01]  /*23c0*/  IABS R13, R5 ;  /* 0x00000005000d7213 */ /* 0x000fe20000000000 */
[----:B------:R-:W-:Y:S01]  /*23d0*/  IMAD.HI.U32 R17, R15, R6, RZ ;  /* 0x000000060f117227 */ /* 0x000fe200078e00ff */
[----:B------:R0:W-:Y:S03]  /*23e0*/  STL [R1+0xfc], R0 ;  /* 0x0000fc0001007387 */ /* 0x0001e60000100800 */
[--C-:B------:R-:W-:Y:S01]  /*23f0*/  @!P6 IMAD.IADD R7, R7, 0x1, -R14.reuse ;  /* 0x000000010707e824 */ /* 0x100fe200078e0a0e */
[----:B------:R-:W-:Y:S01]  /*2400*/  IADD3 R17, PT, PT, -R17, RZ, RZ ;  /* 0x000000ff11117210 */ /* 0x000fe20007ffe1ff */
[----:B------:R-:W-:-:S02]  /*2410*/  @!P1 IMAD.IADD R8, R8, 0x1, -R14 ;  /* 0x0000000108089824 */ /* 0x000fc400078e0a0e */
[----:B------:R-:W-:Y:S01]  /*2420*/  VIADD R4, R29, 0x5e ;  /* 0x0000005e1d047836 */ /* 0x000fe20000000000 */
[----:B------:R-:W-:Y:S01]  /*2430*/  ISETP.GT.U32.AND P6, PT, R14, R7, PT ;  /* 0x000000070e00720c */ /* 0x000fe20003fc4070 */
[----:B------:R-:W-:Y:S01]  /*2440*/  @!P4 IMAD.IADD R12, R12, 0x1, -R14 ;  /* 0x000000010c0cc824 */ /* 0x000fe200078e0a0e */
[----:B------:R-:W-:Y:S01]  /*2450*/  ISETP.GT.U32.AND P1, PT, R14, R8, PT ;  /* 0x000000080e00720c */ /* 0x000fe20003f24070 */
[----:B0-----:R-:W-:Y:S01]  /*2460*/  IMAD.MOV.U32 R0, RZ, RZ, R10 ;  /* 0x000000ffff007224 */ /* 0x001fe200078e000a */
[----:B------:R-:W-:-:S03]  /*2470*/  IABS R9, R4 ;  /* 0x0000000400097213 */ /* 0x000fc60000000000 */
[----:B------:R-:W-:Y:S01]  /*2480*/  @!P0 IMAD.MOV R0, RZ, RZ, -R0 ;  /* 0x000000ffff008224 */ /* 0x000fe200078e0a00 */
[----:B------:R-:W-:Y:S01]  /*2490*/  ISETP.GE.AND P0, PT, R2, RZ, PT ;  /* 0x000000ff0200720c */ /* 0x000fe20003f06270 */
[C---:B------:R-:W-:Y:S02]  /*24a0*/  IMAD R2, R14.reuse, R17, R6 ;  /* 0x000000110e027224 */ /* 0x040fe400078e0206 */
[C---:B------:R-:W-:Y:S01]  /*24b0*/  IMAD.HI.U32 R6, R15.reuse, R13, RZ ;  /* 0x0000000d0f067227 */ /* 0x040fe200078e00ff */
[----:B------:R0:W-:Y:S02]  /*24c0*/  STL [R1+0x100], R0 ;  /* 0x0001000001007387 */ /* 0x0001e40000100800 */
[----:B------:R-:W-:Y:S01]  /*24d0*/  ISETP.GT.U32.AND P4, PT, R14, R2, PT ;  /* 0x000000020e00720c */ /* 0x000fe20003f84070 */
[----:B------:R-:W-:-:S04]  /*24e0*/  IMAD.HI.U32 R17, R15, R16, RZ ;  /* 0x000000100f117227 */ /* 0x000fc800078e00ff */
[----:B------:R-:W-:-:S04]  /*24f0*/  IMAD.HI.U32 R10, R15, R9, RZ ;  /* 0x000000090f0a7227 */ /* 0x000fc800078e00ff */
[----:B0-----:R-:W-:Y:S02]  /*2500*/  IMAD.MOV.U32 R0, RZ, RZ, R12 ;  /* 0x000000ffff007224 */ /* 0x001fe400078e000c */
[----:B------:R-:W-:Y:S02]  /*2510*/  IMAD.MOV R6, RZ, RZ, -R6 ;  /* 0x000000ffff067224 */ /* 0x000fe400078e0a06 */
[----:B------:R-:W-:Y:S01]  /*2520*/  IMAD.MOV R17, RZ, RZ, -R17 ;  /* 0x000000ffff117224 */ /* 0x000fe200078e0a11 */
[----:B------:R-:W-:Y:S01]  /*2530*/  @!P3 IADD3 R0, PT, PT, -R0, RZ, RZ ;  /* 0x000000ff0000b210 */ /* 0x000fe20007ffe1ff */
[----:B------:R-:W-:Y:S02]  /*2540*/  IMAD.MOV R10, RZ, RZ, -R10 ;  /* 0x000000ffff0a7224 */ /* 0x000fe400078e0a0a */
[----:B------:R-:W-:Y:S02]  /*2550*/  IMAD R13, R14, R6, R13 ;  /* 0x000000060e0d7224 */ /* 0x000fe400078e020d */
[--C-:B------:R-:W-:Y:S01]  /*2560*/  @!P6 IMAD.IADD R7, R7, 0x1, -R14.reuse ;  /* 0x000000010707e824 */ /* 0x100fe200078e0a0e */
[----:B------:R0:W-:Y:S01]  /*2570*/  STL [R1+0x104], R0 ;  /* 0x0001040001007387 */ /* 0x0001e20000100800 */
[----:B------:R-:W-:Y:S01]  /*2580*/  @!P1 IMAD.IADD R8, R8, 0x1, -R14 ;  /* 0x0000000108089824 */ /* 0x000fe200078e0a0e */
[----:B------:R-:W-:Y:S01]  /*2590*/  ISETP.GE.AND P1, PT, R11, RZ, PT ;  /* 0x000000ff0b00720c */ /* 0x000fe20003f26270 */
[C---:B------:R-:W-:Y:S01]  /*25a0*/  IMAD R11, R14.reuse, R17, R16 ;  /* 0x000000110e0b7224 */ /* 0x040fe200078e0210 */
[C---:B------:R-:W-:Y:S01]  /*25b0*/  ISETP.GT.U32.AND P6, PT, R14.reuse, R13, PT ;  /* 0x0000000d0e00720c */ /* 0x040fe20003fc4070 */
[----:B------:R-:W-:-:S02]  /*25c0*/  IMAD R9, R14, R10, R9 ;  /* 0x0000000a0e097224 */ /* 0x000fc400078e0209 */
[----:B------:R-:W-:Y:S01]  /*25d0*/  @!P4 IMAD.IADD R2, R2, 0x1, -R14 ;  /* 0x000000010202c824 */ /* 0x000fe200078e0a0e */
[C---:B------:R-:W-:Y:S01]  /*25e0*/  ISETP.GT.U32.AND P4, PT, R14.reuse, R11, PT ;  /* 0x0000000b0e00720c */ /* 0x040fe20003f84070 */
[----:B------:R-:W-:Y:S01]  /*25f0*/  @!P2 IMAD.MOV R8, RZ, RZ, -R8 ;  /* 0x000000ffff08a224 */ /* 0x000fe200078e0a08 */
[----:B------:R-:W-:Y:S01]  /*2600*/  ISETP.GE.AND P2, PT, R5, RZ, PT ;  /* 0x000000ff0500720c */ /* 0x000fe20003f46270 */
[----:B0-----:R-:W-:Y:S01]  /*2610*/  IMAD.MOV.U32 R0, RZ, RZ, R7 ;  /* 0x000000ffff007224 */ /* 0x001fe200078e0007 */
[C---:B------:R-:W-:Y:S01]  /*2620*/  ISETP.GT.U32.AND P3, PT, R14.reuse, R2, PT ;  /* 0x000000020e00720c */ /* 0x040fe20003f64070 */
[C---:B------:R-:W-:Y:S01]  /*2630*/  VIADD R5, R29.reuse, 0x5c ;  /* 0x0000005c1d057836 */ /* 0x040fe20000000000 */
[----:B------:R0:W-:Y:S01]  /*2640*/  STL [R1+0x108], R8 ;  /* 0x0001080801007387 */ /* 0x0001e20000100800 */
[----:B------:R-:W-:Y:S01]  /*2650*/  @!P5 IMAD.MOV R0, RZ, RZ, -R0 ;  /* 0x000000ffff00d224 */ /* 0x000fe200078e0a00 */
[----:B------:R-:W-:Y:S01]  /*2660*/  ISETP.GT.U32.AND P5, PT, R14, R9, PT ;  /* 0x000000090e00720c */ /* 0x000fe20003fa4070 */
[----:B------:R-:W-:-:S02]  /*2670*/  VIADD R6, R29, 0x5d ;  /* 0x0000005d1d067836 */ /* 0x000fc40000000000 */
[--C-:B------:R-:W-:Y:S01]  /*2680*/  @!P6 IMAD.IADD R13, R13, 0x1, -R14.reuse ;  /* 0x000000010d0de824 */ /* 0x100fe200078e0a0e */
[----:B------:R1:W-:Y:S01]  /*2690*/  STL [R1+0x114], R0 ;  /* 0x0001140001007387 */ /* 0x0003e20000100800 */
[--C-:B------:R-:W-:Y:S01]  /*26a0*/  @!P4 IMAD.IADD R11, R11, 0x1, -R14.reuse ;  /* 0x000000010b0bc824 */ /* 0x100fe200078e0a0e */
[----:B------:R-:W-:Y:S01]  /*26b0*/  IABS R12, R6 ;  /* 0x00000006000c7213 */ /* 0x000fe20000000000 */
[----:B------:R-:W-:Y:S01]  /*26c0*/  VIADD R10, R29, 0x59 ;  /* 0x000000591d0a7836 */ /* 0x000fe20000000000 */
[----:B0-----:R-:W-:Y:S01]  /*26d0*/  IABS R8, R5 ;  /* 0x0000000500087213 */ /* 0x001fe20000000000 */
[----:B------:R-:W-:Y:S01]  /*26e0*/  @!P3 IMAD.IADD R2, R2, 0x1, -R14 ;  /* 0x000000010202b824 */ /* 0x000fe200078e0a0e */
[----:B------:R-:W-:Y:S01]  /*26f0*/  ISETP.GE.AND P4, PT, R6, RZ, PT ;  /* 0x000000ff0600720c */ /* 0x000fe20003f86270 */
[----:B------:R-:W-:Y:S01]  /*2700*/  IMAD.HI.U32 R7, R15, R12, RZ ;  /* 0x0000000c0f077227 */ /* 0x000fe200078e00ff */
[C---:B------:R-:W-:Y:S02]  /*2710*/  ISETP.GT.U32.AND P6, PT, R14.reuse, R11, PT ;  /* 0x0000000b0e00720c */ /* 0x040fe40003fc4070 */
[----:B------:R-:W-:Y:S01]  /*2720*/  @!P5 IADD3 R9, PT, PT, R9, -R14, RZ ;  /* 0x8000000e0909d210 */ /* 0x000fe20007ffe0ff */
[----:B------:R-:W-:Y:S01]  /*2730*/  IMAD.HI.U32 R6, R15, R8, RZ ;  /* 0x000000080f067227 */ /* 0x000fe200078e00ff */
[----:B------:R-:W-:-:S02]  /*2740*/  ISETP.GT.U32.AND P5, PT, R14, R13, PT ;  /* 0x0000000d0e00720c */ /* 0x000fc40003fa4070 */
[----:B------:R-:W-:Y:S01]  /*2750*/  IABS R16, R10 ;  /* 0x0000000a00107213 */ /* 0x000fe20000000000 */
[----:B------:R-:W-:Y:S01]  /*2760*/  IMAD.MOV R6, RZ, RZ, -R6 ;  /* 0x000000ffff067224 */ /* 0x000fe200078e0a06 */
[----:B------:R-:W-:Y:S01]  /*2770*/  ISETP.GE.AND P3, PT, R4, RZ, PT ;  /* 0x000000ff0400720c */ /* 0x000fe20003f66270 */
[----:B------:R-:W-:Y:S02]  /*2780*/  IMAD.MOV R7, RZ, RZ, -R7 ;  /* 0x000000ffff077224 */ /* 0x000fe400078e0a07 */
[----:B-1----:R-:W-:Y:S02]  /*2790*/  IMAD.MOV.U32 R0, RZ, RZ, R2 ;  /* 0x000000ffff007224 */ /* 0x002fe400078e0002 */
[C---:B------:R-:W-:Y:S02]  /*27a0*/  IMAD R8, R14.reuse, R6, R8 ;  /* 0x000000060e087224 */ /* 0x040fe400078e0208 */
[C---:B------:R-:W-:Y:S02]  /*27b0*/  IMAD R12, R14.reuse, R7, R12 ;  /* 0x000000070e0c7224 */ /* 0x040fe400078e020c */
[----:B------:R-:W-:Y:S01]  /*27c0*/  @!P0 IMAD.MOV R0, RZ, RZ, -R0 ;  /* 0x000000ffff008224 */ /* 0x000fe200078e0a00 */
[C---:B------:R-:W-:Y:S01]  /*27d0*/  ISETP.GT.U32.AND P0, PT, R14.reuse, R9, PT ;  /* 0x000000090e00720c */ /* 0x040fe20003f04070 */
[--C-:B------:R-:W-:Y:S01]  /*27e0*/  @!P5 IMAD.IADD R13, R13, 0x1, -R14.reuse ;  /* 0x000000010d0dd824 */ /* 0x100fe200078e0a0e */
[C---:B------:R-:W-:Y:S01]  /*27f0*/  ISETP.GT.U32.AND P5, PT, R14.reuse, R8, PT ;  /* 0x000000080e00720c */ /* 0x040fe20003fa4070 */
[----:B------:R-:W-:Y:S01]  /*2800*/  @!P6 IMAD.IADD R11, R11, 0x1, -R14 ;  /* 0x000000010b0be824 */ /* 0x000fe200078e0a0e */
[----:B------:R-:W-:Y:S01]  /*2810*/  ISETP.GT.U32.AND P6, PT, R14, R12, PT ;  /* 0x0000000c0e00720c */ /* 0x000fe20003fc4070 */
[C---:B------:R-:W-:Y:S01]  /*2820*/  VIADD R2, R29.reuse, 0x5a ;  /* 0x0000005a1d027836 */ /* 0x040fe20000000000 */
[----:B------:R0:W-:Y:S01]  /*2830*/  STL [R1+0x118], R0 ;  /* 0x0001180001007387 */ /* 0x0001e20000100800 */
[----:B------:R-:W-:-:S02]  /*2840*/  VIADD R4, R29, 0x5b ;  /* 0x0000005b1d047836 */ /* 0x000fc40000000000 */
[----:B------:R-:W-:Y:S01]  /*2850*/  @!P2 IMAD.MOV R13, RZ, RZ, -R13 ;  /* 0x000000ffff0da224 */ /* 0x000fe200078e0a0d */
[----:B------:R-:W-:Y:S02]  /*2860*/  IABS R6, R2 ;  /* 0x0000000200067213 */ /* 0x000fe40000000000 */
[----:B------:R-:W-:Y:S01]  /*2870*/  IABS R7, R4 ;  /* 0x0000000400077213 */ /* 0x000fe20000000000 */
[--C-:B------:R-:W-:Y:S01]  /*2880*/  @!P0 IMAD.IADD R9, R9, 0x1, -R14.reuse ;  /* 0x0000000109098824 */ /* 0x100fe200078e0a0e */
[----:B------:R-:W-:Y:S01]  /*2890*/  ISETP.GE.AND P0, PT, R5, RZ, PT ;  /* 0x000000ff0500720c */ /* 0x000fe20003f06270 */
[----:B------:R-:W-:Y:S01]  /*28a0*/  @!P5 IMAD.IADD R8, R8, 0x1, -R14 ;  /* 0x000000010808d824 */ /* 0x000fe200078e0a0e */
[----:B0-----:R-:W-:Y:S01]  /*28b0*/  MOV R0, R11 ;  /* 0x0000000b00007202 */ /* 0x001fe20000000f00 */
[----:B------:R-:W-:Y:S02]  /*28c0*/  IMAD.MOV.U32 R5, RZ, RZ, R16 ;  /* 0x000000ffff057224 */ /* 0x000fe400078e0010 */
[----:B------:R-:W-:Y:S01]  /*28d0*/  IMAD.HI.U32 R17, R15, R6, RZ ;  /* 0x000000060f117227 */ /* 0x000fe200078e00ff */
[----:B------:R-:W-:-:S03]  /*28e0*/  ISETP.GT.U32.AND P5, PT, R14, R8, PT ;  /* 0x000000080e00720c */ /* 0x000fc60003fa4070 */
[----:B------:R-:W-:Y:S01]  /*28f0*/  @!P6 IMAD.IADD R12, R12, 0x1, -R14 ;  /* 0x000000010c0ce824 */ /* 0x000fe200078e0a0e */
[----:B------:R-:W-:Y:S01]  /*2900*/  ISETP.GE.AND P6, PT, R4, RZ, PT ;  /* 0x000000ff0400720c */ /* 0x000fe20003fc6270 */
[----:B------:R-:W-:Y:S02]  /*2910*/  @!P1 IMAD.MOV R0, RZ, RZ, -R0 ;  /* 0x000000ffff009224 */ /* 0x000fe400078e0a00 */
[----:B------:R-:W-:Y:S01]  /*2920*/  IMAD.HI.U32 R4, R15, R5, RZ ;  /* 0x000000050f047227 */ /* 0x000fe200078e00ff */
[C---:B------:R-:W-:Y:S02]  /*2930*/  ISETP.GT.U32.AND P1, PT, R14.reuse, R12, PT ;  /* 0x0000000c0e00720c */ /* 0x040fe40003f24070 */
[----:B------:R0:W-:Y:S01]  /*2940*/  STL [R1+0x11c], R0 ;  /* 0x00011c0001007387 */ /* 0x0001e20000100800 */
[----:B------:R-:W-:Y:S02]  /*2950*/  IMAD.MOV R11, RZ, RZ, -R17 ;  /* 0x000000ffff0b7224 */ /* 0x000fe400078e0a11 */
[----:B------:R-:W-:Y:S01]  /*2960*/  IMAD.MOV R4, RZ, RZ, -R4 ;  /* 0x000000ffff047224 */ /* 0x000fe200078e0a04 */
[----:B------:R1:W-:Y:S01]  /*2970*/  STL [R1+0x120], R13 ;  /* 0x0001200d01007387 */ /* 0x0003e20000100800 */
[----:B------:R-:W-:-:S02]  /*2980*/  IMAD R6, R14, R11, R6 ;  /* 0x0000000b0e067224 */ /* 0x000fc400078e0206 */
[----:B------:R-:W-:Y:S02]  /*2990*/  IMAD R5, R14, R4, R5 ;  /* 0x000000040e057224 */ /* 0x000fe400078e0205 */
[----:B------:R-:W-:Y:S02]  /*29a0*/  @!P5 IMAD.IADD R8, R8, 0x1, -R14 ;  /* 0x000000010808d824 */ /* 0x000fe400078e0a0e */
[----:B0-----:R-:W-:Y:S01]  /*29b0*/  IMAD.MOV.U32 R0, RZ, RZ, R9 ;  /* 0x000000ffff007224 */ /* 0x001fe200078e0009 */
[----:B------:R-:W-:Y:S01]  /*29c0*/  ISETP.GT.U32.AND P5, PT, R14, R5, PT ;  /* 0x000000050e00720c */ /* 0x000fe20003fa4070 */
[----:B------:R-:W-:Y:S01]  /*29d0*/  IMAD.HI.U32 R16, R15, R7, RZ ;  /* 0x000000070f107227 */ /* 0x000fe200078e00ff */
[----:B------:R-:W-:-:S03]  /*29e0*/  IADD3 R9, PT, PT, R29, 0x57, RZ ;  /* 0x000000571d097810 */ /* 0x000fc60007ffe0ff */
[----:B------:R-:W-:Y:S01]  /*29f0*/  @!P3 IMAD.MOV R0, RZ, RZ, -R0 ;  /* 0x000000ffff00b224 */ /* 0x000fe200078e0a00 */
[----:B------:R-:W-:Y:S01]  /*2a00*/  ISETP.GT.U32.AND P3, PT, R14, R6, PT ;  /* 0x000000060e00720c */ /* 0x000fe20003f64070 */
[----:B------:R-:W-:Y:S02]  /*2a10*/  IMAD.MOV R16, RZ, RZ, -R16 ;  /* 0x000000ffff107224 */ /* 0x000fe400078e0a10 */
[--C-:B------:R-:W-:Y:S01]  /*2a20*/  @!P1 IMAD.IADD R12, R12, 0x1, -R14.reuse ;  /* 0x000000010c0c9824 */ /* 0x100fe200078e0a0e */
[----:B------:R-:W-:Y:S01]  /*2a30*/  ISETP.GE.AND P1, PT, R2, RZ, PT ;  /* 0x000000ff0200720c */ /* 0x000fe20003f26270 */
[C---:B------:R-:W-:Y:S01]  /*2a40*/  IMAD R7, R14.reuse, R16, R7 ;  /* 0x000000100e077224 */ /* 0x040fe200078e0207 */
[----:B------:R-:W-:Y:S01]  /*2a50*/  IABS R2, R9 ;  /* 0x0000000900027213 */ /* 0x000fe20000000000 */
[----:B------:R-:W-:Y:S01]  /*2a60*/  @!P5 IMAD.IADD R5, R5, 0x1, -R14 ;  /* 0x000000010505d824 */ /* 0x000fe200078e0a0e */
[----:B------:R0:W-:Y:S01]  /*2a70*/  STL [R1+0x124], R0 ;  /* 0x0001240001007387 */ /* 0x0001e20000100800 */
[----:B------:R-:W-:Y:S01]  /*2a80*/  VIADD R17, R29, 0x58 ;  /* 0x000000581d117836 */ /* 0x000fe20000000000 */
[----:B------:R-:W-:Y:S01]  /*2a90*/  ISETP.GT.U32.AND P2, PT, R14, R7, PT ;  /* 0x000000070e00720c */ /* 0x000fe20003f44070 */
[----:B-1----:R-:W-:-:S03]  /*2aa0*/  IMAD.HI.U32 R13, R15, R2, RZ ;  /* 0x000000020f0d7227 */ /* 0x002fc600078e00ff */
[----:B------:R-:W-:Y:S01]  /*2ab0*/  IABS R4, R17 ;  /* 0x0000001100047213 */ /* 0x000fe20000000000 */
[----:B------:R-:W-:Y:S02]  /*2ac0*/  @!P3 IMAD.IADD R6, R6, 0x1, -R14 ;  /* 0x000000010606b824 */ /* 0x000fe400078e0a0e */
[----:B------:R-:W-:Y:S02]  /*2ad0*/  IMAD.MOV R13, RZ, RZ, -R13 ;  /* 0x000000ffff0d7224 */ /* 0x000fe400078e0a0d */
[----:B------:R-:W-:Y:S01]  /*2ae0*/  IMAD.HI.U32 R11, R15, R4, RZ ;  /* 0x000000040f0b7227 */ /* 0x000fe200078e00ff */
[----:B------:R-:W-:-:S03]  /*2af0*/  ISETP.GT.U32.AND P5, PT, R14, R6, PT ;  /* 0x000000060e00720c */ /* 0x000fc60003fa4070 */
[----:B------:R-:W-:Y:S02]  /*2b00*/  IMAD R2, R14, R13, R2 ;  /* 0x0000000d0e027224 */ /* 0x000fe400078e0202 */
[----:B------:R-:W-:Y:S01]  /*2b10*/  @!P2 IMAD.IADD R7, R7, 0x1, -R14 ;  /* 0x000000010707a824 */ /* 0x000fe200078e0a0e */
[----:B------:R-:W-:Y:S01]  /*2b20*/  ISETP.GE.AND P2, PT, R10, RZ, PT ;  /* 0x000000ff0a00720c */ /* 0x000fe20003f46270 */
[----:B0-----:R-:W-:Y:S02]  /*2b30*/  IMAD.MOV.U32 R0, RZ, RZ, R12 ;  /* 0x000000ffff007224 */ /* 0x001fe400078e000c */
[----:B------:R-:W-:Y:S01]  /*2b40*/  IMAD.MOV R11, RZ, RZ, -R11 ;  /* 0x000000ffff0b7224 */ /* 0x000fe200078e0a0b */
[C---:B------:R-:W-:Y:S01]  /*2b50*/  ISETP.GT.U32.AND P3, PT, R14.reuse, R7, PT ;  /* 0x000000070e00720c */ /* 0x040fe20003f64070 */
[----:B------:R-:W-:Y:S01]  /*2b60*/  @!P4 IMAD.MOV R0, RZ, RZ, -R0 ;  /* 0x000000ffff00c224 */ /* 0x000fe200078e0a00 */
[----:B------:R-:W-:Y:S01]  /*2b70*/  ISETP.GT.U32.AND P4, PT, R14, R5, PT ;  /* 0x000000050e00720c */ /* 0x000fe20003f84070 */
[----:B------:R-:W-:Y:S01]  /*2b80*/  @!P5 IMAD.IADD R6, R6, 0x1, -R14 ;  /* 0x000000010606d824 */ /* 0x000fe200078e0a0e */
[C---:B------:R-:W-:Y:S01]  /*2b90*/  ISETP.GT.U32.AND P5, PT, R14.reuse, R2, PT ;  /* 0x000000020e00720c */ /* 0x040fe20003fa4070 */
[----:B------:R-:W-:Y:S01]  /*2ba0*/  VIADD R10, R29, 0x56 ;  /* 0x000000561d0a7836 */ /* 0x000fe20000000000 */
[----:B------:R0:W-:Y:S01]  /*2bb0*/  STL [R1+0x138], R0 ;  /* 0x0001380001007387 */ /* 0x0001e20000100800 */
[----:B------:R-:W-:-:S02]  /*2bc0*/  IMAD R4, R14, R11, R4 ;  /* 0x0000000b0e047224 */ /* 0x000fc400078e0204 */
[C---:B------:R-:W-:Y:S01]  /*2bd0*/  VIADD R11, R29.reuse, 0x55 ;  /* 0x000000551d0b7836 */ /* 0x040fe20000000000 */
[----:B------:R-:W-:Y:S01]  /*2be0*/  IABS R12, R10 ;  /* 0x0000000a000c7213 */ /* 0x000fe20000000000 */
[----:B------:R-:W-:Y:S02]  /*2bf0*/  VIADD R13, R29, 0x54 ;  /* 0x000000541d0d7836 */ /* 0x000fe40000000000 */
[----:B------:R-:W-:Y:S01]  /*2c00*/  @!P3 IADD3 R7, PT, PT, R7, -R14, RZ ;  /* 0x8000000e0707b210 */ /* 0x000fe20007ffe0ff */
[----:B------:R-:W-:Y:S01]  /*2c10*/  @!P1 IMAD.MOV R6, RZ, RZ, -R6 ;  /* 0x000000ffff069224 */ /* 0x000fe200078e0a06 */
[----:B------:R-:W-:Y:S01]  /*2c20*/  IABS R16, R11 ;  /* 0x0000000b00107213 */ /* 0x000fe20000000000 */
[----:B------:R-:W-:Y:S01]  /*2c30*/  IMAD.HI.U32 R18, R15, R12, RZ ;  /* 0x0000000c0f127227 */ /* 0x000fe200078e00ff */
[----:B------:R-:W-:Y:S02]  /*2c40*/  ISETP.GT.U32.AND P3, PT, R14, R4, PT ;  /* 0x000000040e00720c */ /* 0x000fe40003f64070 */
[----:B------:R-:W-:Y:S01]  /*2c50*/  @!P6 IADD3 R7, PT, PT, -R7, RZ, RZ ;  /* 0x000000ff0707e210 */ /* 0x000fe20007ffe1ff */
[----:B------:R-:W-:Y:S01]  /*2c60*/  @!P5 IMAD.IADD R2, R2, 0x1, -R14 ;  /* 0x000000010202d824 */ /* 0x000fe200078e0a0e */
[----:B------:R-:W-:Y:S01]  /*2c70*/  ISETP.GE.AND P1, PT, R10, RZ, PT ;  /* 0x000000ff0a00720c */ /* 0x000fe20003f26270 */
[----:B------:R-:W-:-:S03]  /*2c80*/  IMAD.HI.U32 R19, R15, R16, RZ ;  /* 0x000000100f137227 */ /* 0x000fc600078e00ff */
[C---:B------:R-:W-:Y:S01]  /*2c90*/  ISETP.GT.U32.AND P5, PT, R14.reuse, R2, PT ;  /* 0x000000020e00720c */ /* 0x040fe20003fa4070 */
[----:B------:R-:W-:Y:S01]  /*2ca0*/  @!P4 IMAD.IADD R5, R5, 0x1, -R14 ;  /* 0x000000010505c824 */ /* 0x000fe200078e0a0e */
[----:B------:R-:W-:Y:S01]  /*2cb0*/  ISETP.GE.AND P4, PT, R17, RZ, PT ;  /* 0x000000ff1100720c */ /* 0x000fe20003f86270 */
[----:B------:R-:W-:Y:S01]  /*2cc0*/  IMAD.MOV R17, RZ, RZ, -R18 ;  /* 0x000000ffff117224 */ /* 0x000fe200078e0a12 */
[----:B------:R-:W-:Y:S01]  /*2cd0*/  IABS R18, R13 ;  /* 0x0000000d00127213 */ /* 0x000fe20000000000 */
[----:B------:R-:W-:Y:S02]  /*2ce0*/  IMAD.MOV R19, RZ, RZ, -R19 ;  /* 0x000000ffff137224 */ /* 0x000fe400078e0a13 */
[C---:B------:R-:W-:Y:S02]  /*2cf0*/  IMAD R12, R14.reuse, R17, R12 ;  /* 0x000000110e0c7224 */ /* 0x040fe400078e020c */
[----:B0-----:R-:W-:Y:S02]  /*2d00*/  IMAD.MOV.U32 R0, RZ, RZ, R8 ;  /* 0x000000ffff007224 */ /* 0x001fe400078e0008 */
[C---:B------:R-:W-:Y:S01]  /*2d10*/  IMAD R16, R14.reuse, R19, R16 ;  /* 0x000000130e107224 */ /* 0x040fe200078e0210 */
[----:B------:R-:W-:Y:S01]  /*2d20*/  ISETP.GT.U32.AND P6, PT, R14, R12, PT ;  /* 0x0000000c0e00720c */ /* 0x000fe20003fc4070 */
[----:B------:R-:W-:-:S02]  /*2d30*/  @!P0 IMAD.MOV R0, RZ, RZ, -R0 ;  /* 0x000000ffff008224 */ /* 0x000fc400078e0a00 */
[--C-:B------:R-:W-:Y:S01]  /*2d40*/  @!P5 IMAD.IADD R2, R2, 0x1, -R14.reuse ;  /* 0x000000010202d824 */ /* 0x100fe200078e0a0e */
[----:B------:R-:W-:Y:S01]  /*2d50*/  ISETP.GT.U32.AND P5, PT, R14, R16, PT ;  /* 0x000000100e00720c */ /* 0x000fe20003fa4070 */
[--C-:B------:R-:W-:Y:S01]  /*2d60*/  @!P3 IMAD.IADD R4, R4, 0x1, -R14.reuse ;  /* 0x000000010404b824 */ /* 0x100fe200078e0a0e */
[----:B------:R0:W-:Y:S01]  /*2d70*/  STL [R1+0x13c], R0 ;  /* 0x00013c0001007387 */ /* 0x0001e20000100800 */
[----:B------:R-:W-:Y:S01]  /*2d80*/  ISETP.GE.AND P3, PT, R9, RZ, PT ;  /* 0x000000ff0900720c */ /* 0x000fe20003f66270 */
[C---:B------:R-:W-:Y:S02]  /*2d90*/  VIADD R10, R29.reuse, 0x51 ;  /* 0x000000511d0a7836 */ /* 0x040fe40000000000 */
[----:B------:R-:W-:Y:S01]  /*2da0*/  STL [R1+0x140], R7 ;  /* 0x0001400701007387 */ /* 0x000fe20000100800 */
[----:B------:R-:W-:Y:S01]  /*2db0*/  ISETP.GT.U32.AND P0, PT, R14, R4, PT ;  /* 0x000000040e00720c */ /* 0x000fe20003f04070 */
[----:B------:R-:W-:Y:S02]  /*2dc0*/  VIADD R19, R29, 0x41 ;  /* 0x000000411d137836 */ /* 0x000fe40000000000 */
[----:B------:R1:W-:Y:S01]  /*2dd0*/  STL [R1+0x144], R6 ;  /* 0x0001440601007387 */ /* 0x0003e20000100800 */
[----:B------:R-:W-:-:S02]  /*2de0*/  @!P6 IMAD.IADD R12, R12, 0x1, -R14 ;  /* 0x000000010c0ce824 */ /* 0x000fc400078e0a0e */
[----:B0-----:R-:W-:Y:S02]  /*2df0*/  IMAD.MOV.U32 R0, RZ, RZ, R5 ;  /* 0x000000ffff007224 */ /* 0x001fe400078e0005 */
[----:B------:R-:W-:Y:S01]  /*2e00*/  VIADD R5, R29, 0x53 ;  /* 0x000000531d057836 */ /* 0x000fe20000000000 */
[----:B------:R-:W-:Y:S01]  /*2e10*/  ISETP.GT.U32.AND P6, PT, R14, R12, PT ;  /* 0x0000000c0e00720c */ /* 0x000fe20003fc4070 */
[----:B------:R-:W-:Y:S01]  /*2e20*/  @!P2 IMAD.MOV R0, RZ, RZ, -R0 ;  /* 0x000000ffff00a224 */ /* 0x000fe200078e0a00 */
[----:B------:R-:W-:Y:S01]  /*2e30*/  ISETP.GE.AND P2, PT, R11, RZ, PT ;  /* 0x000000ff0b00720c */ /* 0x000fe20003f46270 */
[----:B------:R-:W-:Y:S01]  /*2e40*/  @!P5 IMAD.IADD R16, R16, 0x1, -R14 ;  /* 0x000000011010d824 */ /* 0x000fe200078e0a0e */
[----:B------:R-:W-:Y:S01]  /*2e50*/  IABS R8, R5 ;  /* 0x0000000500087213 */ /* 0x000fe20000000000 */
[----:B-1----:R-:W-:Y:S01]  /*2e60*/  IMAD.HI.U32 R6, R15, R18, RZ ;  /* 0x000000120f067227 */ /* 0x002fe200078e00ff */
[----:B------:R0:W-:Y:S02]  /*2e70*/  STL [R1+0x14c], R0 ;  /* 0x00014c0001007387 */ /* 0x0001e40000100800 */
[----:B------:R-:W-:Y:S01]  /*2e80*/  ISETP.GT.U32.AND P5, PT, R14, R16, PT ;  /* 0x000000100e00720c */ /* 0x000fe20003fa4070 */
[----:B------:R-:W-:-:S02]  /*2e90*/  IMAD.MOV R6, RZ, RZ, -R6 ;  /* 0x000000ffff067224 */ /* 0x000fc400078e0a06 */
[----:B------:R-:W-:Y:S01]  /*2ea0*/  @!P0 IMAD.IADD R4, R4, 0x1, -R14 ;  /* 0x0000000104048824 */ /* 0x000fe200078e0a0e */
[----:B------:R-:W-:Y:S01]  /*2eb0*/  ISETP.GE.AND P0, PT, R13, RZ, PT ;  /* 0x000000ff0d00720c */ /* 0x000fe20003f06270 */
[----:B------:R-:W-:Y:S02]  /*2ec0*/  IMAD R6, R14, R6, R18 ;  /* 0x000000060e067224 */ /* 0x000fe400078e0212 */
[----:B------:R-:W-:Y:S01]  /*2ed0*/  IMAD.MOV.U32 R7, RZ, RZ, R4 ;  /* 0x000000ffff077224 */ /* 0x000fe200078e0004 */
[----:B------:R-:W-:Y:S01]  /*2ee0*/  IADD3 R4, PT, PT, R29, 0x52, RZ ;  /* 0x000000521d047810 */ /* 0x000fe20007ffe0ff */
[----:B0-----:R-:W-:Y:S02]  /*2ef0*/  IMAD.MOV.U32 R0, RZ, RZ, R2 ;  /* 0x000000ffff007224 */ /* 0x001fe400078e0002 */
[----:B------:R-:W-:-:S04]  /*2f00*/  IMAD.HI.U32 R2, R15, R8, RZ ;  /* 0x000000080f027227 */ /* 0x000fc800078e00ff */
[----:B------:R-:W-:Y:S01]  /*2f10*/  @!P3 IMAD.MOV R0, RZ, RZ, -R0 ;  /* 0x000000ffff00b224 */ /* 0x000fe200078e0a00 */
[C---:B------:R-:W-:Y:S01]  /*2f20*/  ISETP.GT.U32.AND P3, PT, R14.reuse, R6, PT ;  /* 0x000000060e00720c */ /* 0x040fe20003f64070 */
[----:B------:R-:W-:Y:S02]  /*2f30*/  IMAD.MOV R2, RZ, RZ, -R2 ;  /* 0x000000ffff027224 */ /* 0x000fe400078e0a02 */
[----:B------:R-:W-:Y:S01]  /*2f40*/  @!P4 IMAD.MOV R7, RZ, RZ, -R7 ;  /* 0x000000ffff07c224 */ /* 0x000fe200078e0a07 */
[----:B------:R-:W-:Y:S01]  /*2f50*/  ISETP.GE.AND P4, PT, R5, RZ, PT ;  /* 0x000000ff0500720c */ /* 0x000fe20003f86270 */
[----:B------:R-:W-:Y:S01]  /*2f60*/  IMAD R8, R14, R2, R8 ;  /* 0x000000020e087224 */ /* 0x000fe200078e0208 */
[----:B------:R-:W-:Y:S01]  /*2f70*/  IABS R5, R4 ;  /* 0x0000000400057213 */ /* 0x000fe20000000000 */
[--C-:B------:R-:W-:Y:S01]  /*2f80*/  @!P6 IMAD.IADD R12, R12, 0x1, -R14.reuse ;  /* 0x000000010c0ce824 */ /* 0x100fe200078e0a0e */
[----:B------:R0:W-:Y:S01]  /*2f90*/  STL [R1+0x158], R7 ;  /* 0x0001580701007387 */ /* 0x0001e20000100800 */
[----:B------:R-:W-:Y:S01]  /*2fa0*/  @!P5 IMAD.IADD R16, R16, 0x1, -R14 ;  /* 0x000000011010d824 */ /* 0x000fe200078e0a0e */
[----:B------:R-:W-:Y:S01]  /*2fb0*/  ISETP.GT.U32.AND P5, PT, R14, R8, PT ;  /* 0x000000080e00720c */ /* 0x000fe20003fa4070 */
[----:B------:R-:W-:Y:S01]  /*2fc0*/  IMAD.HI.U32 R9, R15, R5, RZ ;  /* 0x000000050f097227 */ /* 0x000fe200078e00ff */
[----:B------:R1:W-:Y:S01]  /*2fd0*/  STL [R1+0x15c], R0 ;  /* 0x00015c0001007387 */ /* 0x0003e20000100800 */
[----:B------:R-:W-:-:S02]  /*2fe0*/  ISETP.GE.AND P6, PT, R4, RZ, PT ;  /* 0x000000ff0400720c */ /* 0x000fc40003fc6270 */
[----:B------:R-:W-:Y:S01]  /*2ff0*/  @!P3 IMAD.IADD R6, R6, 0x1, -R14 ;  /* 0x000000010606b824 */ /* 0x000fe200078e0a0e */
[----:B------:R-:W-:Y:S01]  /*3000*/  IADD3 R9, PT, PT, -R9, RZ, RZ ;  /* 0x000000ff09097210 */ /* 0x000fe20007ffe1ff */
[----:B------:R-:W-:Y:S01]  /*3010*/  VIADD R4, R29, 0x50 ;  /* 0x000000501d047836 */ /* 0x000fe20000000000 */
[----:B0-----:R-:W-:Y:S02]  /*3020*/  IABS R7, R10 ;  /* 0x0000000a00077213 */ /* 0x001fe40000000000 */
[C---:B------:R-:W-:Y:S01]  /*3030*/  ISETP.GT.U32.AND P3, PT, R14.reuse, R6, PT ;  /* 0x000000060e00720c */ /* 0x040fe20003f64070 */
[----:B------:R-:W-:Y:S01]  /*3040*/  IMAD R5, R14, R9, R5 ;  /* 0x000000090e057224 */ /* 0x000fe200078e0205 */
[----:B------:R-:W-:Y:S01]  /*3050*/  IABS R2, R4 ;  /* 0x0000000400027213 */ /* 0x000fe20000000000 */
[----:B-1----:R-:W-:Y:S02]  /*3060*/  IMAD.MOV.U32 R0, RZ, RZ, R12 ;  /* 0x000000ffff007224 */ /* 0x002fe400078e000c */
[----:B------:R-:W-:-:S04]  /*3070*/  IMAD.HI.U32 R11, R15, R7, RZ ;  /* 0x000000070f0b7227 */ /* 0x000fc800078e00ff */
[----:B------:R-:W-:Y:S01]  /*3080*/  @!P1 IMAD.MOV R0, RZ, RZ, -R0 ;  /* 0x000000ffff009224 */ /* 0x000fe200078e0a00 */
[----:B------:R-:W-:Y:S01]  /*3090*/  ISETP.GE.AND P1, PT, R10, RZ, PT ;  /* 0x000000ff0a00720c */ /* 0x000fe20003f26270 */
[--C-:B------:R-:W-:Y:S02]  /*30a0*/  @!P5 IMAD.IADD R8, R8, 0x1, -R14.reuse ;  /* 0x000000010808d824 */ /* 0x100fe400078e0a0e */
[----:B------:R-:W-:Y:S01]  /*30b0*/  IMAD.MOV R11, RZ, RZ, -R11 ;  /* 0x000000ffff0b7224 */ /* 0x000fe200078e0a0b */
[----:B------:R0:W-:Y:S01]  /*30c0*/  STL [R1+0x160], R0 ;  /* 0x0001600001007387 */ /* 0x0001e20000100800 */
[----:B------:R-:W-:Y:S01]  /*30d0*/  @!P3 IMAD.IADD R6, R6, 0x1, -R14 ;  /* 0x000000010606b824 */ /* 0x000fe200078e0a0e */
[C---:B------:R-:W-:Y:S02]  /*30e0*/  ISETP.GT.U32.AND P5, PT, R14.reuse, R8, PT ;  /* 0x000000080e00720c */ /* 0x040fe40003fa4070 */
[----:B------:R-:W-:Y:S01]  /*30f0*/  ISETP.GT.U32.AND P3, PT, R14, R5, PT ;  /* 0x000000050e00720c */ /* 0x000fe20003f64070 */
[----:B0-----:R-:W-:-:S04]  /*3100*/  IMAD.MOV.U32 R0, RZ, RZ, R16 ;  /* 0x000000ffff007224 */ /* 0x001fc800078e0010 */
[----:B------:R-:W-:Y:S01]  /*3110*/  @!P2 IMAD.MOV R0, RZ, RZ, -R0 ;  /* 0x000000ffff00a224 */ /* 0x000fe200078e0a00 */
[----:B------:R-:W-:Y:S01]  /*3120*/  ISETP.GE.AND P2, PT, R4, RZ, PT ;  /* 0x000000ff0400720c */ /* 0x000fe20003f46270 */
[----:B------:R-:W-:Y:S02]  /*3130*/  IMAD R4, R14, R11, R7 ;  /* 0x0000000b0e047224 */ /* 0x000fe400078e0207 */
[----:B------:R-:W-:Y:S01]  /*3140*/  IMAD.HI.U32 R7, R15, R2, RZ ;  /* 0x000000020f077227 */ /* 0x000fe200078e00ff */
[----:B------:R0:W-:Y:S03]  /*3150*/  STL [R1+0x168], R0 ;  /* 0x0001680001007387 */ /* 0x0001e60000100800 */
[--C-:B------:R-:W-:Y:S02]  /*3160*/  @!P5 IMAD.IADD R8, R8, 0x1, -R14.reuse ;  /* 0x000000010808d824 */ /* 0x100fe400078e0a0e */
[----:B------:R-:W-:-:S02]  /*3170*/  @!P3 IMAD.IADD R5, R5, 0x1, -R14 ;  /* 0x000000010505b824 */ /* 0x000fc400078e0a0e */
[C---:B------:R-:W-:Y:S02]  /*3180*/  VIADD R11, R29.reuse, 0x4f ;  /* 0x0000004f1d0b7836 */ /* 0x040fe40000000000 */
[----:B0-----:R-:W-:Y:S01]  /*3190*/  IMAD.MOV.U32 R0, RZ, RZ, R6 ;  /* 0x000000ffff007224 */ /* 0x001fe200078e0006 */
[C---:B------:R-:W-:Y:S01]  /*31a0*/  ISETP.GT.U32.AND P3, PT, R14.reuse, R5, PT ;  /* 0x000000050e00720c */ /* 0x040fe20003f64070 */
[----:B------:R-:W-:Y:S01]  /*31b0*/  IMAD.MOV R6, RZ, RZ, -R7 ;  /* 0x000000ffff067224 */ /* 0x000fe200078e0a07 */
[----:B------:R-:W-:Y:S01]  /*31c0*/  IABS R10, R11 ;  /* 0x0000000b000a7213 */ /* 0x000fe20000000000 */
[----:B------:R-:W-:Y:S01]  /*31d0*/  @!P0 IMAD.MOV R0, RZ, RZ, -R0 ;  /* 0x000000ffff008224 */ /* 0x000fe200078e0a00 */
[C---:B------:R-:W-:Y:S01]  /*31e0*/  ISETP.GT.U32.AND P0, PT, R14.reuse, R4, PT ;  /* 0x000000040e00720c */ /* 0x040fe20003f04070 */
[C---:B------:R-:W-:Y:S01]  /*31f0*/  IMAD R6, R14.reuse, R6, R2 ;  /* 0x000000060e067224 */ /* 0x040fe200078e0202 */
[C---:B------:R-:W-:Y:S01]  /*3200*/  IADD3 R2, PT, PT, R29.reuse, 0x4d, RZ ;  /* 0x0000004d1d027810 */ /* 0x040fe20007ffe0ff */
[----:B------:R-:W-:Y:S01]  /*3210*/  VIADD R7, R29, 0x4e ;  /* 0x0000004e1d077836 */ /* 0x000fe20000000000 */
[----:B------:R0:W-:Y:S01]  /*3220*/  STL [R1+0x170], R0 ;  /* 0x0001700001007387 */ /* 0x0001e20000100800 */
[----:B------:R-:W-:Y:S01]  /*3230*/  IMAD.HI.U32 R9, R15, R10, RZ ;  /* 0x0000000a0f097227 */ /* 0x000fe200078e00ff */
[----:B------:R-:W-:-:S02]  /*3240*/  ISETP.GT.U32.AND P5, PT, R14, R6, PT ;  /* 0x000000060e00720c */ /* 0x000fc40003fa4070 */
[----:B------:R-:W-:Y:S01]  /*3250*/  IABS R13, R7 ;  /* 0x00000007000d7213 */ /* 0x000fe20000000000 */
[--C-:B------:R-:W-:Y:S01]  /*3260*/  @!P3 IMAD.IADD R5, R5, 0x1, -R14.reuse ;  /* 0x000000010505b824 */ /* 0x100fe200078e0a0e */
[----:B------:R-:W-:Y:S01]  /*3270*/  IABS R12, R2 ;  /* 0x00000002000c7213 */ /* 0x000fe20000000000 */
[----:B------:R-:W-:Y:S01]  /*3280*/  IMAD.MOV R9, RZ, RZ, -R9 ;  /* 0x000000ffff097224 */ /* 0x000fe200078e0a09 */
[----:B------:R-:W-:Y:S01]  /*3290*/  ISETP.GE.AND P3, PT, R7, RZ, PT ;  /* 0x000000ff0700720c */ /* 0x000fe20003f66270 */
[----:B------:R-:W-:Y:S02]  /*32a0*/  @!P0 IMAD.IADD R4, R4, 0x1, -R14 ;  /* 0x0000000104048824 */ /* 0x000fe400078e0a0e */
[----:B0-----:R-:W-:Y:S02]  /*32b0*/  IMAD.MOV.U32 R0, RZ, RZ, R8 ;  /* 0x000000ffff007224 */ /* 0x001fe400078e0008 */
[----:B------:R-:W-:Y:S01]  /*32c0*/  IMAD.HI.U32 R8, R15, R13, RZ ;  /* 0x0000000d0f087227 */ /* 0x000fe200078e00ff */
[----:B------:R-:W-:-:S03]  /*32d0*/  ISETP.GT.U32.AND P0, PT, R14, R4, PT ;  /* 0x000000040e00720c */ /* 0x000fc60003f04070 */
[----:B------:R-:W-:Y:S02]  /*32e0*/  @!P5 IMAD.IADD R6, R6, 0x1, -R14 ;  /* 0x000000010606d824 */ /* 0x000fe400078e0a0e */
[----:B------:R-:W-:Y:S01]  /*32f0*/  @!P4 IMAD.MOV R0, RZ, RZ, -R0 ;  /* 0x000000ffff00c224 */ /* 0x000fe200078e0a00 */
[----:B------:R-:W-:Y:S01]  /*3300*/  ISETP.GE.AND P4, PT, R11, RZ, PT ;  /* 0x000000ff0b00720c */ /* 0x000fe20003f86270 */
[----:B------:R-:W-:Y:S01]  /*3310*/  IMAD.HI.U32 R11, R15, R12, RZ ;  /* 0x0000000c0f0b7227 */ /* 0x000fe200078e00ff */
[----:B------:R-:W-:Y:S02]  /*3320*/  ISETP.GT.U32.AND P5, PT, R14, R6, PT ;  /* 0x000000060e00720c */ /* 0x000fe40003fa4070 */
[----:B------:R0:W-:Y:S01]  /*3330*/  STL [R1+0x174], R0 ;  /* 0x0001740001007387 */ /* 0x0001e20000100800 */
[----:B------:R-:W-:Y:S02]  /*3340*/  IMAD.MOV R8, RZ, RZ, -R8 ;  /* 0x000000ffff087224 */ /* 0x000fe400078e0a08 */
[----:B------:R-:W-:Y:S01]  /*3350*/  IMAD.MOV R7, RZ, RZ, -R11 ;  /* 0x000000ffff077224 */ /* 0x000fe200078e0a0b */
[----:B------:R-:W-:Y:S01]  /*3360*/  @!P0 IADD3 R4, PT, PT, R4, -R14, RZ ;  /* 0x8000000e04048210 */ /* 0x000fe20007ffe0ff */
[----:B------:R-:W-:-:S02]  /*3370*/  IMAD R13, R14, R8, R13 ;  /* 0x000000080e0d7224 */ /* 0x000fc400078e020d */
[----:B------:R-:W-:Y:S02]  /*3380*/  IMAD.MOV.U32 R16, RZ, RZ, R5 ;  /* 0x000000ffff107224 */ /* 0x000fe400078e0005 */
[C---:B------:R-:W-:Y:S02]  /*3390*/  IMAD R10, R14.reuse, R9, R10 ;  /* 0x000000090e0a7224 */ /* 0x040fe400078e020a */
[C---:B------:R-:W-:Y:S02]  /*33a0*/  IMAD R12, R14.reuse, R7, R12 ;  /* 0x000000070e0c7224 */ /* 0x040fe400078e020c */
[----:B------:R-:W-:Y:S01]  /*33b0*/  @!P6 IMAD.MOV R16, RZ, RZ, -R16 ;  /* 0x000000ffff10e224 */ /* 0x000fe200078e0a10 */
[----:B------:R-:W-:Y:S01]  /*33c0*/  ISETP.GT.U32.AND P6, PT, R14, R13, PT ;  /* 0x0000000d0e00720c */ /* 0x000fe20003fc4070 */
[----:B------:R-:W-:Y:S01]  /*33d0*/  @!P5 IMAD.IADD R6, R6, 0x1, -R14 ;  /* 0x000000010606d824 */ /* 0x000fe200078e0a0e */
[C---:B------:R-:W-:Y:S01]  /*33e0*/  ISETP.GT.U32.AND P0, PT, R14.reuse, R10, PT ;  /* 0x0000000a0e00720c */ /* 0x040fe20003f04070 */
[----:B0-----:R-:W-:Y:S01]  /*33f0*/  IMAD.MOV.U32 R0, RZ, RZ, R4 ;  /* 0x000000ffff007224 */ /* 0x001fe200078e0004 */
[----:B------:R-:W-:Y:S01]  /*3400*/  ISETP.GT.U32.AND P5, PT, R14, R12, PT ;  /* 0x0000000c0e00720c */ /* 0x000fe20003fa4070 */
[C---:B------:R-:W-:Y:S01]  /*3410*/  VIADD R11, R29.reuse, 0x4b ;  /* 0x0000004b1d0b7836 */ /* 0x040fe20000000000 */
[----:B------:R-:W-:Y:S01]  /*3420*/  STL [R1+0x178], R16 ;  /* 0x0001781001007387 */ /* 0x000fe20000100800 */
[----:B------:R-:W-:-:S02]  /*3430*/  VIADD R4, R29, 0x4c ;  /* 0x0000004c1d047836 */ /* 0x000fc40000000000 */
[----:B------:R-:W-:Y:S01]  /*3440*/  @!P1 IMAD.MOV R0, RZ, RZ, -R0 ;  /* 0x000000ffff009224 */ /* 0x000fe200078e0a00 */
[----:B------:R-:W-:Y:S01]  /*3450*/  ISETP.GE.AND P1, PT, R2, RZ, PT ;  /* 0x000000ff0200720c */ /* 0x000fe20003f26270 */
[----:B------:R-:W-:Y:S01]  /*3460*/  VIADD R5, R29, 0x4a ;  /* 0x0000004a1d057836 */ /* 0x000fe20000000000 */
[----:B------:R-:W-:Y:S01]  /*3470*/  IABS R2, R11 ;  /* 0x0000000b00027213 */ /* 0x000fe20000000000 */
[--C-:B------:R-:W-:Y:S01]  /*3480*/  @!P6 IMAD.IADD R13, R13, 0x1, -R14.reuse ;  /* 0x000000010d0de824 */ /* 0x100fe200078e0a0e */
[----:B------:R-:W-:Y:S01]  /*3490*/  IABS R7, R4 ;  /* 0x0000000400077213 */ /* 0x000fe20000000000 */
[--C-:B------:R-:W-:Y:S01]  /*34a0*/  @!P0 IMAD.IADD R10, R10, 0x1, -R14.reuse ;  /* 0x000000010a0a8824 */ /* 0x100fe200078e0a0e */
[----:B------:R0:W-:Y:S01]  /*34b0*/  STL [R1+0x180], R0 ;  /* 0x0001800001007387 */ /* 0x0001e20000100800 */
[----:B------:R-:W-:Y:S01]  /*34c0*/  @!P5 IMAD.IADD R12, R12, 0x1, -R14 ;  /* 0x000000010c0cd824 */ /* 0x000fe200078e0a0e */
[----:B------:R-:W-:Y:S02]  /*34d0*/  ISETP.GT.U32.AND P5, PT, R14, R13, PT ;  /* 0x0000000d0e00720c */ /* 0x000fe40003fa4070 */
[----:B------:R-:W-:Y:S01]  /*34e0*/  ISETP.GE.AND P0, PT, R4, RZ, PT ;  /* 0x000000ff0400720c */ /* 0x000fe20003f06270 */
[----:B------:R-:W-:Y:S01]  /*34f0*/  IMAD.HI.U32 R4, R15, R7, RZ ;  /* 0x000000070f047227 */ /* 0x000fe200078e00ff */
[----:B------:R-:W-:-:S02]  /*3500*/  ISETP.GT.U32.AND P6, PT, R14, R10, PT ;  /* 0x0000000a0e00720c */ /* 0x000fc40003fc4070 */
[----:B------:R-:W-:Y:S01]  /*3510*/  IABS R9, R5 ;  /* 0x0000000500097213 */ /* 0x000fe20000000000 */
[----:B------:R-:W-:Y:S01]  /*3520*/  IMAD.MOV R4, RZ, RZ, -R4 ;  /* 0x000000ffff047224 */ /* 0x000fe200078e0a04 */
[----:B0-----:R-:W-:Y:S01]  /*3530*/  MOV R0, R6 ;  /* 0x0000000600007202 */ /* 0x001fe20000000f00 */
[----:B------:R-:W-:-:S04]  /*3540*/  IMAD.HI.U32 R6, R15, R2, RZ ;  /* 0x000000020f067227 */ /* 0x000fc800078e00ff */
[----:B------:R-:W-:Y:S02]  /*3550*/  IMAD.MOV R6, RZ, RZ, -R6 ;  /* 0x000000ffff067224 */ /* 0x000fe400078e0a06 */
[----:B------:R-:W-:Y:S01]  /*3560*/  @!P2 IMAD.MOV R0, RZ, RZ, -R0 ;  /* 0x000000ffff00a224 */ /* 0x000fe200078e0a00 */
[C---:B------:R-:W-:Y:S01]  /*3570*/  ISETP.GT.U32.AND P2, PT, R14.reuse, R12, PT ;  /* 0x0000000c0e00720c */ /* 0x040fe20003f44070 */
[C---:B------:R-:W-:Y:S02]  /*3580*/  IMAD R2, R14.reuse, R6, R2 ;  /* 0x000000060e027224 */ /* 0x040fe400078e0202 */
[C---:B------:R-:W-:Y:S01]  /*3590*/  IMAD R7, R14.reuse, R4, R7 ;  /* 0x000000040e077224 */ /* 0x040fe200078e0207 */
[----:B------:R0:W-:Y:S01]  /*35a0*/  STL [R1+0x184], R0 ;  /* 0x0001840001007387 */ /* 0x0001e20000100800 */
[--C-:B------:R-:W-:Y:S01]  /*35b0*/  @!P5 IMAD.IADD R13, R13, 0x1, -R14.reuse ;  /* 0x000000010d0dd824 */ /* 0x100fe200078e0a0e */
[----:B------:R-:W-:Y:S01]  /*35c0*/  ISETP.GT.U32.AND P5, PT, R14, R2, PT ;  /* 0x000000020e00720c */ /* 0x000fe20003fa4070 */
[----:B------:R-:W-:Y:S01]  /*35d0*/  @!P6 IMAD.IADD R10, R10, 0x1, -R14 ;  /* 0x000000010a0ae824 */ /* 0x000fe200078e0a0e */
[----:B------:R-:W-:Y:S01]  /*35e0*/  ISETP.GT.U32.AND P6, PT, R14, R7, PT ;  /* 0x000000070e00720c */ /* 0x000fe20003fc4070 */
[----:B------:R-:W-:-:S02]  /*35f0*/  VIADD R4, R29, 0x49 ;  /* 0x000000491d047836 */ /* 0x000fc40000000000 */
[----:B------:R-:W-:Y:S02]  /*3600*/  VIADD R6, R29, 0x48 ;  /* 0x000000481d067836 */ /* 0x000fe40000000000 */
[----:B------:R-:W-:Y:S01]  /*3610*/  @!P2 IMAD.IADD R12, R12, 0x1, -R14 ;  /* 0x000000010c0ca824 */ /* 0x000fe200078e0a0e */
[----:B------:R-:W-:Y:S01]  /*3620*/  IABS R16, R4 ;  /* 0x0000000400107213 */ /* 0x000fe20000000000 */
[----:B0-----:R-:W-:Y:S01]  /*3630*/  IMAD.MOV.U32 R0, RZ, RZ, R10 ;  /* 0x000000ffff007224 */ /* 0x001fe200078e000a */
[----:B------:R-:W-:Y:S01]  /*3640*/  ISETP.GE.AND P2, PT, R11, RZ, PT ;  /* 0x000000ff0b00720c */ /* 0x000fe20003f46270 */
[----:B------:R-:W-:Y:S01]  /*3650*/  IMAD.HI.U32 R8, R15, R9, RZ ;  /* 0x000000090f087227 */ /* 0x000fe200078e00ff */
[----:B------:R-:W-:Y:S02]  /*3660*/  IABS R11, R6 ;  /* 0x00000006000b7213 */ /* 0x000fe40000000000 */
[----:B------:R-:W-:Y:S01]  /*3670*/  MOV R10, R16 ;  /* 0x00000010000a7202 */ /* 0x000fe20000000f00 */
[----:B------:R-:W-:-:S02]  /*3680*/  @!P5 IMAD.IADD R2, R2, 0x1, -R14 ;  /* 0x000000010202d824 */ /* 0x000fc400078e0a0e */
[----:B------:R-:W-:Y:S01]  /*3690*/  @!P6 IMAD.IADD R7, R7, 0x1, -R14 ;  /* 0x000000010707e824 */ /* 0x000fe200078e0a0e */
[----:B------:R-:W-:Y:S01]  /*36a0*/  ISETP.GE.AND P6, PT, R5, RZ, PT ;  /* 0x000000ff0500720c */ /* 0x000fe20003fc6270 */
[----:B------:R-:W-:Y:S01]  /*36b0*/  IMAD.MOV.U32 R5, RZ, RZ, R11 ;  /* 0x000000ffff057224 */ /* 0x000fe200078e000b */
[----:B------:R-:W-:Y:S01]  /*36c0*/  ISETP.GT.U32.AND P5, PT, R14, R2, PT ;  /* 0x000000020e00720c */ /* 0x000fe20003fa4070 */
[----:B------:R-:W-:Y:S02]  /*36d0*/  IMAD.MOV R8, RZ, RZ, -R8 ;  /* 0x000000ffff087224 */ /* 0x000fe400078e0a08 */
[----:B------:R-:W-:-:S04]  /*36e0*/  IMAD.HI.U32 R11, R15, R10, RZ ;  /* 0x0000000a0f0b7227 */ /* 0x000fc800078e00ff */
[C---:B------:R-:W-:Y:S02]  /*36f0*/  IMAD R9, R14.reuse, R8, R9 ;  /* 0x000000080e097224 */ /* 0x040fe400078e0209 */
[----:B------:R-:W-:Y:S02]  /*3700*/  IMAD.MOV R11, RZ, RZ, -R11 ;  /* 0x000000ffff0b7224 */ /* 0x000fe400078e0a0b */
[----:B------:R-:W-:Y:S01]  /*3710*/  @!P4 IMAD.MOV R0, RZ, RZ, -R0 ;  /* 0x000000ffff00c224 */ /* 0x000fe200078e0a00 */
[C---:B------:R-:W-:Y:S01]  /*3720*/  ISETP.GT.U32.AND P4, PT, R14.reuse, R7, PT ;  /* 0x000000070e00720c */ /* 0x040fe20003f84070 */
[----:B------:R-:W-:Y:S01]  /*3730*/  @!P3 IMAD.MOV R13, RZ, RZ, -R13 ;  /* 0x000000ffff0db224 */ /* 0x000fe200078e0a0d */
[C---:B------:R-:W-:Y:S01]  /*3740*/  ISETP.GT.U32.AND P3, PT, R14.reuse, R9, PT ;  /* 0x000000090e00720c */ /* 0x040fe20003f64070 */
[----:B------:R-:W-:Y:S01]  /*3750*/  IMAD R10, R14, R11, R10 ;  /* 0x0000000b0e0a7224 */ /* 0x000fe200078e020a */
[----:B------:R0:W-:Y:S01]  /*3760*/  STL [R1+0x18c], R0 ;  /* 0x00018c0001007387 */ /* 0x0001e20000100800 */
[----:B------:R-:W-:-:S02]  /*3770*/  @!P5 IMAD.IADD R2, R2, 0x1, -R14 ;  /* 0x000000010202d824 */ /* 0x000fc400078e0a0e */
[----:B------:R-:W-:Y:S01]  /*3780*/  IMAD.HI.U32 R8, R15, R5, RZ ;  /* 0x000000050f087227 */ /* 0x000fe200078e00ff */
[----:B------:R-:W-:Y:S01]  /*3790*/  ISETP.GT.U32.AND P5, PT, R14, R10, PT ;  /* 0x0000000a0e00720c */ /* 0x000fe20003fa4070 */
[----:B------:R-:W-:Y:S02]  /*37a0*/  STL [R1+0x194], R13 ;  /* 0x0001940d01007387 */ /* 0x000fe40000100800 */
[----:B------:R-:W-:Y:S02]  /*37b0*/  VIADD R11, R29, 0x47 ;  /* 0x000000471d0b7836 */ /* 0x000fe40000000000 */
[----:B------:R-:W-:Y:S01]  /*37c0*/  @!P4 IADD3 R7, PT, PT, R7, -R14, RZ ;  /* 0x8000000e0707c210 */ /* 0x000fe20007ffe0ff */
[----:B0-----:R-:W-:Y:S01]  /*37d0*/  IMAD.MOV.U32 R0, RZ, RZ, R12 ;  /* 0x000000ffff007224 */ /* 0x001fe200078e000c */
[----:B------:R-:W-:Y:S01]  /*37e0*/  ISETP.GE.AND P4, PT, R6, RZ, PT ;  /* 0x000000ff0600720c */ /* 0x000fe20003f86270 */
[----:B------:R-:W-:Y:S01]  /*37f0*/  IMAD.MOV R8, RZ, RZ, -R8 ;  /* 0x000000ffff087224 */ /* 0x000fe200078e0a08 */
[----:B------:R-:W-:Y:S01]  /*3800*/  IABS R6, R11 ;  /* 0x0000000b00067213 */ /* 0x000fe20000000000 */
[----:B------:R-:W-:Y:S01]  /*3810*/  @!P1 IMAD.MOV R0, RZ, RZ, -R0 ;  /* 0x000000ffff009224 */ /* 0x000fe200078e0a00 */
[----:B------:R-:W-:Y:S01]  /*3820*/  ISETP.GE.AND P1, PT, R4, RZ, PT ;  /* 0x000000ff0400720c */ /* 0x000fe20003f26270 */
[----:B------:R-:W-:-:S02]  /*3830*/  @!P3 IMAD.IADD R9, R9, 0x1, -R14 ;  /* 0x000000010909b824 */ /* 0x000fc400078e0a0e */
[C---:B------:R-:W-:Y:S01]  /*3840*/  IMAD R5, R14.reuse, R8, R5 ;  /* 0x000000080e057224 */ /* 0x040fe200078e0205 */
[----:B------:R0:W-:Y:S01]  /*3850*/  STL [R1+0x1a4], R0 ;  /* 0x0001a40001007387 */ /* 0x0001e20000100800 */
[C---:B------:R-:W-:Y:S01]  /*3860*/  VIADD R4, R29.reuse, 0x46 ;  /* 0x000000461d047836 */ /* 0x040fe20000000000 */
[----:B------:R-:W-:Y:S01]  /*3870*/  ISETP.GT.U32.AND P3, PT, R14, R9, PT ;  /* 0x000000090e00720c */ /* 0x000fe20003f64070 */
[----:B------:R-:W-:Y:S02]  /*3880*/  @!P5 IMAD.IADD R10, R10, 0x1, -R14 ;  /* 0x000000010a0ad824 */ /* 0x000fe400078e0a0e */
[C---:B------:R-:W-:Y:S01]  /*3890*/  VIADD R8, R29.reuse, 0x45 ;  /* 0x000000451d087836 */ /* 0x040fe20000000000 */
[----:B------:R-:W-:Y:S01]  /*38a0*/  IABS R12, R4 ;  /* 0x00000004000c7213 */ /* 0x000fe20000000000 */
[----:B------:R-:W-:Y:S01]  /*38b0*/  VIADD R16, R29, 0x43 ;  /* 0x000000431d107836 */ /* 0x000fe20000000000 */
[----:B------:R-:W-:Y:S01]  /*38c0*/  ISETP.GT.U32.AND P5, PT, R14, R10, PT ;  /* 0x0000000a0e00720c */ /* 0x000fe20003fa4070 */
[----:B0-----:R-:W-:-:S02]  /*38d0*/  IMAD.MOV.U32 R0, RZ, RZ, R7 ;  /* 0x000000ffff007224 */ /* 0x001fc400078e0007 */
[----:B------:R-:W-:-:S04]  /*38e0*/  IMAD.HI.U32 R7, R15, R6, RZ ;  /* 0x000000060f077227 */ /* 0x000fc800078e00ff */
[----:B------:R-:W-:Y:S01]  /*38f0*/  @!P0 IMAD.MOV R0, RZ, RZ, -R0 ;  /* 0x000000ffff008224 */ /* 0x000fe200078e0a00 */
[----:B------:R-:W-:Y:S01]  /*3900*/  ISETP.GT.U32.AND P0, PT, R14, R5, PT ;  /* 0x000000050e00720c */ /* 0x000fe20003f04070 */
[--C-:B------:R-:W-:Y:S01]  /*3910*/  @!P3 IMAD.IADD R9, R9, 0x1, -R14.reuse ;  /* 0x000000010909b824 */ /* 0x100fe200078e0a0e */
[----:B------:R-:W-:Y:S02]  /*3920*/  IADD3 R7, PT, PT, -R7, RZ, RZ ;  /* 0x000000ff07077210 */ /* 0x000fe40007ffe1ff */
[----:B------:R0:W-:Y:S01]  /*3930*/  STL [R1+0x1a8], R0 ;  /* 0x0001a80001007387 */ /* 0x0001e20000100800 */
[----:B------:R-:W-:Y:S01]  /*3940*/  @!P5 IMAD.IADD R10, R10, 0x1, -R14 ;  /* 0x000000010a0ad824 */ /* 0x000fe200078e0a0e */
[----:B------:R-:W-:Y:S01]  /*3950*/  ISETP.GE.AND P3, PT, R4, RZ, PT ;  /* 0x000000ff0400720c */ /* 0x000fe20003f66270 */
[----:B------:R-:W-:Y:S02]  /*3960*/  IMAD R6, R14, R7, R6 ;  /* 0x000000070e067224 */ /* 0x000fe400078e0206 */
[----:B------:R-:W-:-:S03]  /*3970*/  IMAD.MOV.U32 R13, RZ, RZ, R9 ;  /* 0x000000ffff0d7224 */ /* 0x000fc600078e0009 */
[C---:B------:R-:W-:Y:S01]  /*3980*/  ISETP.GT.U32.AND P5, PT, R14.reuse, R6, PT ;  /* 0x000000060e00720c */ /* 0x040fe20003fa4070 */
[----:B------:R-:W-:Y:S02]  /*3990*/  @!P0 IMAD.IADD R5, R5, 0x1, -R14 ;  /* 0x0000000105058824 */ /* 0x000fe400078e0a0e */
[----:B0-----:R-:W-:Y:S02]  /*39a0*/  IMAD.MOV.U32 R0, RZ, RZ, R2 ;  /* 0x000000ffff007224 */ /* 0x001fe400078e0002 */
[----:B------:R-:W-:Y:S01]  /*39b0*/  IMAD.HI.U32 R2, R15, R12, RZ ;  /* 0x0000000c0f027227 */ /* 0x000fe200078e00ff */
[----:B------:R-:W-:-:S03]  /*39c0*/  ISETP.GT.U32.AND P0, PT, R14, R5, PT ;  /* 0x000000050e00720c */ /* 0x000fc60003f04070 */
[----:B------:R-:W-:Y:S02]  /*39d0*/  IMAD.MOV R2, RZ, RZ, -R2 ;  /* 0x000000ffff027224 */ /* 0x000fe400078e0a02 */
[----:B------:R-:W-:Y:S01]  /*39e0*/  @!P2 IMAD.MOV R0, RZ, RZ, -R0 ;  /* 0x000000ffff00a224 */ /* 0x000fe200078e0a00 */
[----:B------:R-:W-:Y:S01]  /*39f0*/  ISETP.GE.AND P2, PT, R11, RZ, PT ;  /* 0x000000ff0b00720c */ /* 0x000fe20003f46270 */
[C---:B------:R-:W-:Y:S01]  /*3a00*/  IMAD R12, R14.reuse, R2, R12 ;  /* 0x000000020e0c7224 */ /* 0x040fe200078e020c */
[----:B------:R-:W-:Y:S01]  /*3a10*/  IABS R11, R8 ;  /* 0x00000008000b7213 */ /* 0x000fe20000000000 */
[----:B------:R-:W-:Y:S01]  /*3a20*/  @!P6 IMAD.MOV R13, RZ, RZ, -R13 ;  /* 0x000000ffff0de224 */ /* 0x000fe200078e0a0d */
[----:B------:R0:W-:Y:S01]  /*3a30*/  STL [R1+0x1b0], R0 ;  /* 0x0001b00001007387 */ /* 0x0001e20000100800 */
[----:B------:R-:W-:Y:S01]  /*3a40*/  VIADD R2, R29, 0x44 ;  /* 0x000000441d027836 */ /* 0x000fe20000000000 */
[----:B------:R-:W-:Y:S01]  /*3a50*/  ISETP.GT.U32.AND P6, PT, R14, R12, PT ;  /* 0x0000000c0e00720c */ /* 0x000fe20003fc4070 */
[----:B------:R-:W-:Y:S01]  /*3a60*/  IMAD.MOV.U32 R4, RZ, RZ, R11 ;  /* 0x000000ffff047224 */ /* 0x000fe200078e000b */
[----:B------:R-:W-:Y:S01]  /*3a70*/  IABS R11, R19 ;  /* 0x00000013000b7213 */ /* 0x000fe20000000000 */
[--C-:B------:R-:W-:Y:S01]  /*3a80*/  @!P5 IMAD.IADD R6, R6, 0x1, -R14.reuse ;  /* 0x000000010606d824 */ /* 0x100fe200078e0a0e */
[----:B------:R-:W-:Y:S01]  /*3a90*/  IABS R9, R2 ;  /* 0x0000000200097213 */ /* 0x000fe20000000000 */
[----:B------:R-:W-:Y:S01]  /*3aa0*/  IMAD.HI.U32 R7, R15, R4, RZ ;  /* 0x000000040f077227 */ /* 0x000fe200078e00ff */
[----:B------:R-:W-:Y:S02]  /*3ab0*/  STL [R1+0x1ac], R13 ;  /* 0x0001ac0d01007387 */ /* 0x000fe40000100800 */
[----:B------:R-:W-:Y:S01]  /*3ac0*/  ISETP.GT.U32.AND P5, PT, R14, R6, PT ;  /* 0x000000060e00720c */ /* 0x000fe20003fa4070 */
[----:B------:R-:W-:Y:S01]  /*3ad0*/  @!P0 IMAD.IADD R5, R5, 0x1, -R14 ;  /* 0x0000000105058824 */ /* 0x000fe200078e0a0e */
[----:B------:R-:W-:Y:S01]  /*3ae0*/  ISETP.GE.AND P0, PT, R2, RZ, PT ;  /* 0x000000ff0200720c */ /* 0x000fe20003f06270 */
[----:B------:R-:W-:-:S02]  /*3af0*/  IMAD.MOV R7, RZ, RZ, -R7 ;  /* 0x000000ffff077224 */ /* 0x000fc400078e0a07 */
[----:B------:R-:W-:Y:S02]  /*3b00*/  @!P6 IMAD.IADD R12, R12, 0x1, -R14 ;  /* 0x000000010c0ce824 */ /* 0x000fe400078e0a0e */
[----:B------:R-:W-:Y:S01]  /*3b10*/  IMAD.MOV.U32 R2, RZ, RZ, R9 ;  /* 0x000000ffff027224 */ /* 0x000fe200078e0009 */
[----:B------:R-:W-:Y:S01]  /*3b20*/  IABS R9, R16 ;  /* 0x0000001000097213 */ /* 0x000fe20000000000 */
[----:B0-----:R-:W-:Y:S01]  /*3b30*/  IMAD.MOV.U32 R0, RZ, RZ, R10 ;  /* 0x000000ffff007224 */ /* 0x001fe200078e000a */
[C---:B------:R-:W-:Y:S01]  /*3b40*/  ISETP.GT.U32.AND P6, PT, R14.reuse, R12, PT ;  /* 0x0000000c0e00720c */ /* 0x040fe20003fc4070 */
[----:B------:R-:W-:Y:S02]  /*3b50*/  IMAD R4, R14, R7, R4 ;  /* 0x000000070e047224 */ /* 0x000fe400078e0204 */
[----:B------:R-:W-:Y:S01]  /*3b60*/  IMAD.HI.U32 R7, R15, R2, RZ ;  /* 0x000000020f077227 */ /* 0x000fe200078e00ff */
[----:B------:R-:W-:Y:S02]  /*3b70*/  @!P1 IADD3 R0, PT, PT, -R0, RZ, RZ ;  /* 0x000000ff00009210 */ /* 0x000fe40007ffe1ff */
[----:B------:R-:W-:Y:S01]  /*3b80*/  ISETP.GE.AND P1, PT, R8, RZ, PT ;  /* 0x000000ff0800720c */ /* 0x000fe20003f26270 */
[----:B------:R-:W-:-:S02]  /*3b90*/  VIADD R8, R29, 0x42 ;  /* 0x000000421d087836 */ /* 0x000fc40000000000 */
[----:B------:R-:W-:Y:S01]  /*3ba0*/  IMAD.MOV R7, RZ, RZ, -R7 ;  /* 0x000000ffff077224 */ /* 0x000fe200078e0a07 */
[----:B------:R0:W-:Y:S01]  /*3bb0*/  STL [R1+0x1b8], R0 ;  /* 0x0001b80001007387 */ /* 0x0001e20000100800 */
[----:B------:R-:W-:Y:S01]  /*3bc0*/  IMAD.HI.U32 R10, R15, R9, RZ ;  /* 0x000000090f0a7227 */ /* 0x000fe200078e00ff */
[----:B------:R-:W-:-:S03]  /*3bd0*/  IABS R17, R8 ;  /* 0x0000000800117213 */ /* 0x000fc60000000000 */
[----:B------:R-:W-:Y:S01]  /*3be0*/  IMAD R2, R14, R7, R2 ;  /* 0x000000070e027224 */ /* 0x000fe200078e0202 */
[----:B------:R-:W-:Y:S01]  /*3bf0*/  IADD3 R10, PT, PT, -R10, RZ, RZ ;  /* 0x000000ff0a0a7210 */ /* 0x000fe20007ffe1ff */
[--C-:B------:R-:W-:Y:S01]  /*3c00*/  @!P5 IMAD.IADD R6, R6, 0x1, -R14.reuse ;  /* 0x000000010606d824 */ /* 0x100fe200078e0a0e */
[----:B------:R-:W-:Y:S01]  /*3c10*/  ISETP.GT.U32.AND P5, PT, R14, R4, PT ;  /* 0x000000040e00720c */ /* 0x000fe20003fa4070 */
[----:B------:R-:W-:Y:S01]  /*3c20*/  @!P6 IMAD.IADD R12, R12, 0x1, -R14 ;  /* 0x000000010c0ce824 */ /* 0x000fe200078e0a0e */
[----:B------:R-:W-:Y:S01]  /*3c30*/  ISETP.GT.U32.AND P6, PT, R14, R2, PT ;  /* 0x000000020e00720c */ /* 0x000fe20003fc4070 */
[----:B------:R-:W-:-:S04]  /*3c40*/  IMAD.HI.U32 R7, R15, R17, RZ ;  /* 0x000000110f077227 */ /* 0x000fc800078e00ff */
[----:B------:R-:W-:Y:S02]  /*3c50*/  IMAD.MOV R7, RZ, RZ, -R7 ;  /* 0x000000ffff077224 */ /* 0x000fe400078e0a07 */
[C---:B------:R-:W-:Y:S02]  /*3c60*/  IMAD R9, R14.reuse, R10, R9 ;  /* 0x0000000a0e097224 */ /* 0x040fe400078e0209 */
[----:B------:R-:W-:Y:S02]  /*3c70*/  IMAD R17, R14, R7, R17 ;  /* 0x000000070e117224 */ /* 0x000fe400078e0211 */
[--C-:B------:R-:W-:Y:S01]  /*3c80*/  @!P5 IMAD.IADD R4, R4, 0x1, -R14.reuse ;  /* 0x000000010404d824 */ /* 0x100fe200078e0a0e */
[----:B------:R-:W-:Y:S01]  /*3c90*/  ISETP.GT.U32.AND P5, PT, R14, R9, PT ;  /* 0x000000090e00720c */ /* 0x000fe20003fa4070 */
[----:B------:R-:W-:Y:S01]  /*3ca0*/  @!P6 IMAD.IADD R2, R2, 0x1, -R14 ;  /* 0x000000010202e824 */ /* 0x000fe200078e0a0e */
[----:B------:R-:W-:Y:S01]  /*3cb0*/  ISETP.GT.U32.AND P6, PT, R14, R17, PT ;  /* 0x000000110e00720c */ /* 0x000fe20003fc4070 */
[----:B0-----:R-:W-:-:S02]  /*3cc0*/  IMAD.MOV.U32 R0, RZ, RZ, R5 ;  /* 0x000000ffff007224 */ /* 0x001fc400078e0005 */
[----:B------:R-:W-:Y:S02]  /*3cd0*/  VIADD R7, R29, 0x3f ;  /* 0x0000003f1d077836 */ /* 0x000fe40000000000 */
[----:B------:R-:W-:Y:S01]  /*3ce0*/  IMAD.HI.U32 R20, R15, R11, RZ ;  /* 0x0000000b0f147227 */ /* 0x000fe200078e00ff */
[----:B------:R-:W-:Y:S02]  /*3cf0*/  @!P4 IADD3 R0, PT, PT, -R0, RZ, RZ ;  /* 0x000000ff0000c210 */ /* 0x000fe40007ffe1ff */
[----:B------:R-:W-:Y:S01]  /*3d00*/  IABS R22, R7 ;  /* 0x0000000700167213 */ /* 0x000fe20000000000 */
[----:B------:R-:W-:Y:S01]  /*3d10*/  IMAD.MOV R20, RZ, RZ, -R20 ;  /* 0x000000ffff147224 */ /* 0x000fe200078e0a14 */
[C---:B------:R-:W-:Y:S01]  /*3d20*/  ISETP.GT.U32.AND P4, PT, R14.reuse, R4, PT ;  /* 0x000000040e00720c */ /* 0x040fe20003f84070 */
[--C-:B------:R-:W-:Y:S01]  /*3d30*/  @!P5 IMAD.IADD R9, R9, 0x1, -R14.reuse ;  /* 0x000000010909d824 */ /* 0x100fe200078e0a0e */
[----:B------:R0:W-:Y:S01]  /*3d40*/  STL [R1+0x1a0], R0 ;  /* 0x0001a00001007387 */ /* 0x0001e20000100800 */
[----:B------:R-:W-:Y:S01]  /*3d50*/  @!P6 IMAD.IADD R17, R17, 0x1, -R14 ;  /* 0x000000011111e824 */ /* 0x000fe200078e0a0e */
[C---:B------:R-:W-:Y:S01]  /*3d60*/  ISETP.GT.U32.AND P5, PT, R14.reuse, R2, PT ;  /* 0x000000020e00720c */ /* 0x040fe20003fa4070 */
[C---:B------:R-:W-:Y:S01]  /*3d70*/  IMAD R11, R14.reuse, R20, R11 ;  /* 0x000000140e0b7224 */ /* 0x040fe200078e020b */
[----:B------:R-:W-:Y:S01]  /*3d80*/  ISETP.GT.U32.AND P6, PT, R14, R9, PT ;  /* 0x000000090e00720c */ /* 0x000fe20003fc4070 */
[----:B------:R-:W-:-:S04]  /*3d90*/  IMAD.HI.U32 R20, R15, R22, RZ ;  /* 0x000000160f147227 */ /* 0x000fc800078e00ff */
[----:B------:R-:W-:Y:S02]  /*3da0*/  VIADD R13, R29, 0x40 ;  /* 0x000000401d0d7836 */ /* 0x000fe40000000000 */
[----:B0-----:R-:W-:Y:S02]  /*3db0*/  IMAD.MOV.U32 R0, RZ, RZ, R6 ;  /* 0x000000ffff007224 */ /* 0x001fe400078e0006 */
[----:B------:R-:W-:Y:S01]  /*3dc0*/  IMAD.MOV R20, RZ, RZ, -R20 ;  /* 0x000000ffff147224 */ /* 0x000fe200078e0a14 */
[----:B------:R-:W-:Y:S01]  /*3dd0*/  IABS R18, R13 ;  /* 0x0000000d00127213 */ /* 0x000fe20000000000 */
[----:B------:R-:W-:Y:S01]  /*3de0*/  @!P2 IMAD.MOV R0, RZ, RZ, -R0 ;  /* 0x000000ffff00a224 */ /* 0x000fe200078e0a00 */
[C---:B------:R-:W-:Y:S01]  /*3df0*/  ISETP.GT.U32.AND P2, PT, R14.reuse, R17, PT ;  /* 0x000000110e00720c */ /* 0x040fe20003f44070 */
[C---:B------:R-:W-:Y:S02]  /*3e00*/  IMAD R22, R14.reuse, R20, R22 ;  /* 0x000000140e167224 */ /* 0x040fe400078e0216 */
[----:B------:R-:W-:Y:S01]  /*3e10*/  IMAD.HI.U32 R23, R15, R18, RZ ;  /* 0x000000120f177227 */ /* 0x000fe200078e00ff */
[----:B------:R0:W-:Y:S03]  /*3e20*/  STL [R1+0x19c], R0 ;  /* 0x00019c0001007387 */ /* 0x0001e60000100800 */
[----:B------:R-:W-:Y:S01]  /*3e30*/  @!P6 IMAD.IADD R9, R9, 0x1, -R14 ;  /* 0x000000010909e824 */ /* 0x000fe200078e0a0e */
[----:B------:R-:W-:Y:S01]  /*3e40*/  ISETP.GT.U32.AND P6, PT, R14, R22, PT ;  /* 0x000000160e00720c */ /* 0x000fe20003fc4070 */
[----:B------:R-:W-:-:S02]  /*3e50*/  VIADD R10, R29, 0x3e ;  /* 0x0000003e1d0a7836 */ /* 0x000fc40000000000 */
[----:B------:R-:W-:Y:S02]  /*3e60*/  IMAD.MOV R23, RZ, RZ, -R23 ;  /* 0x000000ffff177224 */ /* 0x000fe400078e0a17 */
[----:B------:R-:W-:Y:S01]  /*3e70*/  @!P4 IMAD.IADD R4, R4, 0x1, -R14 ;  /* 0x000000010404c824 */ /* 0x000fe200078e0a0e */
[----:B------:R-:W-:Y:S01]  /*3e80*/  IABS R5, R10 ;  /* 0x0000000a00057213 */ /* 0x000fe20000000000 */
[----:B0-----:R-:W-:Y:S01]  /*3e90*/  IMAD.MOV.U32 R0, RZ, RZ, R12 ;  /* 0x000000ffff007224 */ /* 0x001fe200078e000c */
[----:B------:R-:W-:Y:S01]  /*3ea0*/  @!P2 IADD3 R17, PT, PT, R17, -R14, RZ ;  /* 0x8000000e1111a210 */ /* 0x000fe20007ffe0ff */
[----:B------:R-:W-:Y:S01]  /*3eb0*/  @!P5 IMAD.IADD R2, R2, 0x1, -R14 ;  /* 0x000000010202d824 */ /* 0x000fe200078e0a0e */
[----:B------:R-:W-:Y:S01]  /*3ec0*/  ISETP.GE.AND P2, PT, R8, RZ, PT ;  /* 0x000000ff0800720c */ /* 0x000fe20003f46270 */
[----:B------:R-:W-:Y:S01]  /*3ed0*/  @!P3 IMAD.MOV R0, RZ, RZ, -R0 ;  /* 0x000000ffff00b224 */ /* 0x000fe200078e0a00 */
[C---:B------:R-:W-:Y:S01]  /*3ee0*/  ISETP.GT.U32.AND P3, PT, R14.reuse, R11, PT ;  /* 0x0000000b0e00720c */ /* 0x040fe20003f64070 */
[----:B------:R-:W-:Y:S01]  /*3ef0*/  IMAD R18, R14, R23, R18 ;  /* 0x000000170e127224 */ /* 0x000fe200078e0212 */
[----:B------:R-:W-:Y:S01]  /*3f00*/  ISETP.GE.AND P5, PT, R16, RZ, PT ;  /* 0x000000ff1000720c */ /* 0x000fe20003fa6270 */
[----:B------:R-:W-:Y:S01]  /*3f10*/  IMAD.MOV.U32 R20, RZ, RZ, R4 ;  /* 0x000000ffff147224 */ /* 0x000fe200078e0004 */
[----:B------:R0:W-:Y:S01]  /*3f20*/  STL [R1+0x198], R0 ;  /* 0x0001980001007387 */ /* 0x0001e20000100800 */
[----:B------:R-:W-:Y:S01]  /*3f30*/  VIADD R6, R29, 0x3d ;  /* 0x0000003d1d067836 */ /* 0x000fe20000000000 */
[----:B------:R-:W-:Y:S01]  /*3f40*/  ISETP.GT.U32.AND P4, PT, R14, R18, PT ;  /* 0x000000120e00720c */ /* 0x000fe20003f84070 */
[----:B------:R-:W-:-:S03]  /*3f50*/  IMAD.HI.U32 R12, R15, R5, RZ ;  /* 0x000000050f0c7227 */ /* 0x000fc600078e00ff */
[----:B------:R-:W-:Y:S01]  /*3f60*/  IABS R8, R6 ;  /* 0x0000000600087213 */ /* 0x000fe20000000000 */
[----:B------:R-:W-:Y:S02]  /*3f70*/  @!P1 IMAD.MOV R20, RZ, RZ, -R20 ;  /* 0x000000ffff149224 */ /* 0x000fe400078e0a14 */
[----:B------:R-:W-:Y:S02]  /*3f80*/  @!P6 IMAD.IADD R22, R22, 0x1, -R14 ;  /* 0x000000011616e824 */ /* 0x000fe400078e0a0e */
[----:B0-----:R-:W-:Y:S01]  /*3f90*/  IMAD.MOV.U32 R0, RZ, RZ, R2 ;  /* 0x000000ffff007224 */ /* 0x001fe200078e0002 */
[----:B------:R-:W-:Y:S01]  /*3fa0*/  STL [R1+0x190], R20 ;  /* 0x0001901401007387 */ /* 0x000fe20000100800 */
[----:B------:R-:W-:Y:S01]  /*3fb0*/  @!P3 IMAD.IADD R11, R11, 0x1, -R14 ;  /* 0x000000010b0bb824 */ /* 0x000fe200078e0a0e */
[C---:B------:R-:W-:Y:S01]  /*3fc0*/  ISETP.GT.U32.AND P6, PT, R14.reuse, R22, PT ;  /* 0x000000160e00720c */ /* 0x040fe20003fc4070 */
[----:B------:R-:W-:Y:S01]  /*3fd0*/  @!P0 IMAD.MOV R0, RZ, RZ, -R0 ;  /* 0x000000ffff008224 */ /* 0x000fe200078e0a00 */
[----:B------:R-:W-:Y:S01]  /*3fe0*/  ISETP.GE.AND P3, PT, R19, RZ, PT ;  /* 0x000000ff1300720c */ /* 0x000fe20003f66270 */
[----:B------:R-:W-:Y:S01]  /*3ff0*/  IMAD.MOV R12, RZ, RZ, -R12 ;  /* 0x000000ffff0c7224 */ /* 0x000fe200078e0a0c */
[C---:B------:R-:W-:Y:S01]  /*4000*/  ISETP.GT.U32.AND P1, PT, R14.reuse, R11, PT ;  /* 0x0000000b0e00720c */ /* 0x040fe20003f24070 */
[----:B------:R-:W-:Y:S01]  /*4010*/  IMAD.HI.U32 R4, R15, R8, RZ ;  /* 0x000000080f047227 */ /* 0x000fe200078e00ff */
[----:B------:R0:W-:Y:S03]  /*4020*/  STL [R1+0x188], R0 ;  /* 0x0001880001007387 */ /* 0x0001e60000100800 */
[----:B------:R-:W-:-:S02]  /*4030*/  IMAD R5, R14, R12, R5 ;  /* 0x0000000c0e057224 */ /* 0x000fc400078e0205 */
[----:B------:R-:W-:Y:S02]  /*4040*/  IMAD.MOV.U32 R2, RZ, RZ, R9 ;  /* 0x000000ffff027224 */ /* 0x000fe400078e0009 */
[----:B------:R-:W-:Y:S02]  /*4050*/  IMAD.MOV R4, RZ, RZ, -R4 ;  /* 0x000000ffff047224 */ /* 0x000fe400078e0a04 */
[----:B------:R-:W-:Y:S01]  /*4060*/  @!P4 IMAD.IADD R18, R18, 0x1, -R14 ;  /* 0x000000011212c824 */ /* 0x000fe200078e0a0e */
[----:B0-----:R-:W-:Y:S01]  /*4070*/  MOV R0, R17 ;  /* 0x0000001100007202 */ /* 0x001fe20000000f00 */
[----:B------:R-:W-:Y:S01]  /*4080*/  @!P5 IMAD.MOV R2, RZ, RZ, -R2 ;  /* 0x000000ffff02d224 */ /* 0x000fe200078e0a02 */
[----:B------:R-:W-:Y:S01]  /*4090*/  ISETP.GE.AND P5, PT, R7, RZ, PT ;  /* 0x000000ff0700720c */ /* 0x000fe20003fa6270 */
[C---:B------:R-:W-:Y:S01]  /*40a0*/  IMAD R7, R14.reuse, R4, R8 ;  /* 0x000000040e077224 */ /* 0x040fe200078e0208 */
[----:B------:R-:W-:Y:S01]  /*40b0*/  ISETP.GE.AND P4, PT, R13, RZ, PT ;  /* 0x000000ff0d00720c */ /* 0x000fe20003f86270 */
[----:B------:R-:W-:Y:S01]  /*40c0*/  @!P2 IMAD.MOV R0, RZ, RZ, -R0 ;  /* 0x000000ffff00a224 */ /* 0x000fe200078e0a00 */
[C---:B------:R-:W-:Y:S01]  /*40d0*/  ISETP.GT.U32.AND P2, PT, R14.reuse, R5, PT ;  /* 0x000000050e00720c */ /* 0x040fe20003f44070 */
[----:B------:R-:W-:Y:S01]  /*40e0*/  VIADD R13, R29, 0x3c ;  /* 0x0000003c1d0d7836 */ /* 0x000fe20000000000 */
[----:B------:R-:W-:Y:S01]  /*40f0*/  ISETP.GT.U32.AND P0, PT, R14, R18, PT ;  /* 0x000000120e00720c */ /* 0x000fe20003f04070 */
[--C-:B------:R-:W-:Y:S01]  /*4100*/  @!P6 IMAD.IADD R22, R22, 0x1, -R14.reuse ;  /* 0x000000011616e824 */ /* 0x100fe200078e0a0e */
[----:B------:R-:W-:Y:S01]  /*4110*/  ISETP.GT.U32.AND P6, PT, R14, R7, PT ;  /* 0x000000070e00720c */ /* 0x000fe20003fc4070 */
[----:B------:R-:W-:Y:S01]  /*4120*/  @!P1 IMAD.IADD R11, R11, 0x1, -R14 ;  /* 0x000000010b0b9824 */ /* 0x000fe200078e0a0e */
[----:B------:R0:W-:Y:S01]  /*4130*/  STL [R1+0x17c], R2 ;  /* 0x00017c0201007387 */ /* 0x0001e20000100800 */
[C---:B------:R-:W-:Y:S01]  /*4140*/  VIADD R12, R29.reuse, 0x3b ;  /* 0x0000003b1d0c7836 */ /* 0x040fe20000000000 */
[----:B------:R-:W-:Y:S01]  /*4150*/  ISETP.GE.AND P1, PT, R10, RZ, PT ;  /* 0x000000ff0a00720c */ /* 0x000fe20003f26270 */
[C---:B------:R-:W-:Y:S01]  /*4160*/  VIADD R8, R29.reuse, 0x38 ;  /* 0x000000381d087836 */ /* 0x040fe20000000000 */
[----:B------:R1:W-:Y:S01]  /*4170*/  STL [R1+0x16c], R0 ;  /* 0x00016c0001007387 */ /* 0x0003e20000100800 */
[----:B------:R-:W-:-:S02]  /*4180*/  VIADD R10, R29, 0x39 ;  /* 0x000000391d0a7836 */ /* 0x000fc40000000000 */
[--C-:B------:R-:W-:Y:S01]  /*4190*/  @!P2 IMAD.IADD R5, R5, 0x1, -R14.reuse ;  /* 0x000000010505a824 */ /* 0x100fe200078e0a0e */
[----:B------:R-:W-:Y:S01]  /*41a0*/  ISETP.GE.AND P2, PT, R13, RZ, PT ;  /* 0x000000ff0d00720c */ /* 0x000fe20003f46270 */
[--C-:B------:R-:W-:Y:S01]  /*41b0*/  @!P0 IMAD.IADD R18, R18, 0x1, -R14.reuse ;  /* 0x0000000112128824 */ /* 0x100fe200078e0a0e */
[----:B0-----:R-:W-:Y:S01]  /*41c0*/  IABS R2, R13 ;  /* 0x0000000d00027213 */ /* 0x001fe20000000000 */
[----:B------:R-:W-:Y:S01]  /*41d0*/  @!P6 IMAD.IADD R7, R7, 0x1, -R14 ;  /* 0x000000010707e824 */ /* 0x000fe200078e0a0e */
[----:B------:R-:W-:Y:S01]  /*41e0*/  ISETP.GE.AND P0, PT, R6, RZ, PT ;  /* 0x000000ff0600720c */ /* 0x000fe20003f06270 */
[----:B------:R-:W-:Y:S01]  /*41f0*/  VIADD R13, R29, 0x3a ;  /* 0x0000003a1d0d7836 */ /* 0x000fe20000000000 */
[----:B------:R-:W-:Y:S01]  /*4200*/  IABS R9, R10 ;  /* 0x0000000a00097213 */ /* 0x000fe20000000000 */
[----:B-1----:R-:W-:Y:S01]  /*4210*/  IMAD.MOV.U32 R0, RZ, RZ, R11 ;  /* 0x000000ffff007224 */ /* 0x002fe200078e000b */
[----:B------:R-:W-:Y:S01]  /*4220*/  ISETP.GT.U32.AND P6, PT, R14, R7, PT ;  /* 0x000000070e00720c */ /* 0x000fe20003fc4070 */
[----:B------:R-:W-:Y:S01]  /*4230*/  IMAD.HI.U32 R4, R15, R2, RZ ;  /* 0x000000020f047227 */ /* 0x000fe200078e00ff */
[----:B------:R-:W-:-:S02]  /*4240*/  IABS R16, R13 ;  /* 0x0000000d00107213 */ /* 0x000fc40000000000 */
[----:B------:R-:W-:Y:S01]  /*4250*/  @!P3 IADD3 R0, PT, PT, -R0, RZ, RZ ;  /* 0x000000ff0000b210 */ /* 0x000fe20007ffe1ff */
[----:B------:R-:W-:Y:S01]  /*4260*/  IMAD.MOV R6, RZ, RZ, -R4 ;  /* 0x000000ffff067224 */ /* 0x000fe200078e0a04 */
[C---:B------:R-:W-:Y:S01]  /*4270*/  ISETP.GT.U32.AND P3, PT, R14.reuse, R5, PT ;  /* 0x000000050e00720c */ /* 0x040fe20003f64070 */
[C---:B------:R-:W-:Y:S01]  /*4280*/  IMAD.HI.U32 R20, R15.reuse, R16, RZ ;  /* 0x000000100f147227 */ /* 0x040fe200078e00ff */
[----:B------:R-:W-:Y:S01]  /*4290*/  IABS R4, R12 ;  /* 0x0000000c00047213 */ /* 0x000fe20000000000 */
[----:B------:R0:W-:Y:S01]  /*42a0*/  STL [R1+0x164], R0 ;  /* 0x0001640001007387 */ /* 0x0001e20000100800 */
[----:B------:R-:W-:Y:S01]  /*42b0*/  IABS R11, R8 ;  /* 0x00000008000b7213 */ /* 0x000fe20000000000 */
[----:B------:R-:W-:Y:S02]  /*42c0*/  IMAD R6, R14, R6, R2 ;  /* 0x000000060e067224 */ /* 0x000fe400078e0202 */
[----:B------:R-:W-:-:S04]  /*42d0*/  IMAD.HI.U32 R2, R15, R4, RZ ;  /* 0x000000040f027227 */ /* 0x000fc800078e00ff */
[----:B------:R-:W-:Y:S02]  /*42e0*/  IMAD.MOV R2, RZ, RZ, -R2 ;  /* 0x000000ffff027224 */ /* 0x000fe400078e0a02 */
[----:B------:R-:W-:Y:S01]  /*42f0*/  @!P3 IMAD.IADD R5, R5, 0x1, -R14 ;  /* 0x000000010505b824 */ /* 0x000fe200078e0a0e */
[C---:B------:R-:W-:Y:S01]  /*4300*/  ISETP.GT.U32.AND P3, PT, R14.reuse, R6, PT ;  /* 0x000000060e00720c */ /* 0x040fe20003f64070 */
[C---:B------:R-:W-:Y:S02]  /*4310*/  IMAD R4, R14.reuse, R2, R4 ;  /* 0x000000020e047224 */ /* 0x040fe400078e0204 */
[----:B------:R-:W-:Y:S02]  /*4320*/  @!P6 IMAD.IADD R7, R7, 0x1, -R14 ;  /* 0x000000010707e824 */ /* 0x000fe400078e0a0e */
[----:B------:R-:W-:Y:S01]  /*4330*/  IMAD.HI.U32 R17, R15, R11, RZ ;  /* 0x0000000b0f117227 */ /* 0x000fe200078e00ff */
[----:B------:R-:W-:-:S03]  /*4340*/  ISETP.GT.U32.AND P6, PT, R14, R4, PT ;  /* 0x000000040e00720c */ /* 0x000fc60003fc4070 */
[----:B0-----:R-:W-:Y:S01]  /*4350*/  IMAD.MOV.U32 R0, RZ, RZ, R22 ;  /* 0x000000ffff007224 */ /* 0x001fe200078e0016 */
[----:B------:R-:W-:Y:S01]  /*4360*/  IADD3 R17, PT, PT, -R17, RZ, RZ ;  /* 0x000000ff11117210 */ /* 0x000fe20007ffe1ff */
[----:B------:R-:W-:-:S04]  /*4370*/  IMAD.HI.U32 R19, R15, R9, RZ ;  /* 0x000000090f137227 */ /* 0x000fc800078e00ff */
[----:B------:R-:W-:Y:S01]  /*4380*/  @!P3 IMAD.IADD R6, R6, 0x1, -R14 ;  /* 0x000000010606b824 */ /* 0x000fe200078e0a0e */
[----:B------:R-:W-:Y:S01]  /*4390*/  ISETP.GE.AND P3, PT, R12, RZ, PT ;  /* 0x000000ff0c00720c */ /* 0x000fe20003f66270 */
[----:B------:R-:W-:Y:S02]  /*43a0*/  IMAD.MOV R20, RZ, RZ, -R20 ;  /* 0x000000ffff147224 */ /* 0x000fe400078e0a14 */
[----:B------:R-:W-:Y:S01]  /*43b0*/  @!P4 IMAD.MOV R18, RZ, RZ, -R18 ;  /* 0x000000ffff12c224 */ /* 0x000fe200078e0a12 */
[----:B------:R-:W-:Y:S01]  /*43c0*/  ISETP.GT.U32.AND P4, PT, R14, R6, PT ;  /* 0x000000060e00720c */ /* 0x000fe20003f84070 */
[----:B------:R-:W-:Y:S02]  /*43d0*/  @!P5 IMAD.MOV R0, RZ, RZ, -R0 ;  /* 0x000000ffff00d224 */ /* 0x000fe400078e0a00 */
[----:B------:R-:W-:Y:S01]  /*43e0*/  @!P6 IMAD.IADD R4, R4, 0x1, -R14 ;  /* 0x000000010404e824 */ /* 0x000fe200078e0a0e */
[----:B------:R-:W-:Y:S01]  /*43f0*/  STL [R1+0x154], R18 ;  /* 0x0001541201007387 */ /* 0x000fe20000100800 */
[----:B------:R-:W-:-:S02]  /*4400*/  IMAD.MOV R19, RZ, RZ, -R19 ;  /* 0x000000ffff137224 */ /* 0x000fc400078e0a13 */
[C---:B------:R-:W-:Y:S01]  /*4410*/  IMAD R12, R14.reuse, R20, R16 ;  /* 0x000000140e0c7224 */ /* 0x040fe200078e0210 */
[----:B------:R0:W-:Y:S01]  /*4420*/  STL [R1+0x150], R0 ;  /* 0x0001500001007387 */ /* 0x0001e20000100800 */
[C---:B------:R-:W-:Y:S01]  /*4430*/  IMAD R11, R14.reuse, R17, R11 ;  /* 0x000000110e0b7224 */ /* 0x040fe200078e020b */
[C---:B------:R-:W-:Y:S01]  /*4440*/  ISETP.GT.U32.AND P5, PT, R14.reuse, R4, PT ;  /* 0x000000040e00720c */ /* 0x040fe20003fa4070 */
[----:B------:R-:W-:Y:S01]  /*4450*/  IMAD.MOV.U32 R17, RZ, RZ, R5 ;  /* 0x000000ffff117224 */ /* 0x000fe200078e0005 */
[C---:B------:R-:W-:Y:S01]  /*4460*/  ISETP.GT.U32.AND P6, PT, R14.reuse, R12, PT ;  /* 0x0000000c0e00720c */ /* 0x040fe20003fc4070 */
[----:B------:R-:W-:Y:S02]  /*4470*/  VIADD R2, R29, 0x37 ;  /* 0x000000371d027836 */ /* 0x000fe40000000000 */
[C---:B------:R-:W-:Y:S02]  /*4480*/  IMAD R9, R14.reuse, R19, R9 ;  /* 0x000000130e097224 */ /* 0x040fe400078e0209 */
[----:B------:R-:W-:Y:S01]  /*4490*/  @!P1 IMAD.MOV R17, RZ, RZ, -R17 ;  /* 0x000000ffff119224 */ /* 0x000fe200078e0a11 */
[----:B------:R-:W-:Y:S01]  /*44a0*/  IABS R16, R2 ;  /* 0x0000000200107213 */ /* 0x000fe20000000000 */
[----:B0-----:R-:W-:Y:S01]  /*44b0*/  IMAD.MOV.U32 R0, RZ, RZ, R7 ;  /* 0x000000ffff007224 */ /* 0x001fe200078e0007 */
[----:B------:R-:W-:Y:S01]  /*44c0*/  ISETP.GT.U32.AND P1, PT, R14, R9, PT ;  /* 0x000000090e00720c */ /* 0x000fe20003f24070 */
[----:B------:R-:W-:Y:S01]  /*44d0*/  @!P4 IMAD.IADD R6, R6, 0x1, -R14 ;  /* 0x000000010606c824 */ /* 0x000fe200078e0a0e */
[----:B------:R-:W-:Y:S01]  /*44e0*/  STL [R1+0x148], R17 ;  /* 0x0001481101007387 */ /* 0x000fe20000100800 */
[----:B------:R-:W-:Y:S01]  /*44f0*/  @!P0 IMAD.MOV R0, RZ, RZ, -R0 ;  /* 0x000000ffff008224 */ /* 0x000fe200078e0a00 */
[----:B------:R-:W-:Y:S01]  /*4500*/  ISETP.GT.U32.AND P4, PT, R14, R11, PT ;  /* 0x0000000b0e00720c */ /* 0x000fe20003f84070 */
[----:B------:R-:W-:Y:S01]  /*4510*/  IMAD.HI.U32 R5, R15, R16, RZ ;  /* 0x000000100f057227 */ /* 0x000fe200078e00ff */
[----:B------:R-:W-:-:S02]  /*4520*/  ISETP.GE.AND P0, PT, R13, RZ, PT ;  /* 0x000000ff0d00720c */ /* 0x000fc40003f06270 */
[----:B------:R0:W-:Y:S01]  /*4530*/  STL [R1+0x134], R0 ;  /* 0x0001340001007387 */ /* 0x0001e20000100800 */
[----:B------:R-:W-:Y:S01]  /*4540*/  VIADD R7, R29, 0x36 ;  /* 0x000000361d077836 */ /* 0x000fe20000000000 */
[----:B------:R-:W-:Y:S01]  /*4550*/  IADD3 R5, PT, PT, -R5, RZ, RZ ;  /* 0x000000ff05057210 */ /* 0x000fe20007ffe1ff */
[--C-:B------:R-:W-:Y:S01]  /*4560*/  @!P5 IMAD.IADD R4, R4, 0x1, -R14.reuse ;  /* 0x000000010404d824 */ /* 0x100fe200078e0a0e */
[----:B------:R-:W-:Y:S01]  /*4570*/  ISETP.GE.AND P5, PT, R10, RZ, PT ;  /* 0x000000ff0a00720c */ /* 0x000fe20003fa6270 */
[--C-:B------:R-:W-:Y:S01]  /*4580*/  @!P6 IMAD.IADD R12, R12, 0x1, -R14.reuse ;  /* 0x000000010c0ce824 */ /* 0x100fe200078e0a0e */
[----:B------:R-:W-:Y:S01]  /*4590*/  IABS R10, R7 ;  /* 0x00000007000a7213 */ /* 0x000fe20000000000 */
[----:B------:R-:W-:Y:S01]  /*45a0*/  @!P1 IMAD.IADD R9, R9, 0x1, -R14 ;  /* 0x0000000109099824 */ /* 0x000fe200078e0a0e */
[----:B------:R-:W-:Y:S01]  /*45b0*/  ISETP.GE.AND P6, PT, R8, RZ, PT ;  /* 0x000000ff0800720c */ /* 0x000fe20003fc6270 */
[C---:B------:R-:W-:Y:S01]  /*45c0*/  IMAD R5, R14.reuse, R5, R16 ;  /* 0x000000050e057224 */ /* 0x040fe200078e0210 */
[----:B------:R-:W-:Y:S01]  /*45d0*/  ISETP.GT.U32.AND P1, PT, R14, R12, PT ;  /* 0x0000000c0e00720c */ /* 0x000fe20003f24070 */
[----:B0-----:R-:W-:-:S02]  /*45e0*/  IMAD.MOV.U32 R0, RZ, RZ, R6 ;  /* 0x000000ffff007224 */ /* 0x001fc400078e0006 */
[----:B------:R-:W-:Y:S02]  /*45f0*/  IMAD.MOV.U32 R8, RZ, RZ, R10 ;  /* 0x000000ffff087224 */ /* 0x000fe400078e000a */
[----:B------:R-:W-:Y:S01]  /*4600*/  @!P2 IMAD.MOV R0, RZ, RZ, -R0 ;  /* 0x000000ffff00a224 */ /* 0x000fe200078e0a00 */
[C---:B------:R-:W-:Y:S01]  /*4610*/  ISETP.GT.U32.AND P2, PT, R14.reuse, R9, PT ;  /* 0x000000090e00720c */ /* 0x040fe20003f44070 */
[--C-:B------:R-:W-:Y:S02]  /*4620*/  @!P4 IMAD.IADD R11, R11, 0x1, -R14.reuse ;  /* 0x000000010b0bc824 */ /* 0x100fe400078e0a0e */
[----:B------:R-:W-:Y:S01]  /*4630*/  IMAD.HI.U32 R10, R15, R8, RZ ;  /* 0x000000080f0a7227 */ /* 0x000fe200078e00ff */
[----:B------:R0:W-:Y:S02]  /*4640*/  STL [R1+0x130], R0 ;  /* 0x0001300001007387 */ /* 0x0001e40000100800 */
[----:B------:R-:W-:Y:S01]  /*4650*/  ISETP.GT.U32.AND P4, PT, R14, R11, PT ;  /* 0x0000000b0e00720c */ /* 0x000fe20003f84070 */
[C---:B------:R-:W-:Y:S01]  /*4660*/  VIADD R6, R29.reuse, 0x35 ;  /* 0x000000351d067836 */ /* 0x040fe20000000000 */
[----:B------:R-:W-:Y:S01]  /*4670*/  IADD3 R10, PT, PT, -R10, RZ, RZ ;  /* 0x000000ff0a0a7210 */ /* 0x000fe20007ffe1ff */
[----:B------:R-:W-:Y:S01]  /*4680*/  @!P1 IMAD.IADD R12, R12, 0x1, -R14 ;  /* 0x000000010c0c9824 */ /* 0x000fe200078e0a0e */
[----:B------:R-:W-:Y:S01]  /*4690*/  ISETP.GE.AND P1, PT, R2, RZ, PT ;  /* 0x000000ff0200720c */ /* 0x000fe20003f26270 */
[----:B------:R-:W-:Y:S01]  /*46a0*/  VIADD R20, R29, 0x28 ;  /* 0x000000281d147836 */ /* 0x000fe20000000000 */
[----:B------:R-:W-:Y:S01]  /*46b0*/  IABS R16, R6 ;  /* 0x0000000600107213 */ /* 0x000fe20000000000 */
[----:B------:R-:W-:-:S02]  /*46c0*/  IMAD R2, R14, R10, R8 ;  /* 0x0000000a0e027224 */ /* 0x000fc400078e0208 */
[----:B0-----:R-:W-:Y:S02]  /*46d0*/  IMAD.MOV.U32 R0, RZ, RZ, R4 ;  /* 0x000000ffff007224 */ /* 0x001fe400078e0004 */
[----:B------:R-:W-:-:S04]  /*46e0*/  IMAD.HI.U32 R8, R15, R16, RZ ;  /* 0x000000100f087227 */ /* 0x000fc800078e00ff */
[----:B------:R-:W-:Y:S01]  /*46f0*/  @!P3 IMAD.MOV R0, RZ, RZ, -R0 ;  /* 0x000000ffff00b224 */ /* 0x000fe200078e0a00 */
[C---:B------:R-:W-:Y:S01]  /*4700*/  ISETP.GT.U32.AND P3, PT, R14.reuse, R5, PT ;  /* 0x000000050e00720c */ /* 0x040fe20003f64070 */
[----:B------:R-:W-:Y:S01]  /*4710*/  @!P2 IMAD.IADD R9, R9, 0x1, -R14 ;  /* 0x000000010909a824 */ /* 0x000fe200078e0a0e */
[----:B------:R-:W-:Y:S01]  /*4720*/  ISETP.GE.AND P2, PT, R7, RZ, PT ;  /* 0x000000ff0700720c */ /* 0x000fe20003f46270 */
[----:B------:R-:W-:Y:S01]  /*4730*/  IMAD.MOV.U32 R13, RZ, RZ, R12 ;  /* 0x000000ffff0d7224 */ /* 0x000fe200078e000c */
[----:B------:R0:W-:Y:S01]  /*4740*/  STL [R1+0x12c], R0 ;  /* 0x00012c0001007387 */ /* 0x0001e20000100800 */
[----:B------:R-:W-:Y:S02]  /*4750*/  IMAD.MOV R8, RZ, RZ, -R8 ;  /* 0x000000ffff087224 */ /* 0x000fe400078e0a08 */
[----:B------:R-:W-:Y:S01]  /*4760*/  @!P4 IMAD.IADD R11, R11, 0x1, -R14 ;  /* 0x000000010b0bc824 */ /* 0x000fe200078e0a0e */
[----:B------:R-:W-:Y:S01]  /*4770*/  ISETP.GT.U32.AND P4, PT, R14, R2, PT ;  /* 0x000000020e00720c */ /* 0x000fe20003f84070 */
[----:B------:R-:W-:-:S02]  /*4780*/  VIADD R4, R29, 0x34 ;  /* 0x000000341d047836 */ /* 0x000fc40000000000 */
[----:B------:R-:W-:Y:S02]  /*4790*/  @!P0 IMAD.MOV R13, RZ, RZ, -R13 ;  /* 0x000000ffff0d8224 */ /* 0x000fe400078e0a0d */
[----:B------:R-:W-:Y:S01]  /*47a0*/  @!P3 IMAD.IADD R5, R5, 0x1, -R14 ;  /* 0x000000010505b824 */ /* 0x000fe200078e0a0e */
[----:B------:R-:W-:Y:S01]  /*47b0*/  IABS R17, R4 ;  /* 0x0000000400117213 */ /* 0x000fe20000000000 */
[----:B0-----:R-:W-:Y:S01]  /*47c0*/  IMAD.MOV.U32 R0, RZ, RZ, R9 ;  /* 0x000000ffff007224 */ /* 0x001fe200078e0009 */
[----:B------:R-:W-:Y:S01]  /*47d0*/  STL [R1+0x128], R13 ;  /* 0x0001280d01007387 */ /* 0x000fe20000100800 */
[C---:B------:R-:W-:Y:S01]  /*47e0*/  IMAD R16, R14.reuse, R8, R16 ;  /* 0x000000080e107224 */ /* 0x040fe200078e0210 */
[----:B------:R-:W-:Y:S01]  /*47f0*/  ISETP.GT.U32.AND P0, PT, R14, R5, PT ;  /* 0x000000050e00720c */ /* 0x000fe20003f04070 */
[----:B------:R-:W-:Y:S01]  /*4800*/  @!P5 IMAD.MOV R0, RZ, RZ, -R0 ;  /* 0x000000ffff00d224 */ /* 0x000fe200078e0a00 */
[----:B------:R-:W-:Y:S01]  /*4810*/  ISETP.GE.AND P3, PT, R6, RZ, PT ;  /* 0x000000ff0600720c */ /* 0x000fe20003f66270 */
[----:B------:R-:W-:Y:S01]  /*4820*/  IMAD.HI.U32 R12, R15, R17, RZ ;  /* 0x000000110f0c7227 */ /* 0x000fe200078e00ff */
[----:B------:R-:W-:-:S02]  /*4830*/  ISETP.GT.U32.AND P5, PT, R14, R16, PT ;  /* 0x000000100e00720c */ /* 0x000fc40003fa4070 */
[----:B------:R0:W-:Y:S01]  /*4840*/  STL [R1+0x110], R0 ;  /* 0x0001100001007387 */ /* 0x0001e20000100800 */
[----:B------:R-:W-:Y:S01]  /*4850*/  @!P4 IADD3 R2, PT, PT, R2, -R14, RZ ;  /* 0x8000000e0202c210 */ /* 0x000fe20007ffe0ff */
[C---:B------:R-:W-:Y:S02]  /*4860*/  VIADD R6, R29.reuse, 0x32 ;  /* 0x000000321d067836 */ /* 0x040fe40000000000 */
[----:B------:R-:W-:Y:S01]  /*4870*/  IMAD.MOV R9, RZ, RZ, -R12 ;  /* 0x000000ffff097224 */ /* 0x000fe200078e0a0c */
[----:B------:R-:W-:Y:S01]  /*4880*/  ISETP.GT.U32.AND P4, PT, R14, R2, PT ;  /* 0x000000020e00720c */ /* 0x000fe20003f84070 */
[----:B------:R-:W-:Y:S01]  /*4890*/  VIADD R7, R29, 0x33 ;  /* 0x000000331d077836 */ /* 0x000fe20000000000 */
[----:B------:R-:W-:Y:S01]  /*48a0*/  IABS R10, R6 ;  /* 0x00000006000a7213 */ /* 0x000fe20000000000 */
[----:B------:R-:W-:Y:S02]  /*48b0*/  @!P0 IMAD.IADD R5, R5, 0x1, -R14 ;  /* 0x0000000105058824 */ /* 0x000fe400078e0a0e */
[----:B0-----:R-:W-:Y:S01]  /*48c0*/  IMAD.MOV.U32 R0, RZ, RZ, R11 ;  /* 0x000000ffff007224 */ /* 0x001fe200078e000b */
[----:B------:R-:W-:Y:S01]  /*48d0*/  @!P5 IADD3 R16, PT, PT, R16, -R14, RZ ;  /* 0x8000000e1010d210 */ /* 0x000fe20007ffe0ff */
[----:B------:R-:W-:Y:S01]  /*48e0*/  IMAD R17, R14, R9, R17 ;  /* 0x000000090e117224 */ /* 0x000fe200078e0211 */
[----:B------:R-:W-:Y:S01]  /*48f0*/  IABS R8, R7 ;  /* 0x0000000700087213 */ /* 0x000fe20000000000 */
[----:B------:R-:W-:Y:S01]  /*4900*/  @!P6 IMAD.MOV R0, RZ, RZ, -R0 ;  /* 0x000000ffff00e224 */ /* 0x000fe200078e0a00 */
[----:B------:R-:W-:Y:S01]  /*4910*/  ISETP.GE.AND P6, PT, R4, RZ, PT ;  /* 0x000000ff0400720c */ /* 0x000fe20003fc6270 */
[----:B------:R-:W-:Y:S01]  /*4920*/  IMAD.HI.U32 R4, R15, R10, RZ ;  /* 0x0000000a0f047227 */ /* 0x000fe200078e00ff */
[----:B------:R-:W-:-:S02]  /*4930*/  ISETP.GT.U32.AND P0, PT, R14, R17, PT ;  /* 0x000000110e00720c */ /* 0x000fc40003f04070 */
[----:B------:R0:W-:Y:S01]  /*4940*/  STL [R1+0x10c], R0 ;  /* 0x00010c0001007387 */ /* 0x0001e20000100800 */
[----:B------:R-:W-:Y:S01]  /*4950*/  IMAD.HI.U32 R9, R15, R8, RZ ;  /* 0x000000080f097227 */ /* 0x000fe200078e00ff */
[----:B------:R-:W-:-:S03]  /*4960*/  ISETP.GE.AND P5, PT, R6, RZ, PT ;  /* 0x000000ff0600720c */ /* 0x000fc60003fa6270 */
[----:B------:R-:W-:Y:S02]  /*4970*/  IMAD.MOV R11, RZ, RZ, -R4 ;  /* 0x000000ffff0b7224 */ /* 0x000fe400078e0a04 */
[----:B------:R-:W-:Y:S02]  /*4980*/  IMAD.MOV R9, RZ, RZ, -R9 ;  /* 0x000000ffff097224 */ /* 0x000fe400078e0a09 */
[----:B------:R-:W-:Y:S01]  /*4990*/  @!P4 IMAD.IADD R2, R2, 0x1, -R14 ;  /* 0x000000010202c824 */ /* 0x000fe200078e0a0e */
[----:B------:R-:W-:Y:S01]  /*49a0*/  ISETP.GE.AND P4, PT, R7, RZ, PT ;  /* 0x000000ff0700720c */ /* 0x000fe20003f86270 */
[----:B0-----:R-:W-:Y:S02]  /*49b0*/  IMAD.MOV.U32 R0, RZ, RZ, R5 ;  /* 0x000000ffff007224 */ /* 0x001fe400078e0005 */
[----:B------:R-:W-:Y:S02]  /*49c0*/  VIADD R4, R29, 0x31 ;  /* 0x000000311d047836 */ /* 0x000fe40000000000 */
[----:B------:R-:W-:Y:S01]  /*49d0*/  @!P1 IMAD.MOV R0, RZ, RZ, -R0 ;  /* 0x000000ffff009224 */ /* 0x000fe200078e0a00 */
[C---:B------:R-:W-:Y:S01]  /*49e0*/  ISETP.GT.U32.AND P1, PT, R14.reuse, R16, PT ;  /* 0x000000100e00720c */ /* 0x040fe20003f24070 */
[----:B------:R-:W-:-:S02]  /*49f0*/  IMAD R10, R14, R11, R10 ;  /* 0x0000000b0e0a7224 */ /* 0x000fc400078e020a */
[C---:B------:R-:W-:Y:S01]  /*4a00*/  IMAD R7, R14.reuse, R9, R8 ;  /* 0x000000090e077224 */ /* 0x040fe200078e0208 */
[----:B------:R0:W-:Y:S01]  /*4a10*/  STL [R1+0xf4], R0 ;  /* 0x0000f40001007387 */ /* 0x0001e20000100800 */
[----:B------:R-:W-:Y:S01]  /*4a20*/  IABS R8, R4 ;  /* 0x0000000400087213 */ /* 0x000fe20000000000 */
[----:B------:R-:W-:Y:S02]  /*4a30*/  @!P0 IMAD.IADD R17, R17, 0x1, -R14 ;  /* 0x0000000111118824 */ /* 0x000fe400078e0a0e */
[----:B------:R-:W-:Y:S02]  /*4a40*/  VIADD R5, R29, 0x2f ;  /* 0x0000002f1d057836 */ /* 0x000fe40000000000 */
[----:B------:R-:W-:Y:S01]  /*4a50*/  IMAD.HI.U32 R13, R15, R8, RZ ;  /* 0x000000080f0d7227 */ /* 0x000fe200078e00ff */
[----:B------:R-:W-:Y:S02]  /*4a60*/  ISETP.GT.U32.AND P0, PT, R14, R17, PT ;  /* 0x000000110e00720c */ /* 0x000fe40003f04070 */
[----:B------:R-:W-:Y:S01]  /*4a70*/  @!P1 IADD3 R16, PT, PT, R16, -R14, RZ ;  /* 0x8000000e10109210 */ /* 0x000fe20007ffe0ff */
[----:B0-----:R-:W-:Y:S01]  /*4a80*/  IMAD.MOV.U32 R0, RZ, RZ, R2 ;  /* 0x000000ffff007224 */ /* 0x001fe200078e0002 */
[C---:B------:R-:W-:Y:S01]  /*4a90*/  ISETP.GT.U32.AND P1, PT, R14.reuse, R10, PT ;  /* 0x0000000a0e00720c */ /* 0x040fe20003f24070 */
[----:B------:R-:W-:Y:S01]  /*4aa0*/  IMAD.MOV R13, RZ, RZ, -R13 ;  /* 0x000000ffff0d7224 */ /* 0x000fe200078e0a0d */
[----:B------:R-:W-:Y:S01]  /*4ab0*/  IABS R2, R5 ;  /* 0x0000000500027213 */ /* 0x000fe20000000000 */
[----:B------:R-:W-:Y:S01]  /*4ac0*/  @!P2 IMAD.MOV R0, RZ, RZ, -R0 ;  /* 0x000000ffff00a224 */ /* 0x000fe200078e0a00 */
[C---:B------:R-:W-:Y:S01]  /*4ad0*/  ISETP.GT.U32.AND P2, PT, R14.reuse, R7, PT ;  /* 0x000000070e00720c */ /* 0x040fe20003f44070 */
[----:B------:R-:W-:-:S02]  /*4ae0*/  IMAD R8, R14, R13, R8 ;  /* 0x0000000d0e087224 */ /* 0x000fc400078e0208 */
[C---:B------:R-:W-:Y:S01]  /*4af0*/  VIADD R11, R29.reuse, 0x30 ;  /* 0x000000301d0b7836 */ /* 0x040fe20000000000 */
[----:B------:R0:W-:Y:S01]  /*4b00*/  STL [R1+0xf0], R0 ;  /* 0x0000f00001007387 */ /* 0x0001e20000100800 */
[----:B------:R-:W-:Y:S02]  /*4b10*/  VIADD R6, R29, 0x2e ;  /* 0x0000002e1d067836 */ /* 0x000fe40000000000 */
[--C-:B------:R-:W-:Y:S01]  /*4b20*/  @!P0 IMAD.IADD R17, R17, 0x1, -R14.reuse ;  /* 0x0000000111118824 */ /* 0x100fe200078e0a0e */
[----:B------:R-:W-:Y:S01]  /*4b30*/  IABS R12, R11 ;  /* 0x0000000b000c7213 */ /* 0x000fe20000000000 */
[----:B------:R-:W-:Y:S01]  /*4b40*/  @!P1 IMAD.IADD R10, R10, 0x1, -R14 ;  /* 0x000000010a0a9824 */ /* 0x000fe200078e0a0e */
[----:B------:R-:W-:Y:S01]  /*4b50*/  ISETP.GE.AND P0, PT, R4, RZ, PT ;  /* 0x000000ff0400720c */ /* 0x000fe20003f06270 */
[----:B------:R-:W-:Y:S01]  /*4b60*/  IMAD.HI.U32 R4, R15, R2, RZ ;  /* 0x000000020f047227 */ /* 0x000fe200078e00ff */
[----:B------:R-:W-:-:S03]  /*4b70*/  IABS R9, R6 ;  /* 0x0000000600097213 */ /* 0x000fc60000000000 */
[----:B0-----:R-:W-:Y:S02]  /*4b80*/  IMAD.MOV.U32 R0, RZ, RZ, R16 ;  /* 0x000000ffff007224 */ /* 0x001fe400078e0010 */
[----:B------:R-:W-:Y:S01]  /*4b90*/  @!P2 IMAD.IADD R7, R7, 0x1, -R14 ;  /* 0x000000010707a824 */ /* 0x000fe200078e0a0e */
[C---:B------:R-:W-:Y:S01]  /*4ba0*/  ISETP.GT.U32.AND P2, PT, R14.reuse, R8, PT ;  /* 0x000000080e00720c */ /* 0x040fe20003f44070 */
[----:B------:R-:W-:Y:S01]  /*4bb0*/  @!P3 IMAD.MOV R0, RZ, RZ, -R0 ;  /* 0x000000ffff00b224 */ /* 0x000fe200078e0a00 */
[C---:B------:R-:W-:Y:S01]  /*4bc0*/  ISETP.GT.U32.AND P3, PT, R14.reuse, R10, PT ;  /* 0x0000000a0e00720c */ /* 0x040fe20003f64070 */
[----:B------:R-:W-:Y:S01]  /*4bd0*/  IMAD.HI.U32 R13, R15, R12, RZ ;  /* 0x0000000c0f0d7227 */ /* 0x000fe200078e00ff */
[----:B------:R-:W-:Y:S02]  /*4be0*/  ISETP.GT.U32.AND P1, PT, R14, R7, PT ;  /* 0x000000070e00720c */ /* 0x000fe40003f24070 */
[----:B------:R0:W-:Y:S01]  /*4bf0*/  STL [R1+0xec], R0 ;  /* 0x0000ec0001007387 */ /* 0x0001e20000100800 */
[----:B------:R-:W-:-:S02]  /*4c00*/  IMAD.MOV R4, RZ, RZ, -R4 ;  /* 0x000000ffff047224 */ /* 0x000fc400078e0a04 */
[----:B------:R-:W-:-:S04]  /*4c10*/  IMAD.HI.U32 R16, R15, R9, RZ ;  /* 0x000000090f107227 */ /* 0x000fc800078e00ff */
[----:B------:R-:W-:Y:S01]  /*4c20*/  IMAD.MOV R13, RZ, RZ, -R13 ;  /* 0x000000ffff0d7224 */ /* 0x000fe200078e0a0d */
[----:B------:R-:W-:Y:S01]  /*4c30*/  @!P2 IADD3 R8, PT, PT, R8, -R14, RZ ;  /* 0x8000000e0808a210 */ /* 0x000fe20007ffe0ff */
[C---:B------:R-:W-:Y:S02]  /*4c40*/  IMAD R2, R14.reuse, R4, R2 ;  /* 0x000000040e027224 */ /* 0x040fe400078e0202 */
[----:B0-----:R-:W-:Y:S01]  /*4c50*/  IMAD.MOV.U32 R0, RZ, RZ, R17 ;  /* 0x000000ffff007224 */ /* 0x001fe200078e0011 */
[----:B------:R-:W-:Y:S01]  /*4c60*/  ISETP.GT.U32.AND P2, PT, R14, R8, PT ;  /* 0x000000080e00720c */ /* 0x000fe20003f44070 */
[----:B------:R-:W-:Y:S02]  /*4c70*/  VIADD R4, R29, 0x2d ;  /* 0x0000002d1d047836 */ /* 0x000fe40000000000 */
[----:B------:R-:W-:Y:S01]  /*4c80*/  @!P6 IMAD.MOV R0, RZ, RZ, -R0 ;  /* 0x000000ffff00e224 */ /* 0x000fe200078e0a00 */
[----:B------:R-:W-:Y:S01]  /*4c90*/  ISETP.GE.AND P6, PT, R11, RZ, PT ;  /* 0x000000ff0b00720c */ /* 0x000fe20003fc6270 */
[----:B------:R-:W-:-:S02]  /*4ca0*/  IMAD.MOV R11, RZ, RZ, -R16 ;  /* 0x000000ffff0b7224 */ /* 0x000fc400078e0a10 */
[----:B------:R-:W-:Y:S01]  /*4cb0*/  IMAD R12, R14, R13, R12 ;  /* 0x0000000d0e0c7224 */ /* 0x000fe200078e020c */
[----:B------:R0:W-:Y:S01]  /*4cc0*/  STL [R1+0xe8], R0 ;  /* 0x0000e80001007387 */ /* 0x0001e20000100800 */
[--C-:B------:R-:W-:Y:S01]  /*4cd0*/  @!P3 IMAD.IADD R10, R10, 0x1, -R14.reuse ;  /* 0x000000010a0ab824 */ /* 0x100fe200078e0a0e */
[C---:B------:R-:W-:Y:S01]  /*4ce0*/  ISETP.GT.U32.AND P3, PT, R14.reuse, R2, PT ;  /* 0x000000020e00720c */ /* 0x040fe20003f64070 */
[C---:B------:R-:W-:Y:S01]  /*4cf0*/  IMAD R9, R14.reuse, R11, R9 ;  /* 0x0000000b0e097224 */ /* 0x040fe200078e0209 */
[----:B------:R-:W-:Y:S01]  /*4d00*/  IABS R11, R4 ;  /* 0x00000004000b7213 */ /* 0x000fe20000000000 */
[--C-:B------:R-:W-:Y:S01]  /*4d10*/  @!P1 IMAD.IADD R7, R7, 0x1, -R14.reuse ;  /* 0x0000000107079824 */ /* 0x100fe200078e0a0e */
[----:B------:R-:W-:Y:S01]  /*4d20*/  ISETP.GT.U32.AND P1, PT, R14, R12, PT ;  /* 0x0000000c0e00720c */ /* 0x000fe20003f24070 */
[----:B------:R-:W-:Y:S01]  /*4d30*/  @!P2 IMAD.IADD R8, R8, 0x1, -R14 ;  /* 0x000000010808a824 */ /* 0x000fe200078e0a0e */
[----:B------:R-:W-:Y:S01]  /*4d40*/  ISETP.GE.AND P2, PT, R6, RZ, PT ;  /* 0x000000ff0600720c */ /* 0x000fe20003f46270 */
[----:B------:R-:W-:-:S02]  /*4d50*/  IMAD.MOV.U32 R17, RZ, RZ, R7 ;  /* 0x000000ffff117224 */ /* 0x000fc400078e0007 */
[----:B0-----:R-:W-:Y:S02]  /*4d60*/  IMAD.MOV.U32 R0, RZ, RZ, R10 ;  /* 0x000000ffff007224 */ /* 0x001fe400078e000a */
[----:B------:R-:W-:Y:S02]  /*4d70*/  IMAD.MOV.U32 R7, RZ, RZ, R11 ;  /* 0x000000ffff077224 */ /* 0x000fe400078e000b */
[----:B------:R-:W-:Y:S01]  /*4d80*/  @!P5 IMAD.MOV R0, RZ, RZ, -R0 ;  /* 0x000000ffff00d224 */ /* 0x000fe200078e0a00 */
[----:B------:R-:W-:Y:S01]  /*4d90*/  ISETP.GT.U32.AND P5, PT, R14, R9, PT ;  /* 0x000000090e00720c */ /* 0x000fe20003fa4070 */
[----:B------:R-:W-:Y:S02]  /*4da0*/  IMAD.HI.U32 R11, R15, R7, RZ ;  /* 0x000000070f0b7227 */ /* 0x000fe400078e00ff */
[----:B------:R-:W-:Y:S02]  /*4db0*/  @!P1 IADD3 R12, PT, PT, R12, -R14, RZ ;  /* 0x8000000e0c0c9210 */ /* 0x000fe40007ffe0ff */
[----:B------:R-:W-:Y:S01]  /*4dc0*/  @!P4 IMAD.MOV R17, RZ, RZ, -R17 ;  /* 0x000000ffff11c224 */ /* 0x000fe200078e0a11 */
[----:B------:R-:W-:Y:S01]  /*4dd0*/  ISETP.GE.AND P4, PT, R5, RZ, PT ;  /* 0x000000ff0500720c */ /* 0x000fe20003f86270 */
[----:B------:R-:W-:Y:S01]  /*4de0*/  IMAD.MOV R11, RZ, RZ, -R11 ;  /* 0x000000ffff0b7224 */ /* 0x000fe200078e0a0b */
[----:B------:R-:W-:Y:S01]  /*4df0*/  ISETP.GT.U32.AND P1, PT, R14, R12, PT ;  /* 0x0000000c0e00720c */ /* 0x000fe20003f24070 */
[----:B------:R-:W-:Y:S01]  /*4e00*/  @!P3 IMAD.IADD R2, R2, 0x1, -R14 ;  /* 0x000000010202b824 */ /* 0x000fe200078e0a0e */
[----:B------:R0:W-:Y:S01]  /*4e10*/  STL [R1+0xd8], R17 ;  /* 0x0000d81101007387 */ /* 0x0001e20000100800 */
[----:B------:R-:W-:-:S02]  /*4e20*/  VIADD R5, R29, 0x2c ;  /* 0x0000002c1d057836 */ /* 0x000fc40000000000 */
[C---:B------:R-:W-:Y:S01]  /*4e30*/  IMAD R7, R14.reuse, R11, R7 ;  /* 0x0000000b0e077224 */ /* 0x040fe200078e0207 */
[----:B------:R1:W-:Y:S01]  /*4e40*/  STL [R1+0xd4], R0 ;  /* 0x0000d40001007387 */ /* 0x0003e20000100800 */
[C---:B------:R-:W-:Y:S01]  /*4e50*/  ISETP.GT.U32.AND P3, PT, R14.reuse, R2, PT ;  /* 0x000000020e00720c */ /* 0x040fe20003f64070 */
[----:B------:R-:W-:Y:S01]  /*4e60*/  @!P5 IMAD.IADD R9, R9, 0x1, -R14 ;  /* 0x000000010909d824 */ /* 0x000fe200078e0a0e */
[----:B------:R-:W-:Y:S01]  /*4e70*/  IABS R10, R5 ;  /* 0x00000005000a7213 */ /* 0x000fe20000000000 */
[C---:B------:R-:W-:Y:S02]  /*4e80*/  VIADD R6, R29.reuse, 0x2b ;  /* 0x0000002b1d067836 */ /* 0x040fe40000000000 */
[----:B0-----:R-:W-:Y:S01]  /*4e90*/  VIADD R17, R29, 0x21 ;  /* 0x000000211d117836 */ /* 0x001fe20000000000 */
[----:B------:R-:W-:Y:S01]  /*4ea0*/  ISETP.GT.U32.AND P5, PT, R14, R9, PT ;  /* 0x000000090e00720c */ /* 0x000fe20003fa4070 */
[----:B------:R-:W-:Y:S01]  /*4eb0*/  IMAD.HI.U32 R13, R15, R10, RZ ;  /* 0x0000000a0f0d7227 */ /* 0x000fe200078e00ff */
[----:B------:R-:W-:-:S03]  /*4ec0*/  IABS R11, R6 ;  /* 0x00000006000b7213 */ /* 0x000fc60000000000 */
[----:B-1----:R-:W-:Y:S02]  /*4ed0*/  IMAD.MOV.U32 R0, RZ, RZ, R8 ;  /* 0x000000ffff007224 */ /* 0x002fe400078e0008 */
[----:B------:R-:W-:Y:S02]  /*4ee0*/  IMAD.MOV R13, RZ, RZ, -R13 ;  /* 0x000000ffff0d7224 */ /* 0x000fe400078e0a0d */
[----:B------:R-:W-:Y:S01]  /*4ef0*/  @!P0 IMAD.MOV R0, RZ, RZ, -R0 ;  /* 0x000000ffff008224 */ /* 0x000fe200078e0a00 */
[----:B------:R-:W-:Y:S01]  /*4f00*/  ISETP.GT.U32.AND P0, PT, R14, R7, PT ;  /* 0x000000070e00720c */ /* 0x000fe20003f04070 */
[--C-:B------:R-:W-:Y:S01]  /*4f10*/  @!P1 IMAD.IADD R12, R12, 0x1, -R14.reuse ;  /* 0x000000010c0c9824 */ /* 0x100fe200078e0a0e */
[----:B------:R-:W-:Y:S01]  /*4f20*/  ISETP.GE.AND P1, PT, R4, RZ, PT ;  /* 0x000000ff0400720c */ /* 0x000fe20003f26270 */
[----:B------:R-:W-:Y:S01]  /*4f30*/  IMAD.HI.U32 R8, R15, R11, RZ ;  /* 0x0000000b0f087227 */ /* 0x000fe200078e00ff */
[----:B------:R0:W-:Y:S03]  /*4f40*/  STL [R1+0xd0], R0 ;  /* 0x0000d00001007387 */ /* 0x0001e60000100800 */
[----:B------:R-:W-:Y:S01]  /*4f50*/  @!P3 IMAD.IADD R2, R2, 0x1, -R14 ;  /* 0x000000010202b824 */ /* 0x000fe200078e0a0e */
[----:B------:R-:W-:Y:S01]  /*4f60*/  ISETP.GE.AND P3, PT, R5, RZ, PT ;  /* 0x000000ff0500720c */ /* 0x000fe20003f66270 */
[----:B------:R-:W-:Y:S01]  /*4f70*/  IMAD R5, R14, R13, R10 ;  /* 0x0000000d0e057224 */ /* 0x000fe200078e020a */
[----:B------:R-:W-:Y:S01]  /*4f80*/  IADD3 R8, PT, PT, -R8, RZ, RZ ;  /* 0x000000ff08087210 */ /* 0x000fe20007ffe1ff */
[----:B------:R-:W-:-:S02]  /*4f90*/  VIADD R4, R29, 0x2a ;  /* 0x0000002a1d047836 */ /* 0x000fc40000000000 */
[----:B------:R-:W-:Y:S02]  /*4fa0*/  @!P0 IMAD.IADD R7, R7, 0x1, -R14 ;  /* 0x0000000107078824 */ /* 0x000fe400078e0a0e */
[----:B0-----:R-:W-:Y:S01]  /*4fb0*/  IMAD.MOV.U32 R0, RZ, RZ, R12 ;  /* 0x000000ffff007224 */ /* 0x001fe200078e000c */
[----:B------:R-:W-:Y:S01]  /*4fc0*/  IABS R10, R4 ;  /* 0x00000004000a7213 */ /* 0x000fe20000000000 */
[----:B------:R-:W-:Y:S01]  /*4fd0*/  @!P5 IMAD.IADD R9, R9, 0x1, -R14 ;  /* 0x000000010909d824 */ /* 0x000fe200078e0a0e */
[C---:B------:R-:W-:Y:S01]  /*4fe0*/  ISETP.GT.U32.AND P5, PT, R14.reuse, R5, PT ;  /* 0x000000050e00720c */ /* 0x040fe20003fa4070 */
[----:B------:R-:W-:Y:S01]  /*4ff0*/  @!P6 IMAD.MOV R0, RZ, RZ, -R0 ;  /* 0x000000ffff00e224 */ /* 0x000fe200078e0a00 */
[C---:B------:R-:W-:Y:S01]  /*5000*/  ISETP.GT.U32.AND P0, PT, R14.reuse, R7, PT ;  /* 0x000000070e00720c */ /* 0x040fe20003f04070 */
[----:B------:R-:W-:Y:S01]  /*5010*/  IMAD R11, R14, R8, R11 ;  /* 0x000000080e0b7224 */ /* 0x000fe200078e020b */
[----:B------:R-:W-:Y:S01]  /*5020*/  ISETP.GE.AND P6, PT, R6, RZ, PT ;  /* 0x000000ff0600720c */ /* 0x000fe20003fc6270 */
[----:B------:R-:W-:Y:S01]  /*5030*/  IMAD.MOV.U32 R12, RZ, RZ, R2 ;  /* 0x000000ffff0c7224 */ /* 0x000fe200078e0002 */
[----:B------:R0:W-:Y:S01]  /*5040*/  STL [R1+0xcc], R0 ;  /* 0x0000cc0001007387 */ /* 0x0001e20000100800 */
[----:B------:R-:W-:-:S02]  /*5050*/  IMAD.MOV.U32 R6, RZ, RZ, R10 ;  /* 0x000000ffff067224 */ /* 0x000fc400078e000a */
[----:B------:R-:W-:Y:S01]  /*5060*/  @!P4 IMAD.MOV R12, RZ, RZ, -R12 ;  /* 0x000000ffff0cc224 */ /* 0x000fe200078e0a0c */
[----:B------:R-:W-:Y:S01]  /*5070*/  ISETP.GT.U32.AND P4, PT, R14, R11, PT ;  /* 0x0000000b0e00720c */ /* 0x000fe20003f84070 */
[----:B------:R-:W-:-:S03]  /*5080*/  IMAD.HI.U32 R8, R15, R6, RZ ;  /* 0x000000060f087227 */ /* 0x000fc600078e00ff */
[----:B------:R-:W-:Y:S01]  /*5090*/  STL [R1+0xc8], R12 ;  /* 0x0000c80c01007387 */ /* 0x000fe20000100800 */
[----:B------:R-:W-:Y:S02]  /*50a0*/  VIADD R2, R29, 0x29 ;  /* 0x000000291d027836 */ /* 0x000fe40000000000 */
[----:B0-----:R-:W-:Y:S02]  /*50b0*/  IMAD.MOV.U32 R0, RZ, RZ, R9 ;  /* 0x000000ffff007224 */ /* 0x001fe400078e0009 */
[----:B------:R-:W-:Y:S01]  /*50c0*/  @!P5 IMAD.IADD R5, R5, 0x1, -R14 ;  /* 0x000000010505d824 */ /* 0x000fe200078e0a0e */
[----:B------:R-:W-:Y:S01]  /*50d0*/  IABS R9, R2 ;  /* 0x0000000200097213 */ /* 0x000fe20000000000 */
[----:B------:R-:W-:Y:S01]  /*50e0*/  IMAD.MOV R8, RZ, RZ, -R8 ;  /* 0x000000ffff087224 */ /* 0x000fe200078e0a08 */
[----:B------:R-:W-:Y:S01]  /*50f0*/  @!P2 IADD3 R0, PT, PT, -R0, RZ, RZ ;  /* 0x000000ff0000a210 */ /* 0x000fe20007ffe1ff */
[----:B------:R-:W-:Y:S01]  /*5100*/  @!P0 IMAD.IADD R7, R7, 0x1, -R14 ;  /* 0x0000000107078824 */ /* 0x000fe200078e0a0e */
[----:B------:R-:W-:Y:S01]  /*5110*/  ISETP.GE.AND P0, PT, R2, RZ, PT ;  /* 0x000000ff0200720c */ /* 0x000fe20003f06270 */
[C---:B------:R-:W-:Y:S01]  /*5120*/  IMAD R2, R14.reuse, R8, R6 ;  /* 0x000000080e027224 */ /* 0x040fe200078e0206 */
[----:B------:R-:W-:Y:S01]  /*5130*/  ISETP.GT.U32.AND P2, PT, R14, R5, PT ;  /* 0x000000050e00720c */ /* 0x000fe20003f44070 */
[----:B------:R0:W-:Y:S01]  /*5140*/  STL [R1+0xc4], R0 ;  /* 0x0000c40001007387 */ /* 0x0001e20000100800 */
[----:B------:R-:W-:Y:S01]  /*5150*/  @!P4 IMAD.IADD R11, R11, 0x1, -R14 ;  /* 0x000000010b0bc824 */ /* 0x000fe200078e0a0e */
[----:B------:R-:W-:Y:S01]  /*5160*/  ISETP.GE.AND P5, PT, R4, RZ, PT ;  /* 0x000000ff0400720c */ /* 0x000fe20003fa6270 */
[----:B------:R-:W-:-:S02]  /*5170*/  IMAD.MOV.U32 R4, RZ, RZ, R9 ;  /* 0x000000ffff047224 */ /* 0x000fc400078e0009 */
[----:B------:R-:W-:Y:S01]  /*5180*/  VIADD R9, R29, 0x27 ;  /* 0x000000271d097836 */ /* 0x000fe20000000000 */
[----:B------:R-:W-:Y:S01]  /*5190*/  ISETP.GT.U32.AND P4, PT, R14, R11, PT ;  /* 0x0000000b0e00720c */ /* 0x000fe20003f84070 */
[----:B------:R-:W-:-:S03]  /*51a0*/  IMAD.HI.U32 R6, R15, R4, RZ ;  /* 0x000000040f067227 */ /* 0x000fc600078e00ff */
[----:B------:R-:W-:Y:S01]  /*51b0*/  IABS R8, R9 ;  /* 0x0000000900087213 */ /* 0x000fe20000000000 */
[----:B0-----:R-:W-:Y:S01]  /*51c0*/  IMAD.MOV.U32 R0, RZ, RZ, R7 ;  /* 0x000000ffff007224 */ /* 0x001fe200078e0007 */
[----:B------:R-:W-:Y:S01]  /*51d0*/  @!P2 IADD3 R5, PT, PT, R5, -R14, RZ ;  /* 0x8000000e0505a210 */ /* 0x000fe20007ffe0ff */
[----:B------:R-:W-:Y:S01]  /*51e0*/  IMAD.MOV R6, RZ, RZ, -R6 ;  /* 0x000000ffff067224 */ /* 0x000fe200078e0a06 */
[----:B------:R-:W-:Y:S01]  /*51f0*/  ISETP.GE.AND P2, PT, R20, RZ, PT ;  /* 0x000000ff1400720c */ /* 0x000fe20003f46270 */
[----:B------:R-:W-:Y:S01]  /*5200*/  @!P1 IMAD.MOV R0, RZ, RZ, -R0 ;  /* 0x000000ffff009224 */ /* 0x000fe200078e0a00 */
[C---:B------:R-:W-:Y:S01]  /*5210*/  ISETP.GT.U32.AND P1, PT, R14.reuse, R2, PT ;  /* 0x000000020e00720c */ /* 0x040fe20003f24070 */
[C---:B------:R-:W-:Y:S01]  /*5220*/  IMAD R4, R14.reuse, R6, R4 ;  /* 0x000000060e047224 */ /* 0x040fe200078e0204 */
[----:B------:R-:W-:Y:S01]  /*5230*/  IABS R20, R20 ;  /* 0x0000001400147213 */ /* 0x000fe20000000000 */
[----:B------:R-:W-:Y:S01]  /*5240*/  @!P4 IMAD.IADD R11, R11, 0x1, -R14 ;  /* 0x000000010b0bc824 */ /* 0x000fe200078e0a0e */
[----:B------:R0:W-:Y:S01]  /*5250*/  STL [R1+0xf8], R0 ;  /* 0x0000f80001007387 */ /* 0x0001e20000100800 */
[----:B------:R-:W-:Y:S01]  /*5260*/  VIADD R7, R29, 0x26 ;  /* 0x000000261d077836 */ /* 0x000fe20000000000 */
[----:B------:R-:W-:Y:S01]  /*5270*/  ISETP.GT.U32.AND P4, PT, R14, R4, PT ;  /* 0x000000040e00720c */ /* 0x000fe20003f84070 */
[----:B------:R-:W-:-:S03]  /*5280*/  IMAD.HI.U32 R12, R15, R20, RZ ;  /* 0x000000140f0c7227 */ /* 0x000fc600078e00ff */
[----:B------:R-:W-:Y:S01]  /*5290*/  IABS R10, R7 ;  /* 0x00000007000a7213 */ /* 0x000fe20000000000 */
[----:B------:R-:W-:-:S04]  /*52a0*/  IMAD.HI.U32 R6, R15, R8, RZ ;  /* 0x000000080f067227 */ /* 0x000fc800078e00ff */
[----:B0-----:R-:W-:Y:S02]  /*52b0*/  IMAD.MOV.U32 R0, RZ, RZ, R5 ;  /* 0x000000ffff007224 */ /* 0x001fe400078e0005 */
[----:B------:R-:W-:Y:S01]  /*52c0*/  @!P1 IMAD.IADD R2, R2, 0x1, -R14 ;  /* 0x0000000102029824 */ /* 0x000fe200078e0a0e */
[----:B------:R-:W-:Y:S01]  /*52d0*/  ISETP.GE.AND P1, PT, R9, RZ, PT ;  /* 0x000000ff0900720c */ /* 0x000fe20003f26270 */
[----:B------:R-:W-:Y:S02]  /*52e0*/  @!P3 IMAD.MOV R0, RZ, RZ, -R0 ;  /* 0x000000ffff00b224 */ /* 0x000fe400078e0a00 */
[----:B------:R-:W-:Y:S01]  /*52f0*/  IMAD.MOV R9, RZ, RZ, -R12 ;  /* 0x000000ffff097224 */ /* 0x000fe200078e0a0c */
[----:B------:R-:W-:Y:S01]  /*5300*/  ISETP.GT.U32.AND P3, PT, R14, R2, PT ;  /* 0x000000020e00720c */ /* 0x000fe20003f64070 */
[----:B------:R-:W-:Y:S01]  /*5310*/  @!P4 IMAD.IADD R4, R4, 0x1, -R14 ;  /* 0x000000010404c824 */ /* 0x000fe200078e0a0e */
[----:B------:R0:W-:Y:S01]  /*5320*/  STL [R1+0xc0], R0 ;  /* 0x0000c00001007387 */ /* 0x0001e20000100800 */
[----:B------:R-:W-:Y:S01]  /*5330*/  IMAD R20, R14, R9, R20 ;  /* 0x000000090e147224 */ /* 0x000fe200078e0214 */
[----:B------:R-:W-:Y:S01]  /*5340*/  ISETP.GE.AND P4, PT, R7, RZ, PT ;  /* 0x000000ff0700720c */ /* 0x000fe20003f86270 */
[----:B------:R-:W-:Y:S01]  /*5350*/  VIADD R7, R29, 0x25 ;  /* 0x000000251d077836 */ /* 0x000fe20000000000 */
[----:B------:R-:W-:Y:S01]  /*5360*/  IABS R12, R17 ;  /* 0x00000011000c7213 */ /* 0x000fe20000000000 */
[----:B------:R-:W-:-:S02]  /*5370*/  IMAD.MOV R6, RZ, RZ, -R6 ;  /* 0x000000ffff067224 */ /* 0x000fc400078e0a06 */
[----:B------:R-:W-:-:S04]  /*5380*/  IMAD.HI.U32 R5, R15, R10, RZ ;  /* 0x0000000a0f057227 */ /* 0x000fc800078e00ff */
[----:B0-----:R-:W-:Y:S01]  /*5390*/  IMAD.MOV.U32 R0, RZ, RZ, R11 ;  /* 0x000000ffff007224 */ /* 0x001fe200078e000b */
[----:B------:R-:W-:Y:S01]  /*53a0*/  @!P3 IADD3 R2, PT, PT, R2, -R14, RZ ;  /* 0x8000000e0202b210 */ /* 0x000fe20007ffe0ff */
[C---:B------:R-:W-:Y:S01]  /*53b0*/  IMAD R8, R14.reuse, R6, R8 ;  /* 0x000000060e087224 */ /* 0x040fe200078e0208 */
[C---:B------:R-:W-:Y:S01]  /*53c0*/  ISETP.GT.U32.AND P3, PT, R14.reuse, R20, PT ;  /* 0x000000140e00720c */ /* 0x040fe20003f64070 */
[----:B------:R-:W-:Y:S01]  /*53d0*/  @!P6 IMAD.MOV R0, RZ, RZ, -R0 ;  /* 0x000000ffff00e224 */ /* 0x000fe200078e0a00 */
[C---:B------:R-:W-:Y:S01]  /*53e0*/  ISETP.GT.U32.AND P6, PT, R14.reuse, R4, PT ;  /* 0x000000040e00720c */ /* 0x040fe20003fc4070 */
[----:B------:R-:W-:Y:S02]  /*53f0*/  IMAD.MOV R5, RZ, RZ, -R5 ;  /* 0x000000ffff057224 */ /* 0x000fe400078e0a05 */
[----:B------:R-:W-:Y:S01]  /*5400*/  VIADD R11, R29, 0x24 ;  /* 0x000000241d0b7836 */ /* 0x000fe20000000000 */
[----:B------:R0:W-:Y:S01]  /*5410*/  STL [R1+0xb8], R0 ;  /* 0x0000b80001007387 */ /* 0x0001e20000100800 */
[----:B------:R-:W-:-:S02]  /*5420*/  IMAD R10, R14, R5, R10 ;  /* 0x000000050e0a7224 */ /* 0x000fc400078e020a */
[C---:B------:R-:W-:Y:S02]  /*5430*/  VIADD R6, R29.reuse, 0x23 ;  /* 0x000000231d067836 */ /* 0x040fe40000000000 */
[----:B------:R-:W-:Y:S02]  /*5440*/  VIADD R19, R29, 0x1f ;  /* 0x0000001f1d137836 */ /* 0x000fe40000000000 */
[--C-:B------:R-:W-:Y:S01]  /*5450*/  @!P3 IMAD.IADD R20, R20, 0x1, -R14.reuse ;  /* 0x000000011414b824 */ /* 0x100fe200078e0a0e */
[----:B------:R-:W-:Y:S01]  /*5460*/  IABS R16, R6 ;  /* 0x0000000600107213 */ /* 0x000fe20000000000 */
[----:B------:R-:W-:Y:S01]  /*5470*/  @!P6 IMAD.IADD R4, R4, 0x1, -R14 ;  /* 0x000000010404e824 */ /* 0x000fe200078e0a0e */
[----:B------:R-:W-:Y:S01]  /*5480*/  ISETP.GE.AND P6, PT, R11, RZ, PT ;  /* 0x000000ff0b00720c */ /* 0x000fe20003fc6270 */
[----:B0-----:R-:W-:Y:S01]  /*5490*/  IMAD.MOV.U32 R0, RZ, RZ, R2 ;  /* 0x000000ffff007224 */ /* 0x001fe200078e0002 */
[----:B------:R-:W-:Y:S01]  /*54a0*/  ISETP.GT.U32.AND P3, PT, R14, R20, PT ;  /* 0x000000140e00720c */ /* 0x000fe20003f64070 */
[----:B------:R-:W-:Y:S01]  /*54b0*/  VIADD R2, R29, 0x22 ;  /* 0x000000221d027836 */ /* 0x000fe20000000000 */
[----:B------:R-:W-:Y:S01]  /*54c0*/  IABS R11, R11 ;  /* 0x0000000b000b7213 */ /* 0x000fe20000000000 */
[----:B------:R-:W-:Y:S01]  /*54d0*/  @!P5 IMAD.MOV R0, RZ, RZ, -R0 ;  /* 0x000000ffff00d224 */ /* 0x000fe200078e0a00 */
[----:B------:R-:W-:Y:S01]  /*54e0*/  ISETP.GE.AND P5, PT, R7, RZ, PT ;  /* 0x000000ff0700720c */ /* 0x000fe20003fa6270 */
[----:B------:R-:W-:Y:S01]  /*54f0*/  IMAD.HI.U32 R5, R15, R16, RZ ;  /* 0x000000100f057227 */ /* 0x000fe200078e00ff */
[----:B------:R-:W-:-:S02]  /*5500*/  IABS R7, R7 ;  /* 0x0000000700077213 */ /* 0x000fc40000000000 */
[----:B------:R0:W-:Y:S01]  /*5510*/  STL [R1+0xb4], R0 ;  /* 0x0000b40001007387 */ /* 0x0001e20000100800 */
[----:B------:R-:W-:Y:S01]  /*5520*/  IABS R13, R2 ;  /* 0x00000002000d7213 */ /* 0x000fe20000000000 */
[----:B------:R-:W-:-:S04]  /*5530*/  IMAD.HI.U32 R9, R15, R11, RZ ;  /* 0x0000000b0f097227 */ /* 0x000fc800078e00ff */
[----:B------:R-:W-:-:S04]  /*5540*/  IMAD.HI.U32 R18, R15, R7, RZ ;  /* 0x000000070f127227 */ /* 0x000fc800078e00ff */
[----:B0-----:R-:W-:Y:S02]  /*5550*/  IMAD.MOV.U32 R0, RZ, RZ, R4 ;  /* 0x000000ffff007224 */ /* 0x001fe400078e0004 */
[----:B------:R-:W-:Y:S02]  /*5560*/  IMAD.MOV R18, RZ, RZ, -R18 ;  /* 0x000000ffff127224 */ /* 0x000fe400078e0a12 */
[----:B------:R-:W-:Y:S01]  /*5570*/  @!P3 IMAD.IADD R20, R20, 0x1, -R14 ;  /* 0x000000011414b824 */ /* 0x000fe200078e0a0e */
[----:B------:R-:W-:Y:S01]  /*5580*/  @!P0 IADD3 R0, PT, PT, -R0, RZ, RZ ;  /* 0x000000ff00008210 */ /* 0x000fe20007ffe1ff */
[C---:B------:R-:W-:Y:S01]  /*5590*/  IMAD R7, R14.reuse, R18, R7 ;  /* 0x000000120e077224 */ /* 0x040fe200078e0207 */
[C---:B------:R-:W-:Y:S01]  /*55a0*/  ISETP.GT.U32.AND P0, PT, R14.reuse, R8, PT ;  /* 0x000000080e00720c */ /* 0x040fe20003f04070 */
[----:B------:R-:W-:Y:S01]  /*55b0*/  IMAD.MOV R5, RZ, RZ, -R5 ;  /* 0x000000ffff057224 */ /* 0x000fe200078e0a05 */
[----:B------:R-:W-:Y:S01]  /*55c0*/  ISETP.GT.U32.AND P3, PT, R14, R10, PT ;  /* 0x0000000a0e00720c */ /* 0x000fe20003f64070 */
[----:B------:R0:W-:Y:S01]  /*55d0*/  STL [R1+0xb0], R0 ;  /* 0x0000b00001007387 */ /* 0x0001e20000100800 */
[----:B------:R-:W-:-:S04]  /*55e0*/  IMAD.HI.U32 R4, R15, R13, RZ ;  /* 0x0000000d0f047227 */ /* 0x000fc800078e00ff */
[----:B------:R-:W-:Y:S02]  /*55f0*/  IMAD.MOV R9, RZ, RZ, -R9 ;  /* 0x000000ffff097224 */ /* 0x000fe400078e0a09 */
[----:B------:R-:W-:Y:S02]  /*5600*/  IMAD R16, R14, R5, R16 ;  /* 0x000000050e107224 */ /* 0x000fe400078e0210 */
[----:B------:R-:W-:Y:S02]  /*5610*/  IMAD.MOV R4, RZ, RZ, -R4 ;  /* 0x000000ffff047224 */ /* 0x000fe400078e0a04 */
[--C-:B------:R-:W-:Y:S01]  /*5620*/  @!P0 IMAD.IADD R8, R8, 0x1, -R14.reuse ;  /* 0x0000000108088824 */ /* 0x100fe200078e0a0e */
[----:B------:R-:W-:Y:S01]  /*5630*/  ISETP.GT.U32.AND P0, PT, R14, R7, PT ;  /* 0x000000070e00720c */ /* 0x000fe20003f04070 */
[----:B------:R-:W-:Y:S02]  /*5640*/  @!P3 IMAD.IADD R10, R10, 0x1, -R14 ;  /* 0x000000010a0ab824 */ /* 0x000fe400078e0a0e */
[----:B0-----:R-:W-:Y:S01]  /*5650*/  IMAD.MOV.U32 R0, RZ, RZ, R20 ;  /* 0x000000ffff007224 */ /* 0x001fe200078e0014 */
[C---:B------:R-:W-:Y:S01]  /*5660*/  ISETP.GT.U32.AND P3, PT, R14.reuse, R8, PT ;  /* 0x000000080e00720c */ /* 0x040fe20003f64070 */
[----:B------:R-:W-:Y:S01]  /*5670*/  IMAD R11, R14, R9, R11 ;  /* 0x000000090e0b7224 */ /* 0x000fe200078e020b */
[----:B------:R-:W-:Y:S01]  /*5680*/  IADD3 R9, PT, PT, R29, 0x1e, RZ ;  /* 0x0000001e1d097810 */ /* 0x000fe20007ffe0ff */
[----:B------:R-:W-:-:S02]  /*5690*/  @!P2 IMAD.MOV R0, RZ, RZ, -R0 ;  /* 0x000000ffff00a224 */ /* 0x000fc400078e0a00 */
[----:B------:R-:W-:-:S03]  /*56a0*/  IMAD.HI.U32 R5, R15, R12, RZ ;  /* 0x0000000c0f057227 */ /* 0x000fc600078e00ff */
[----:B------:R0:W-:Y:S01]  /*56b0*/  STL [R1+0xa4], R0 ;  /* 0x0000a40001007387 */ /* 0x0001e20000100800 */
[--C-:B------:R-:W-:Y:S01]  /*56c0*/  @!P0 IMAD.IADD R7, R7, 0x1, -R14.reuse ;  /* 0x0000000107078824 */ /* 0x100fe200078e0a0e */
[C---:B------:R-:W-:Y:S01]  /*56d0*/  ISETP.GT.U32.AND P0, PT, R14.reuse, R10, PT ;  /* 0x0000000a0e00720c */ /* 0x040fe20003f04070 */
[----:B------:R-:W-:Y:S01]  /*56e0*/  IMAD R13, R14, R4, R13 ;  /* 0x000000040e0d7224 */ /* 0x000fe200078e020d */
[----:B------:R-:W-:Y:S01]  /*56f0*/  IABS R4, R19 ;  /* 0x0000001300047213 */ /* 0x000fe20000000000 */
[----:B------:R-:W-:Y:S01]  /*5700*/  @!P3 IMAD.IADD R8, R8, 0x1, -R14 ;  /* 0x000000010808b824 */ /* 0x000fe200078e0a0e */
[C---:B------:R-:W-:Y:S01]  /*5710*/  ISETP.GT.U32.AND P2, PT, R14.reuse, R7, PT ;  /* 0x000000070e00720c */ /* 0x040fe20003f44070 */
[----:B------:R-:W-:Y:S01]  /*5720*/  IMAD.MOV R5, RZ, RZ, -R5 ;  /* 0x000000ffff057224 */ /* 0x000fe200078e0a05 */
[----:B------:R-:W-:Y:S01]  /*5730*/  ISETP.GT.U32.AND P3, PT, R14, R11, PT ;  /* 0x0000000b0e00720c */ /* 0x000fe20003f64070 */
[----:B------:R-:W-:Y:S02]  /*5740*/  VIADD R18, R29, 0x20 ;  /* 0x000000201d127836 */ /* 0x000fe40000000000 */
[----:B0-----:R-:W-:-:S02]  /*5750*/  IMAD.MOV.U32 R0, RZ, RZ, R8 ;  /* 0x000000ffff007224 */ /* 0x001fc400078e0008 */
[C---:B------:R-:W-:Y:S01]  /*5760*/  IMAD R12, R14.reuse, R5, R12 ;  /* 0x000000050e0c7224 */ /* 0x040fe200078e020c */
[----:B------:R-:W-:Y:S01]  /*5770*/  IABS R22, R18 ;  /* 0x0000001200167213 */ /* 0x000fe20000000000 */
[----:B------:R-:W-:Y:S01]  /*5780*/  @!P1 IMAD.MOV R0, RZ, RZ, -R0 ;  /* 0x000000ffff009224 */ /* 0x000fe200078e0a00 */
[----:B------:R-:W-:Y:S01]  /*5790*/  ISETP.GT.U32.AND P1, PT, R14, R16, PT ;  /* 0x000000100e00720c */ /* 0x000fe20003f24070 */
[--C-:B------:R-:W-:Y:S01]  /*57a0*/  @!P0 IMAD.IADD R10, R10, 0x1, -R14.reuse ;  /* 0x000000010a0a8824 */ /* 0x100fe200078e0a0e */
[C---:B------:R-:W-:Y:S01]  /*57b0*/  ISETP.GT.U32.AND P0, PT, R14.reuse, R13, PT ;  /* 0x0000000d0e00720c */ /* 0x040fe20003f04070 */
[--C-:B------:R-:W-:Y:S01]  /*57c0*/  @!P2 IMAD.IADD R7, R7, 0x1, -R14.reuse ;  /* 0x000000010707a824 */ /* 0x100fe200078e0a0e */
[----:B------:R-:W-:Y:S01]  /*57d0*/  ISETP.GT.U32.AND P2, PT, R14, R12, PT ;  /* 0x0000000c0e00720c */ /* 0x000fe20003f44070 */
[----:B------:R-:W-:Y:S01]  /*57e0*/  @!P3 IMAD.IADD R11, R11, 0x1, -R14 ;  /* 0x000000010b0bb824 */ /* 0x000fe200078e0a0e */
[----:B------:R-:W-:Y:S01]  /*57f0*/  IABS R5, R9 ;  /* 0x0000000900057213 */ /* 0x000fe20000000000 */
[----:B------:R0:W-:Y:S01]  /*5800*/  STL [R1+0x9c], R0 ;  /* 0x00009c0001007387 */ /* 0x0001e20000100800 */
[----:B------:R-:W-:Y:S01]  /*5810*/  IMAD.HI.U32 R23, R15, R22, RZ ;  /* 0x000000160f177227 */ /* 0x000fe200078e00ff */
[----:B------:R-:W-:-:S03]  /*5820*/  ISETP.GE.AND P3, PT, R6, RZ, PT ;  /* 0x000000ff0600720c */ /* 0x000fc60003f66270 */
[----:B------:R-:W-:-:S04]  /*5830*/  IMAD.HI.U32 R20, R15, R4, RZ ;  /* 0x000000040f147227 */ /* 0x000fc800078e00ff */
[----:B------:R-:W-:Y:S01]  /*5840*/  @!P1 IMAD.IADD R16, R16, 0x1, -R14 ;  /* 0x0000000110109824 */ /* 0x000fe200078e0a0e */
[C---:B------:R-:W-:Y:S01]  /*5850*/  ISETP.GT.U32.AND P1, PT, R14.reuse, R11, PT ;  /* 0x0000000b0e00720c */ /* 0x040fe20003f24070 */
[----:B0-----:R-:W-:Y:S02]  /*5860*/  IMAD.MOV.U32 R0, RZ, RZ, R10 ;  /* 0x000000ffff007224 */ /* 0x001fe400078e000a */
[----:B------:R-:W-:Y:S01]  /*5870*/  @!P0 IMAD.IADD R13, R13, 0x1, -R14 ;  /* 0x000000010d0d8824 */ /* 0x000fe200078e0a0e */
[----:B------:R-:W-:Y:S01]  /*5880*/  ISETP.GT.U32.AND P0, PT, R14, R16, PT ;  /* 0x000000100e00720c */ /* 0x000fe20003f04070 */
[----:B------:R-:W-:-:S04]  /*5890*/  IMAD.HI.U32 R8, R15, R5, RZ ;  /* 0x000000050f087227 */ /* 0x000fc800078e00ff */
[----:B------:R-:W-:Y:S01]  /*58a0*/  @!P2 IMAD.IADD R12, R12, 0x1, -R14 ;  /* 0x000000010c0ca824 */ /* 0x000fe200078e0a0e */
[----:B------:R-:W-:Y:S01]  /*58b0*/  ISETP.GT.U32.AND P2, PT, R14, R13, PT ;  /* 0x0000000d0e00720c */ /* 0x000fe20003f44070 */
[----:B------:R-:W-:Y:S01]  /*58c0*/  @!P4 IMAD.MOV R0, RZ, RZ, -R0 ;  /* 0x000000ffff00c224 */ /* 0x000fe200078e0a00 */
[----:B------:R-:W-:Y:S01]  /*58d0*/  IADD3 R8, PT, PT, -R8, RZ, RZ ;  /* 0x000000ff08087210 */ /* 0x000fe20007ffe1ff */
[----:B------:R-:W-:Y:S01]  /*58e0*/  IMAD.MOV R23, RZ, RZ, -R23 ;  /* 0x000000ffff177224 */ /* 0x000fe200078e0a17 */
[----:B------:R-:W-:Y:S01]  /*58f0*/  @!P1 IADD3 R11, PT, PT, R11, -R14, RZ ;  /* 0x8000000e0b0b9210 */ /* 0x000fe20007ffe0ff */
[----:B------:R-:W-:Y:S01]  /*5900*/  IMAD.MOV R20, RZ, RZ, -R20 ;  /* 0x000000ffff147224 */ /* 0x000fe200078e0a14 */
[----:B------:R0:W-:Y:S01]  /*5910*/  STL [R1+0x6c], R0 ;  /* 0x00006c0001007387 */ /* 0x0001e20000100800 */
[C---:B------:R-:W-:Y:S01]  /*5920*/  IMAD R6, R14.reuse, R23, R22 ;  /* 0x000000170e067224 */ /* 0x040fe200078e0216 */
[C---:B------:R-:W-:Y:S01]  /*5930*/  ISETP.GT.U32.AND P4, PT, R14.reuse, R12, PT ;  /* 0x0000000c0e00720c */ /* 0x040fe20003f84070 */
[----:B------:R-:W-:-:S02]  /*5940*/  IMAD R4, R14, R20, R4 ;  /* 0x000000140e047224 */ /* 0x000fc400078e0204 */
[C---:B------:R-:W-:Y:S02]  /*5950*/  IMAD R5, R14.reuse, R8, R5 ;  /* 0x000000080e057224 */ /* 0x040fe400078e0205 */
[----:B------:R-:W-:Y:S01]  /*5960*/  @!P2 IMAD.IADD R13, R13, 0x1, -R14 ;  /* 0x000000010d0da824 */ /* 0x000fe200078e0a0e */
[C---:B------:R-:W-:Y:S01]  /*5970*/  ISETP.GT.U32.AND P1, PT, R14.reuse, R4, PT ;  /* 0x000000040e00720c */ /* 0x040fe20003f24070 */
[C---:B------:R-:W-:Y:S01]  /*5980*/  VIADD R8, R29.reuse, 0x1d ;  /* 0x0000001d1d087836 */ /* 0x040fe20000000000 */
[C---:B------:R-:W-:Y:S01]  /*5990*/  ISETP.GT.U32.AND P2, PT, R14.reuse, R5, PT ;  /* 0x000000050e00720c */ /* 0x040fe20003f44070 */
[----:B0-----:R-:W-:Y:S02]  /*59a0*/  IMAD.MOV.U32 R0, RZ, RZ, R7 ;  /* 0x000000ffff007224 */ /* 0x001fe400078e0007 */
[----:B------:R-:W-:Y:S01]  /*59b0*/  VIADD R10, R29, 0x1c ;  /* 0x0000001c1d0a7836 */ /* 0x000fe20000000000 */
[----:B------:R-:W-:Y:S01]  /*59c0*/  IABS R20, R8 ;  /* 0x0000000800147213 */ /* 0x000fe20000000000 */
[----:B------:R-:W-:Y:S01]  /*59d0*/  @!P5 IMAD.MOV R0, RZ, RZ, -R0 ;  /* 0x000000ffff00d224 */ /* 0x000fe200078e0a00 */
[----:B------:R-:W-:Y:S01]  /*59e0*/  ISETP.GT.U32.AND P5, PT, R14, R6, PT ;  /* 0x000000060e00720c */ /* 0x000fe20003fa4070 */
[--C-:B------:R-:W-:Y:S01]  /*59f0*/  @!P0 IMAD.IADD R16, R16, 0x1, -R14.reuse ;  /* 0x0000000110108824 */ /* 0x100fe200078e0a0e */
[----:B------:R-:W-:Y:S01]  /*5a00*/  IABS R7, R10 ;  /* 0x0000000a00077213 */ /* 0x000fe20000000000 */
[----:B------:R-:W-:Y:S01]  /*5a10*/  IMAD.MOV.U32 R22, RZ, RZ, R11 ;  /* 0x000000ffff167224 */ /* 0x000fe200078e000b */
[----:B------:R0:W-:Y:S01]  /*5a20*/  STL [R1+0x68], R0 ;  /* 0x0000680001007387 */ /* 0x0001e20000100800 */
[----:B------:R-:W-:Y:S01]  /*5a30*/  @!P1 IMAD.IADD R4, R4, 0x1, -R14 ;  /* 0x0000000104049824 */ /* 0x000fe200078e0a0e */
[----:B------:R-:W-:Y:S01]  /*5a40*/  ISETP.GE.AND P0, PT, R2, RZ, PT ;  /* 0x000000ff0200720c */ /* 0x000fe20003f06270 */
[----:B------:R-:W-:Y:S01]  /*5a50*/  IMAD.MOV.U32 R2, RZ, RZ, R20 ;  /* 0x000000ffff027224 */ /* 0x000fe200078e0014 */
[----:B------:R-:W-:Y:S01]  /*5a60*/  @!P2 IADD3 R5, PT, PT, R5, -R14, RZ ;  /* 0x8000000e0505a210 */ /* 0x000fe20007ffe0ff */
[----:B------:R-:W-:Y:S01]  /*5a70*/  @!P4 IMAD.IADD R12, R12, 0x1, -R14 ;  /* 0x000000010c0cc824 */ /* 0x000fe200078e0a0e */
[----:B------:R-:W-:Y:S01]  /*5a80*/  ISETP.GE.AND P4, PT, R17, RZ, PT ;  /* 0x000000ff1100720c */ /* 0x000fe20003f86270 */
[----:B------:R-:W-:Y:S01]  /*5a90*/  IMAD.HI.U32 R17, R15, R2, RZ ;  /* 0x000000020f117227 */ /* 0x000fe200078e00ff */
[----:B------:R-:W-:-:S03]  /*5aa0*/  ISETP.GE.AND P1, PT, R19, RZ, PT ;  /* 0x000000ff1300720c */ /* 0x000fc60003f26270 */
[----:B------:R-:W-:Y:S01]  /*5ab0*/  @!P5 IMAD.IADD R6, R6, 0x1, -R14 ;  /* 0x000000010606d824 */ /* 0x000fe200078e0a0e */
[----:B------:R-:W-:Y:S01]  /*5ac0*/  ISETP.GE.AND P5, PT, R18, RZ, PT ;  /* 0x000000ff1200720c */ /* 0x000fe20003fa6270 */
[----:B0-----:R-:W-:Y:S02]  /*5ad0*/  IMAD.MOV.U32 R0, RZ, RZ, R16 ;  /* 0x000000ffff007224 */ /* 0x001fe400078e0010 */
[----:B------:R-:W-:Y:S01]  /*5ae0*/  IMAD.HI.U32 R18, R15, R7, RZ ;  /* 0x000000070f127227 */ /* 0x000fe200078e00ff */
[----:B------:R-:W-:-:S03]  /*5af0*/  ISETP.GT.U32.AND P2, PT, R14, R6, PT ;  /* 0x000000060e00720c */ /* 0x000fc60003f44070 */
[----:B------:R-:W-:Y:S01]  /*5b00*/  @!P3 IMAD.MOV R0, RZ, RZ, -R0 ;  /* 0x000000ffff00b224 */ /* 0x000fe200078e0a00 */
[C---:B------:R-:W-:Y:S01]  /*5b10*/  ISETP.GT.U32.AND P3, PT, R14.reuse, R4, PT ;  /* 0x000000040e00720c */ /* 0x040fe20003f64070 */
[----:B------:R-:W-:Y:S01]  /*5b20*/  @!P6 IMAD.MOV R22, RZ, RZ, -R22 ;  /* 0x000000ffff16e224 */ /* 0x000fe200078e0a16 */
[C---:B------:R-:W-:Y:S01]  /*5b30*/  ISETP.GT.U32.AND P6, PT, R14.reuse, R5, PT ;  /* 0x000000050e00720c */ /* 0x040fe20003fc4070 */
[----:B------:R-:W-:Y:S02]  /*5b40*/  IMAD.MOV R17, RZ, RZ, -R17 ;  /* 0x000000ffff117224 */ /* 0x000fe400078e0a11 */
[----:B------:R-:W-:Y:S01]  /*5b50*/  IMAD.MOV R11, RZ, RZ, -R18 ;  /* 0x000000ffff0b7224 */ /* 0x000fe200078e0a12 */
[----:B------:R-:W-:Y:S01]  /*5b60*/  STL [R1+0x64], R22 ;  /* 0x0000641601007387 */ /* 0x000fe20000100800 */
[C---:B------:R-:W-:Y:S01]  /*5b70*/  IMAD R2, R14.reuse, R17, R2 ;  /* 0x000000110e027224 */ /* 0x040fe200078e0202 */
[C---:B------:R-:W-:Y:S01]  /*5b80*/  IADD3 R18, PT, PT, R29.reuse, 0x11, RZ ;  /* 0x000000111d127810 */ /* 0x040fe20007ffe0ff */
[----:B------:R-:W-:Y:S01]  /*5b90*/  IMAD R7, R14, R11, R7 ;  /* 0x0000000b0e077224 */ /* 0x000fe200078e0207 */
[----:B------:R0:W-:Y:S01]  /*5ba0*/  STL [R1+0x60], R0 ;  /* 0x0000600001007387 */ /* 0x0001e20000100800 */
[----:B------:R-:W-:-:S02]  /*5bb0*/  VIADD R11, R29, 0x1b ;  /* 0x0000001b1d0b7836 */ /* 0x000fc40000000000 */
[----:B------:R-:W-:Y:S01]  /*5bc0*/  @!P0 IMAD.MOV R13, RZ, RZ, -R13 ;  /* 0x000000ffff0d8224 */ /* 0x000fe200078e0a0d */
[----:B------:R-:W-:Y:S01]  /*5bd0*/  ISETP.GT.U32.AND P0, PT, R14, R2, PT ;  /* 0x000000020e00720c */ /* 0x000fe20003f04070 */
[--C-:B------:R-:W-:Y:S01]  /*5be0*/  @!P2 IMAD.IADD R6, R6, 0x1, -R14.reuse ;  /* 0x000000010606a824 */ /* 0x100fe200078e0a0e */
[----:B------:R-:W-:Y:S01]  /*5bf0*/  ISETP.GT.U32.AND P2, PT, R14, R7, PT ;  /* 0x000000070e00720c */ /* 0x000fe20003f44070 */
[----:B------:R-:W-:Y:S01]  /*5c00*/  @!P3 IMAD.IADD R4, R4, 0x1, -R14 ;  /* 0x000000010404b824 */ /* 0x000fe200078e0a0e */
[----:B------:R-:W-:Y:S01]  /*5c10*/  ISETP.GE.AND P3, PT, R8, RZ, PT ;  /* 0x000000ff0800720c */ /* 0x000fe20003f66270 */
[----:B------:R1:W-:Y:S01]  /*5c20*/  STL [R1+0x5c], R13 ;  /* 0x00005c0d01007387 */ /* 0x0003e20000100800 */
[----:B0-----:R-:W-:Y:S01]  /*5c30*/  IMAD.MOV.U32 R0, RZ, RZ, R12 ;  /* 0x000000ffff007224 */ /* 0x001fe200078e000c */
[----:B------:R-:W-:Y:S01]  /*5c40*/  IABS R8, R11 ;  /* 0x0000000b00087213 */ /* 0x000fe20000000000 */
[----:B------:R-:W-:Y:S01]  /*5c50*/  @!P6 IMAD.IADD R5, R5, 0x1, -R14 ;  /* 0x000000010505e824 */ /* 0x000fe200078e0a0e */
[----:B------:R-:W-:Y:S01]  /*5c60*/  ISETP.GE.AND P6, PT, R10, RZ, PT ;  /* 0x000000ff0a00720c */ /* 0x000fe20003fc6270 */
[----:B------:R-:W-:Y:S01]  /*5c70*/  @!P4 IMAD.MOV R0, RZ, RZ, -R0 ;  /* 0x000000ffff00c224 */ /* 0x000fe200078e0a00 */
[----:B------:R-:W-:Y:S01]  /*5c80*/  ISETP.GE.AND P4, PT, R9, RZ, PT ;  /* 0x000000ff0900720c */ /* 0x000fe20003f86270 */
[C---:B------:R-:W-:Y:S01]  /*5c90*/  VIADD R9, R29.reuse, 0x1a ;  /* 0x0000001a1d097836 */ /* 0x040fe20000000000 */
[----:B------:R-:W-:Y:S01]  /*5ca0*/  @!P0 IADD3 R2, PT, PT, R2, -R14, RZ ;  /* 0x8000000e02028210 */ /* 0x000fe20007ffe0ff */
[----:B------:R-:W-:Y:S01]  /*5cb0*/  VIADD R10, R29, 0x18 ;  /* 0x000000181d0a7836 */ /* 0x000fe20000000000 */
[----:B------:R0:W-:Y:S01]  /*5cc0*/  STL [R1+0x54], R0 ;  /* 0x0000540001007387 */ /* 0x0001e20000100800 */
[----:B-1----:R-:W-:Y:S01]  /*5cd0*/  IMAD.MOV.U32 R13, RZ, RZ, R6 ;  /* 0x000000ffff0d7224 */ /* 0x002fe200078e0006 */
[----:B------:R-:W-:Y:S01]  /*5ce0*/  IABS R12, R9 ;  /* 0x00000009000c7213 */ /* 0x000fe20000000000 */
[----:B------:R-:W-:Y:S01]  /*5cf0*/  IMAD.HI.U32 R6, R15, R8, RZ ;  /* 0x000000080f067227 */ /* 0x000fe200078e00ff */
[----:B------:R-:W-:-:S03]  /*5d00*/  ISETP.GE.AND P0, PT, R11, RZ, PT ;  /* 0x000000ff0b00720c */ /* 0x000fc60003f06270 */
[----:B------:R-:W-:Y:S01]  /*5d10*/  @!P5 IMAD.MOV R13, RZ, RZ, -R13 ;  /* 0x000000ffff0dd224 */ /* 0x000fe200078e0a0d */
[----:B------:R-:W-:Y:S01]  /*5d20*/  ISETP.GE.AND P5, PT, R9, RZ, PT ;  /* 0x000000ff0900720c */ /* 0x000fe20003fa6270 */
[----:B------:R-:W-:Y:S02]  /*5d30*/  IMAD.MOV R6, RZ, RZ, -R6 ;  /* 0x000000ffff067224 */ /* 0x000fe400078e0a06 */
[----:B0-----:R-:W-:Y:S01]  /*5d40*/  IMAD.MOV.U32 R0, RZ, RZ, R4 ;  /* 0x000000ffff007224 */ /* 0x001fe200078e0004 */
[----:B------:R-:W-:Y:S01]  /*5d50*/  STL [R1+0x40], R13 ;  /* 0x0000400d01007387 */ /* 0x000fe20000100800 */
[C---:B------:R-:W-:Y:S02]  /*5d60*/  IMAD R4, R14.reuse, R6, R8 ;  /* 0x000000060e047224 */ /* 0x040fe400078e0208 */
[----:B------:R-:W-:Y:S02]  /*5d70*/  @!P1 IMAD.MOV R0, RZ, RZ, -R0 ;  /* 0x000000ffff009224 */ /* 0x000fe400078e0a00 */
[----:B------:R-:W-:Y:S01]  /*5d80*/  @!P2 IMAD.IADD R7, R7, 0x1, -R14 ;  /* 0x000000010707a824 */ /* 0x000fe200078e0a0e */
[C---:B------:R-:W-:Y:S01]  /*5d90*/  ISETP.GT.U32.AND P2, PT, R14.reuse, R2, PT ;  /* 0x000000020e00720c */ /* 0x040fe20003f44070 */
[C---:B------:R-:W-:Y:S01]  /*5da0*/  VIADD R8, R29.reuse, 0x19 ;  /* 0x000000191d087836 */ /* 0x040fe20000000000 */
[----:B------:R0:W-:Y:S01]  /*5db0*/  STL [R1+0x3c], R0 ;  /* 0x00003c0001007387 */ /* 0x0001e20000100800 */
[C---:B------:R-:W-:Y:S01]  /*5dc0*/  VIADD R6, R29.reuse, 0x17 ;  /* 0x000000171d067836 */ /* 0x040fe20000000000 */
[----:B------:R-:W-:Y:S01]  /*5dd0*/  ISETP.GT.U32.AND P1, PT, R14, R7, PT ;  /* 0x000000070e00720c */ /* 0x000fe20003f24070 */
[----:B------:R-:W-:-:S02]  /*5de0*/  VIADD R16, R29, 0xc ;  /* 0x0000000c1d107836 */ /* 0x000fc40000000000 */
[----:B------:R-:W-:Y:S01]  /*5df0*/  VIADD R17, R29, 0xb ;  /* 0x0000000b1d117836 */ /* 0x000fe20000000000 */
[----:B------:R-:W-:Y:S01]  /*5e00*/  IABS R20, R6 ;  /* 0x0000000600147213 */ /* 0x000fe20000000000 */
[----:B0-----:R-:W-:-:S04]  /*5e10*/  IMAD.MOV.U32 R0, RZ, RZ, R5 ;  /* 0x000000ffff007224 */ /* 0x001fc800078e0005 */
[----:B------:R-:W-:Y:S01]  /*5e20*/  @!P2 IADD3 R2, PT, PT, R2, -R14, RZ ;  /* 0x8000000e0202a210 */ /* 0x000fe20007ffe0ff */
[----:B------:R-:W-:Y:S01]  /*5e30*/  IMAD.HI.U32 R5, R15, R12, RZ ;  /* 0x0000000c0f057227 */ /* 0x000fe200078e00ff */
[----:B------:R-:W-:Y:S02]  /*5e40*/  ISETP.GE.AND P2, PT, R8, RZ, PT ;  /* 0x000000ff0800720c */ /* 0x000fe40003f46270 */
[----:B------:R-:W-:Y:S01]  /*5e50*/  IABS R8, R8 ;  /* 0x0000000800087213 */ /* 0x000fe20000000000 */
[----:B------:R-:W-:Y:S01]  /*5e60*/  @!P4 IMAD.MOV R0, RZ, RZ, -R0 ;  /* 0x000000ffff00c224 */ /* 0x000fe200078e0a00 */
[C---:B------:R-:W-:Y:S01]  /*5e70*/  ISETP.GT.U32.AND P4, PT, R14.reuse, R4, PT ;  /* 0x000000040e00720c */ /* 0x040fe20003f84070 */
[----:B------:R-:W-:Y:S02]  /*5e80*/  IMAD.MOV R5, RZ, RZ, -R5 ;  /* 0x000000ffff057224 */ /* 0x000fe400078e0a05 */
[----:B------:R-:W-:Y:S01]  /*5e90*/  IMAD.MOV.U32 R9, RZ, RZ, R2 ;  /* 0x000000ffff097224 */ /* 0x000fe200078e0002 */
[----:B------:R0:W-:Y:S01]  /*5ea0*/  STL [R1+0x38], R0 ;  /* 0x0000380001007387 */ /* 0x0001e20000100800 */
[----:B------:R-:W-:-:S02]  /*5eb0*/  IMAD R12, R14, R5, R12 ;  /* 0x000000050e0c7224 */ /* 0x000fc400078e020c */
[----:B------:R-:W-:-:S04]  /*5ec0*/  IMAD.HI.U32 R5, R15, R8, RZ ;  /* 0x000000080f057227 */ /* 0x000fc800078e00ff */
[----:B------:R-:W-:Y:S01]  /*5ed0*/  @!P3 IMAD.MOV R9, RZ, RZ, -R9 ;  /* 0x000000ffff09b224 */ /* 0x000fe200078e0a09 */
[----:B------:R-:W-:Y:S01]  /*5ee0*/  ISETP.GT.U32.AND P3, PT, R14, R12, PT ;  /* 0x0000000c0e00720c */ /* 0x000fe20003f64070 */
[--C-:B------:R-:W-:Y:S02]  /*5ef0*/  @!P4 IMAD.IADD R4, R4, 0x1, -R14.reuse ;  /* 0x000000010404c824 */ /* 0x100fe400078e0a0e */
[----:B------:R-:W-:Y:S01]  /*5f00*/  IMAD.MOV R5, RZ, RZ, -R5 ;  /* 0x000000ffff057224 */ /* 0x000fe200078e0a05 */
[----:B------:R-:W-:Y:S01]  /*5f10*/  STL [R1+0x34], R9 ;  /* 0x0000340901007387 */ /* 0x000fe20000100800 */
[----:B------:R-:W-:Y:S01]  /*5f20*/  @!P1 IMAD.IADD R7, R7, 0x1, -R14 ;  /* 0x0000000107079824 */ /* 0x000fe200078e0a0e */
[C---:B------:R-:W-:Y:S01]  /*5f30*/  ISETP.GT.U32.AND P4, PT, R14.reuse, R4, PT ;  /* 0x000000040e00720c */ /* 0x040fe20003f84070 */
[----:B------:R-:W-:Y:S01]  /*5f40*/  IMAD R8, R14, R5, R8 ;  /* 0x000000050e087224 */ /* 0x000fe200078e0208 */
[----:B------:R-:W-:Y:S01]  /*5f50*/  ISETP.GE.AND P1, PT, R10, RZ, PT ;  /* 0x000000ff0a00720c */ /* 0x000fe20003f26270 */
[----:B0-----:R-:W-:Y:S01]  /*5f60*/  IMAD.MOV.U32 R0, RZ, RZ, R7 ;  /* 0x000000ffff007224 */ /* 0x001fe200078e0007 */
[----:B------:R-:W-:Y:S01]  /*5f70*/  IABS R10, R10 ;  /* 0x0000000a000a7213 */ /* 0x000fe20000000000 */
[----:B------:R-:W-:-:S04]  /*5f80*/  IMAD.HI.U32 R7, R15, R20, RZ ;  /* 0x000000140f077227 */ /* 0x000fc800078e00ff */
[----:B------:R-:W-:Y:S02]  /*5f90*/  @!P3 IMAD.IADD R12, R12, 0x1, -R14 ;  /* 0x000000010c0cb824 */ /* 0x000fe400078e0a0e */
[----:B------:R-:W-:-:S03]  /*5fa0*/  IMAD.HI.U32 R2, R15, R10, RZ ;  /* 0x0000000a0f027227 */ /* 0x000fc600078e00ff */
[----:B------:R-:W-:Y:S01]  /*5fb0*/  ISETP.GT.U32.AND P3, PT, R14, R12, PT ;  /* 0x0000000c0e00720c */ /* 0x000fe20003f64070 */
[----:B------:R-:W-:Y:S01]  /*5fc0*/  @!P4 IMAD.IADD R4, R4, 0x1, -R14 ;  /* 0x000000010404c824 */ /* 0x000fe200078e0a0e */
[----:B------:R-:W-:Y:S01]  /*5fd0*/  ISETP.GT.U32.AND P4, PT, R14, R8, PT ;  /* 0x000000080e00720c */ /* 0x000fe20003f84070 */
[----:B------:R-:W-:Y:S01]  /*5fe0*/  @!P6 IMAD.MOV R0, RZ, RZ, -R0 ;  /* 0x000000ffff00e224 */ /* 0x000fe200078e0a00 */
[----:B------:R-:W-:Y:S01]  /*5ff0*/  ISETP.GE.AND P6, PT, R6, RZ, PT ;  /* 0x000000ff0600720c */ /* 0x000fe20003fc6270 */
[----:B------:R-:W-:Y:S01]  /*6000*/  IMAD.MOV R2, RZ, RZ, -R2 ;  /* 0x000000ffff027224 */ /* 0x000fe200078e0a02 */
[----:B------:R-:W-:Y:S01]  /*6010*/  IADD3 R6, PT, PT, R29, 0x16, RZ ;  /* 0x000000161d067810 */ /* 0x000fe20007ffe0ff */
[----:B------:R-:W-:Y:S01]  /*6020*/  IMAD.MOV R7, RZ, RZ, -R7 ;  /* 0x000000ffff077224 */ /* 0x000fe200078e0a07 */
[----:B------:R0:W-:Y:S01]  /*6030*/  STL [R1+0x18], R0 ;  /* 0x0000180001007387 */ /* 0x0001e20000100800 */
[C---:B------:R-:W-:Y:S01]  /*6040*/  IMAD R10, R14.reuse, R2, R10 ;  /* 0x000000020e0a7224 */ /* 0x040fe200078e020a */
[----:B------:R-:W-:Y:S01]  /*6050*/  IABS R2, R6 ;  /* 0x0000000600027213 */ /* 0x000fe20000000000 */
[----:B------:R-:W-:-:S02]  /*6060*/  IMAD R20, R14, R7, R20 ;  /* 0x000000070e147224 */ /* 0x000fc400078e0214 */
[C---:B------:R-:W-:Y:S02]  /*6070*/  VIADD R5, R29.reuse, 0x15 ;  /* 0x000000151d057836 */ /* 0x040fe40000000000 */
[--C-:B------:R-:W-:Y:S02]  /*6080*/  @!P4 IMAD.IADD R8, R8, 0x1, -R14.reuse ;  /* 0x000000010808c824 */ /* 0x100fe400078e0a0e */
[----:B------:R-:W-:Y:S01]  /*6090*/  @!P3 IMAD.IADD R12, R12, 0x1, -R14 ;  /* 0x000000010c0cb824 */ /* 0x000fe200078e0a0e */
[C---:B------:R-:W-:Y:S01]  /*60a0*/  ISETP.GT.U32.AND P3, PT, R14.reuse, R20, PT ;  /* 0x000000140e00720c */ /* 0x040fe20003f64070 */
[----:B0-----:R-:W-:Y:S01]  /*60b0*/  IMAD.MOV.U32 R0, RZ, RZ, R4 ;  /* 0x000000ffff007224 */ /* 0x001fe200078e0004 */
[C---:B------:R-:W-:Y:S01]  /*60c0*/  ISETP.GT.U32.AND P4, PT, R14.reuse, R8, PT ;  /* 0x000000080e00720c */ /* 0x040fe20003f84070 */
[----:B------:R-:W-:Y:S01]  /*60d0*/  VIADD R9, R29, 0x14 ;  /* 0x000000141d097836 */ /* 0x000fe20000000000 */
[----:B------:R-:W-:Y:S01]  /*60e0*/  IABS R4, R5 ;  /* 0x0000000500047213 */ /* 0x000fe20000000000 */
[----:B------:R-:W-:Y:S01]  /*60f0*/  @!P0 IMAD.MOV R0, RZ, RZ, -R0 ;  /* 0x000000ffff008224 */ /* 0x000fe200078e0a00 */
[----:B------:R-:W-:Y:S01]  /*6100*/  ISETP.GT.U32.AND P0, PT, R14, R10, PT ;  /* 0x0000000a0e00720c */ /* 0x000fe20003f04070 */
[----:B------:R-:W-:Y:S01]  /*6110*/  IMAD.HI.U32 R13, R15, R2, RZ ;  /* 0x000000020f0d7227 */ /* 0x000fe200078e00ff */
[----:B------:R-:W-:-:S02]  /*6120*/  IABS R7, R9 ;  /* 0x0000000900077213 */ /* 0x000fc40000000000 */
[----:B------:R0:W-:Y:S01]  /*6130*/  STL [R1+0x14], R0 ;  /* 0x0000140001007387 */ /* 0x0001e20000100800 */
[----:B------:R-:W-:-:S04]  /*6140*/  IMAD.HI.U32 R11, R15, R4, RZ ;  /* 0x000000040f0b7227 */ /* 0x000fc800078e00ff */
[----:B------:R-:W-:Y:S02]  /*6150*/  IMAD.MOV R11, RZ, RZ, -R11 ;  /* 0x000000ffff0b7224 */ /* 0x000fe400078e0a0b */
[--C-:B------:R-:W-:Y:S01]  /*6160*/  @!P4 IMAD.IADD R8, R8, 0x1, -R14.reuse ;  /* 0x000000010808c824 */ /* 0x100fe200078e0a0e */
[----:B------:R-:W-:Y:S01]  /*6170*/  ISETP.GE.AND P4, PT, R6, RZ, PT ;  /* 0x000000ff0600720c */ /* 0x000fe20003f86270 */
[----:B------:R-:W-:Y:S01]  /*6180*/  @!P3 IMAD.IADD R20, R20, 0x1, -R14 ;  /* 0x000000011414b824 */ /* 0x000fe200078e0a0e */
[----:B------:R-:W-:Y:S01]  /*6190*/  @!P0 IADD3 R10, PT, PT, R10, -R14, RZ ;  /* 0x8000000e0a0a8210 */ /* 0x000fe20007ffe0ff */
[----:B0-----:R-:W-:Y:S02]  /*61a0*/  IMAD.MOV.U32 R0, RZ, RZ, R12 ;  /* 0x000000ffff007224 */ /* 0x001fe400078e000c */
[C---:B------:R-:W-:Y:S01]  /*61b0*/  IMAD R4, R14.reuse, R11, R4 ;  /* 0x0000000b0e047224 */ /* 0x040fe200078e0204 */
[C---:B------:R-:W-:Y:S01]  /*61c0*/  ISETP.GT.U32.AND P0, PT, R14.reuse, R10, PT ;  /* 0x0000000a0e00720c */ /* 0x040fe20003f04070 */
[----:B------:R-:W-:Y:S01]  /*61d0*/  @!P5 IMAD.MOV R0, RZ, RZ, -R0 ;  /* 0x000000ffff00d224 */ /* 0x000fe200078e0a00 */
[----:B------:R-:W-:Y:S01]  /*61e0*/  ISETP.GT.U32.AND P3, PT, R14, R20, PT ;  /* 0x000000140e00720c */ /* 0x000fe20003f64070 */
[----:B------:R-:W-:-:S03]  /*61f0*/  IMAD.HI.U32 R6, R15, R7, RZ ;  /* 0x000000070f067227 */ /* 0x000fc600078e00ff */
[----:B------:R0:W-:Y:S01]  /*6200*/  STL [R1+0x10], R0 ;  /* 0x0000100001007387 */ /* 0x0001e20000100800 */
[----:B------:R-:W-:Y:S02]  /*6210*/  IMAD.MOV R13, RZ, RZ, -R13 ;  /* 0x000000ffff0d7224 */ /* 0x000fe400078e0a0d */
[----:B------:R-:W-:Y:S02]  /*6220*/  IMAD.MOV R6, RZ, RZ, -R6 ;  /* 0x000000ffff067224 */ /* 0x000fe400078e0a06 */
[C---:B------:R-:W-:Y:S02]  /*6230*/  IMAD R2, R14.reuse, R13, R2 ;  /* 0x0000000d0e027224 */ /* 0x040fe400078e0202 */
[----:B------:R-:W-:Y:S02]  /*6240*/  IMAD R7, R14, R6, R7 ;  /* 0x000000060e077224 */ /* 0x000fe400078e0207 */
[----:B------:R-:W-:Y:S01]  /*6250*/  @!P0 IMAD.IADD R10, R10, 0x1, -R14 ;  /* 0x000000010a0a8824 */ /* 0x000fe200078e0a0e */
[----:B------:R-:W-:Y:S01]  /*6260*/  ISETP.GT.U32.AND P5, PT, R14, R2, PT ;  /* 0x000000020e00720c */ /* 0x000fe20003fa4070 */
[----:B0-----:R-:W-:Y:S01]  /*6270*/  IMAD.MOV.U32 R0, RZ, RZ, R8 ;  /* 0x000000ffff007224 */ /* 0x001fe200078e0008 */
[----:B------:R-:W-:Y:S01]  /*6280*/  ISETP.GE.AND P0, PT, R5, RZ, PT ;  /* 0x000000ff0500720c */ /* 0x000fe20003f06270 */
[----:B------:R-:W-:-:S02]  /*6290*/  VIADD R11, R29, 0x13 ;  /* 0x000000131d0b7836 */ /* 0x000fc40000000000 */
[----:B------:R-:W-:Y:S01]  /*62a0*/  @!P2 IMAD.MOV R0, RZ, RZ, -R0 ;  /* 0x000000ffff00a224 */ /* 0x000fe200078e0a00 */
[----:B------:R-:W-:Y:S01]  /*62b0*/  ISETP.GT.U32.AND P2, PT, R14, R4, PT ;  /* 0x000000040e00720c */ /* 0x000fe20003f44070 */
[----:B------:R-:W-:Y:S01]  /*62c0*/  @!P3 IMAD.IADD R20, R20, 0x1, -R14 ;  /* 0x000000011414b824 */ /* 0x000fe200078e0a0e */
[----:B------:R-:W-:Y:S01]  /*62d0*/  ISETP.GT.U32.AND P3, PT, R14, R7, PT ;  /* 0x000000070e00720c */ /* 0x000fe20003f64070 */
[C---:B------:R-:W-:Y:S01]  /*62e0*/  VIADD R5, R29.reuse, 0x12 ;  /* 0x000000121d057836 */ /* 0x040fe20000000000 */
[----:B------:R0:W-:Y:S01]  /*62f0*/  STL [R1+0xc], R0 ;  /* 0x00000c0001007387 */ /* 0x0001e20000100800 */
[----:B------:R-:W-:Y:S01]  /*6300*/  IABS R8, R11 ;  /* 0x0000000b00087213 */ /* 0x000fe20000000000 */
[----:B------:R-:W-:Y:S01]  /*6310*/  @!P6 IMAD.MOV R20, RZ, RZ, -R20 ;  /* 0x000000ffff14e224 */ /* 0x000fe200078e0a14 */
[----:B------:R-:W-:Y:S01]  /*6320*/  @!P5 IADD3 R2, PT, PT, R2, -R14, RZ ;  /* 0x8000000e0202d210 */ /* 0x000fe20007ffe0ff */
[----:B------:R-:W-:Y:S01]  /*6330*/  VIADD R13, R29, 0xe ;  /* 0x0000000e1d0d7836 */ /* 0x000fe20000000000 */
[----:B------:R-:W-:-:S02]  /*6340*/  IABS R6, R5 ;  /* 0x0000000500067213 */ /* 0x000fc40000000000 */
[----:B------:R-:W-:Y:S02]  /*6350*/  ISETP.GE.AND P6, PT, R5, RZ, PT ;  /* 0x000000ff0500720c */ /* 0x000fe40003fc6270 */
[----:B------:R-:W-:Y:S01]  /*6360*/  @!P2 IMAD.IADD R4, R4, 0x1, -R14 ;  /* 0x000000010404a824 */ /* 0x000fe200078e0a0e */
[----:B------:R-:W-:Y:S01]  /*6370*/  ISETP.GE.AND P2, PT, R9, RZ, PT ;  /* 0x000000ff0900720c */ /* 0x000fe20003f46270 */
[----:B0-----:R-:W-:Y:S01]  /*6380*/  IMAD.MOV.U32 R0, RZ, RZ, R10 ;  /* 0x000000ffff007224 */ /* 0x001fe200078e000a */
[----:B------:R-:W-:Y:S01]  /*6390*/  ISETP.GT.U32.AND P5, PT, R14, R2, PT ;  /* 0x000000020e00720c */ /* 0x000fe20003fa4070 */
[----:B------:R-:W-:-:S04]  /*63a0*/  IMAD.HI.U32 R9, R15, R8, RZ ;  /* 0x000000080f097227 */ /* 0x000fc800078e00ff */
[----:B------:R-:W-:Y:S01]  /*63b0*/  @!P1 IMAD.MOV R0, RZ, RZ, -R0 ;  /* 0x000000ffff009224 */ /* 0x000fe200078e0a00 */
[----:B------:R-:W-:Y:S01]  /*63c0*/  ISETP.GT.U32.AND P1, PT, R14, R4, PT ;  /* 0x000000040e00720c */ /* 0x000fe20003f24070 */
[----:B------:R-:W-:-:S03]  /*63d0*/  IMAD.HI.U32 R10, R15, R6, RZ ;  /* 0x000000060f0a7227 */ /* 0x000fc600078e00ff */
[----:B------:R0:W-:Y:S01]  /*63e0*/  STL [R1+0x8], R0 ;  /* 0x0000080001007387 */ /* 0x0001e20000100800 */
[----:B------:R-:W-:Y:S02]  /*63f0*/  IMAD.MOV R9, RZ, RZ, -R9 ;  /* 0x000000ffff097224 */ /* 0x000fe400078e0a09 */
[----:B------:R-:W-:Y:S01]  /*6400*/  @!P3 IMAD.IADD R7, R7, 0x1, -R14 ;  /* 0x000000010707b824 */ /* 0x000fe200078e0a0e */
[----:B------:R-:W-:Y:S01]  /*6410*/  STL [R1+0x784], R20 ;  /* 0x0007841401007387 */ /* 0x000fe20000100800 */
[----:B------:R-:W-:Y:S02]  /*6420*/  IMAD.MOV R10, RZ, RZ, -R10 ;  /* 0x000000ffff0a7224 */ /* 0x000fe400078e0a0a */
[C---:B------:R-:W-:Y:S01]  /*6430*/  IMAD R5, R14.reuse, R9, R8 ;  /* 0x000000090e057224 */ /* 0x040fe200078e0208 */
[C---:B------:R-:W-:Y:S01]  /*6440*/  ISETP.GT.U32.AND P3, PT, R14.reuse, R7, PT ;  /* 0x000000070e00720c */ /* 0x040fe20003f64070 */
[----:B------:R-:W-:Y:S01]  /*6450*/  IMAD R6, R14, R10, R6 ;  /* 0x0000000a0e067224 */ /* 0x000fe200078e0206 */
[----:B------:R-:W-:Y:S01]  /*6460*/  IABS R10, R13 ;  /* 0x0000000d000a7213 */ /* 0x000fe20000000000 */
[--C-:B------:R-:W-:Y:S01]  /*6470*/  @!P1 IMAD.IADD R4, R4, 0x1, -R14.reuse ;  /* 0x0000000104049824 */ /* 0x100fe200078e0a0e */
[----:B------:R-:W-:Y:S01]  /*6480*/  ISETP.GT.U32.AND P1, PT, R14, R5, PT ;  /* 0x000000050e00720c */ /* 0x000fe20003f24070 */
[----:B------:R-:W-:Y:S01]  /*6490*/  @!P5 IMAD.IADD R2, R2, 0x1, -R14 ;  /* 0x000000010202d824 */ /* 0x000fe200078e0a0e */
[----:B------:R-:W-:Y:S01]  /*64a0*/  ISETP.GE.AND P5, PT, R11, RZ, PT ;  /* 0x000000ff0b00720c */ /* 0x000fe20003fa6270 */
[----:B------:R-:W-:Y:S01]  /*64b0*/  @!P0 IMAD.MOV R4, RZ, RZ, -R4 ;  /* 0x000000ffff048224 */ /* 0x000fe200078e0a04 */
[----:B------:R-:W-:Y:S01]  /*64c0*/  ISETP.GT.U32.AND P0, PT, R14, R6, PT ;  /* 0x000000060e00720c */ /* 0x000fe20003f04070 */
[----:B------:R-:W-:-:S02]  /*64d0*/  VIADD R8, R29, 0x10 ;  /* 0x000000101d087836 */ /* 0x000fc40000000000 */
[----:B------:R-:W-:Y:S01]  /*64e0*/  @!P4 IMAD.MOV R2, RZ, RZ, -R2 ;  /* 0x000000ffff02c224 */ /* 0x000fe200078e0a02 */
[----:B------:R-:W-:Y:S01]  /*64f0*/  ISETP.GE.AND P4, PT, R18, RZ, PT ;  /* 0x000000ff1200720c */ /* 0x000fe20003f86270 */
[--C-:B------:R-:W-:Y:S01]  /*6500*/  @!P3 IMAD.IADD R7, R7, 0x1, -R14.reuse ;  /* 0x000000010707b824 */ /* 0x100fe200078e0a0e */
[----:B------:R-:W-:Y:S01]  /*6510*/  IABS R18, R18 ;  /* 0x0000001200127213 */ /* 0x000fe20000000000 */
[----:B------:R-:W-:Y:S01]  /*6520*/  VIADD R9, R29, 0xf ;  /* 0x0000000f1d097836 */ /* 0x000fe20000000000 */
[----:B------:R-:W-:Y:S01]  /*6530*/  ISETP.GE.AND P3, PT, R8, RZ, PT ;  /* 0x000000ff0800720c */ /* 0x000fe20003f66270 */
[--C-:B------:R-:W-:Y:S01]  /*6540*/  @!P1 IMAD.IADD R5, R5, 0x1, -R14.reuse ;  /* 0x0000000105059824 */ /* 0x100fe200078e0a0e */
[----:B------:R-:W-:Y:S01]  /*6550*/  IABS R8, R8 ;  /* 0x0000000800087213 */ /* 0x000fe20000000000 */
[----:B0-----:R-:W-:Y:S01]  /*6560*/  IMAD.MOV.U32 R0, RZ, RZ, R7 ;  /* 0x000000ffff007224 */ /* 0x001fe200078e0007 */
[----:B------:R-:W-:Y:S01]  /*6570*/  ISETP.GE.AND P1, PT, R9, RZ, PT ;  /* 0x000000ff0900720c */ /* 0x000fe20003f26270 */
[----:B------:R-:W-:Y:S01]  /*6580*/  @!P0 IMAD.IADD R6, R6, 0x1, -R14 ;  /* 0x0000000106068824 */ /* 0x000fe200078e0a0e */
[----:B------:R-:W-:Y:S01]  /*6590*/  ISETP.GT.U32.AND P0, PT, R14, R5, PT ;  /* 0x000000050e00720c */ /* 0x000fe20003f04070 */
[C---:B------:R-:W-:Y:S01]  /*65a0*/  IMAD.HI.U32 R7, R15.reuse, R18, RZ ;  /* 0x000000120f077227 */ /* 0x040fe200078e00ff */
[----:B------:R-:W-:Y:S01]  /*65b0*/  @!P2 IADD3 R0, PT, PT, -R0, RZ, RZ ;  /* 0x000000ff0000a210 */ /* 0x000fe20007ffe1ff */
[----:B------:R-:W-:Y:S01]  /*65c0*/  STL [R1+0x788], R2 ;  /* 0x0007880201007387 */ /* 0x000fe20000100800 */
[----:B------:R-:W-:Y:S01]  /*65d0*/  ISETP.GT.U32.AND P2, PT, R14, R6, PT ;  /* 0x000000060e00720c */ /* 0x000fe20003f44070 */
[----:B------:R-:W-:Y:S01]  /*65e0*/  IMAD.HI.U32 R12, R15, R8, RZ ;  /* 0x000000080f0c7227 */ /* 0x000fe200078e00ff */
[----:B------:R-:W-:Y:S01]  /*65f0*/  IABS R9, R9 ;  /* 0x0000000900097213 */ /* 0x000fe20000000000 */
[----:B------:R-:W-:Y:S02]  /*6600*/  STL [R1+0x78c], R4 ;  /* 0x00078c0401007387 */ /* 0x000fe40000100800 */
[----:B------:R-:W-:-:S02]  /*6610*/  IMAD.MOV R7, RZ, RZ, -R7 ;  /* 0x000000ffff077224 */ /* 0x000fc400078e0a07 */
[----:B------:R-:W-:Y:S01]  /*6620*/  IMAD.MOV R12, RZ, RZ, -R12 ;  /* 0x000000ffff0c7224 */ /* 0x000fe200078e0a0c */
[----:B------:R-:W-:Y:S01]  /*6630*/  STL [R1+0x790], R0 ;  /* 0x0007900001007387 */ /* 0x000fe20000100800 */
[C---:B------:R-:W-:Y:S02]  /*6640*/  IMAD R18, R14.reuse, R7, R18 ;  /* 0x000000070e127224 */ /* 0x040fe400078e0212 */
[C---:B------:R-:W-:Y:S02]  /*6650*/  IMAD R8, R14.reuse, R12, R8 ;  /* 0x0000000c0e087224 */ /* 0x040fe400078e0208 */
[----:B------:R-:W-:Y:S01]  /*6660*/  @!P0 IMAD.IADD R5, R5, 0x1, -R14 ;  /* 0x0000000105058824 */ /* 0x000fe200078e0a0e */
[----:B------:R-:W-:Y:S01]  /*6670*/  ISETP.GT.U32.AND P0, PT, R14, R18, PT ;  /* 0x000000120e00720c */ /* 0x000fe20003f04070 */
[----:B------:R-:W-:-:S04]  /*6680*/  IMAD.HI.U32 R11, R15, R9, RZ ;  /* 0x000000090f0b7227 */ /* 0x000fc800078e00ff */
[----:B------:R-:W-:Y:S01]  /*6690*/  @!P2 IMAD.IADD R6, R6, 0x1, -R14 ;  /* 0x000000010606a824 */ /* 0x000fe200078e0a0e */
[C---:B------:R-:W-:Y:S01]  /*66a0*/  ISETP.GT.U32.AND P2, PT, R14.reuse, R8, PT ;  /* 0x000000080e00720c */ /* 0x040fe20003f44070 */
[----:B------:R-:W-:Y:S02]  /*66b0*/  IMAD.MOV R11, RZ, RZ, -R11 ;  /* 0x000000ffff0b7224 */ /* 0x000fe400078e0a0b */
[----:B------:R-:W-:Y:S02]  /*66c0*/  VIADD R7, R29, 0xd ;  /* 0x0000000d1d077836 */ /* 0x000fe40000000000 */
[----:B------:R-:W-:Y:S02]  /*66d0*/  IMAD R9, R14, R11, R9 ;  /* 0x0000000b0e097224 */ /* 0x000fe400078e0209 */
[----:B------:R-:W-:Y:S01]  /*66e0*/  @!P5 IMAD.MOV R5, RZ, RZ, -R5 ;  /* 0x000000ffff05d224 */ /* 0x000fe200078e0a05 */
[----:B------:R-:W-:Y:S01]  /*66f0*/  @!P0 IADD3 R18, PT, PT, R18, -R14, RZ ;  /* 0x8000000e12128210 */ /* 0x000fe20007ffe0ff */
[----:B------:R-:W-:Y:S01]  /*6700*/  IMAD.HI.U32 R12, R15, R10, RZ ;  /* 0x0000000a0f0c7227 */ /* 0x000fe200078e00ff */
[----:B------:R-:W-:-:S02]  /*6710*/  ISETP.GT.U32.AND P5, PT, R14, R9, PT ;  /* 0x000000090e00720c */ /* 0x000fc40003fa4070 */
[----:B------:R-:W-:Y:S01]  /*6720*/  IABS R11, R7 ;  /* 0x00000007000b7213 */ /* 0x000fe20000000000 */
[----:B------:R-:W-:Y:S01]  /*6730*/  @!P2 IMAD.IADD R8, R8, 0x1, -R14 ;  /* 0x000000010808a824 */ /* 0x000fe200078e0a0e */
[C---:B------:R-:W-:Y:S01]  /*6740*/  ISETP.GT.U32.AND P0, PT, R14.reuse, R18, PT ;  /* 0x000000120e00720c */ /* 0x040fe20003f04070 */
[----:B------:R-:W-:Y:S01]  /*6750*/  @!P6 IMAD.MOV R6, RZ, RZ, -R6 ;  /* 0x000000ffff06e224 */ /* 0x000fe200078e0a06 */
[----:B------:R-:W-:Y:S01]  /*6760*/  ISETP.GE.AND P6, PT, R13, RZ, PT ;  /* 0x000000ff0d00720c */ /* 0x000fe20003fc6270 */
[----:B------:R-:W-:Y:S01]  /*6770*/  IMAD.MOV R12, RZ, RZ, -R12 ;  /* 0x000000ffff0c7224 */ /* 0x000fe200078e0a0c */
[C---:B------:R-:W-:Y:S01]  /*6780*/  ISETP.GT.U32.AND P2, PT, R14.reuse, R8, PT ;  /* 0x000000080e00720c */ /* 0x040fe20003f44070 */
[----:B------:R-:W-:Y:S01]  /*6790*/  IMAD.HI.U32 R13, R15, R11, RZ ;  /* 0x0000000b0f0d7227 */ /* 0x000fe200078e00ff */
[----:B------:R-:W-:Y:S03]  /*67a0*/  STL [R1+0x794], R5 ;  /* 0x0007940501007387 */ /* 0x000fe60000100800 */
[----:B------:R-:W-:Y:S01]  /*67b0*/  IMAD R10, R14, R12, R10 ;  /* 0x0000000c0e0a7224 */ /* 0x000fe200078e020a */
[----:B------:R-:W-:Y:S01]  /*67c0*/  IABS R12, R16 ;  /* 0x00000010000c7213 */ /* 0x000fe20000000000 */
[----:B------:R-:W-:Y:S01]  /*67d0*/  IMAD.MOV R13, RZ, RZ, -R13 ;  /* 0x000000ffff0d7224 */ /* 0x000fe200078e0a0d */
[----:B------:R0:W-:Y:S01]  /*67e0*/  STL [R1+0x798], R6 ;  /* 0x0007980601007387 */ /* 0x0001e20000100800 */
[----:B------:R-:W-:-:S02]  /*67f0*/  @!P5 IMAD.IADD R9, R9, 0x1, -R14 ;  /* 0x000000010909d824 */ /* 0x000fc400078e0a0e */
[----:B------:R-:W-:Y:S01]  /*6800*/  IMAD R11, R14, R13, R11 ;  /* 0x0000000d0e0b7224 */ /* 0x000fe200078e020b */
[----:B------:R-:W-:Y:S01]  /*6810*/  IABS R13, R17 ;  /* 0x00000011000d7213 */ /* 0x000fe20000000000 */
[----:B------:R-:W-:Y:S01]  /*6820*/  @!P0 IMAD.IADD R18, R18, 0x1, -R14 ;  /* 0x0000000112128824 */ /* 0x000fe200078e0a0e */
[C---:B------:R-:W-:Y:S01]  /*6830*/  ISETP.GT.U32.AND P0, PT, R14.reuse, R10, PT ;  /* 0x0000000a0e00720c */ /* 0x040fe20003f04070 */
[----:B------:R-:W-:Y:S01]  /*6840*/  IMAD.HI.U32 R22, R15, R12, RZ ;  /* 0x0000000c0f167227 */ /* 0x000fe200078e00ff */
[----:B------:R-:W-:-:S03]  /*6850*/  ISETP.GT.U32.AND P5, PT, R14, R9, PT ;  /* 0x000000090e00720c */ /* 0x000fc60003fa4070 */
[----:B------:R-:W-:Y:S01]  /*6860*/  @!P2 IMAD.IADD R8, R8, 0x1, -R14 ;  /* 0x000000010808a824 */ /* 0x000fe200078e0a0e */
[----:B------:R-:W-:Y:S01]  /*6870*/  ISETP.GT.U32.AND P2, PT, R14, R11, PT ;  /* 0x0000000b0e00720c */ /* 0x000fe20003f44070 */
[----:B------:R-:W-:Y:S02]  /*6880*/  IMAD.MOV R22, RZ, RZ, -R22 ;  /* 0x000000ffff167224 */ /* 0x000fe400078e0a16 */
[----:B------:R-:W-:-:S04]  /*6890*/  IMAD.HI.U32 R19, R15, R13, RZ ;  /* 0x0000000d0f137227 */ /* 0x000fc800078e00ff */
[----:B------:R-:W-:Y:S02]  /*68a0*/  IMAD R12, R14, R22, R12 ;  /* 0x000000160e0c7224 */ /* 0x000fe400078e020c */
[----:B------:R-:W-:Y:S02]  /*68b0*/  IMAD.MOV R19, RZ, RZ, -R19 ;  /* 0x000000ffff137224 */ /* 0x000fe400078e0a13 */
[--C-:B------:R-:W-:Y:S01]  /*68c0*/  @!P0 IMAD.IADD R10, R10, 0x1, -R14.reuse ;  /* 0x000000010a0a8824 */ /* 0x100fe200078e0a0e */
[C---:B------:R-:W-:Y:S01]  /*68d0*/  ISETP.GT.U32.AND P0, PT, R14.reuse, R12, PT ;  /* 0x0000000c0e00720c */ /* 0x040fe20003f04070 */
[C---:B------:R-:W-:Y:S02]  /*68e0*/  IMAD R13, R14.reuse, R19, R13 ;  /* 0x000000130e0d7224 */ /* 0x040fe400078e020d */
[--C-:B------:R-:W-:Y:S01]  /*68f0*/  @!P5 IMAD.IADD R9, R9, 0x1, -R14.reuse ;  /* 0x000000010909d824 */ /* 0x100fe200078e0a0e */
[----:B------:R-:W-:Y:S01]  /*6900*/  ISETP.GE.AND P5, PT, R7, RZ, PT ;  /* 0x000000ff0700720c */ /* 0x000fe20003fa6270 */
[----:B------:R-:W-:Y:S01]  /*6910*/  @!P2 IMAD.IADD R11, R11, 0x1, -R14 ;  /* 0x000000010b0ba824 */ /* 0x000fe200078e0a0e */
[----:B------:R-:W-:Y:S01]  /*6920*/  MOV R7, R18 ;  /* 0x0000001200077202 */ /* 0x000fe20000000f00 */
[----:B------:R-:W-:Y:S01]  /*6930*/  @!P3 IMAD.MOV R8, RZ, RZ, -R8 ;  /* 0x000000ffff08b224 */ /* 0x000fe200078e0a08 */
[C---:B------:R-:W-:Y:S01]  /*6940*/  ISETP.GT.U32.AND P3, PT, R14.reuse, R13, PT ;  /* 0x0000000d0e00720c */ /* 0x040fe20003f64070 */
[C---:B------:R-:W-:Y:S01]  /*6950*/  VIADD R18, R29.reuse, 0xa ;  /* 0x0000000a1d127836 */ /* 0x040fe20000000000 */
[C---:B------:R-:W-:Y:S01]  /*6960*/  ISETP.GT.U32.AND P2, PT, R14.reuse, R10, PT ;  /* 0x0000000a0e00720c */ /* 0x040fe20003f44070 */
[----:B------:R-:W-:Y:S01]  /*6970*/  @!P4 IMAD.MOV R7, RZ, RZ, -R7 ;  /* 0x000000ffff07c224 */ /* 0x000fe200078e0a07 */
[----:B------:R-:W-:Y:S01]  /*6980*/  ISETP.GT.U32.AND P4, PT, R14, R11, PT ;  /* 0x0000000b0e00720c */ /* 0x000fe20003f84070 */
[----:B------:R-:W-:Y:S01]  /*6990*/  @!P0 IMAD.IADD R12, R12, 0x1, -R14 ;  /* 0x000000010c0c8824 */ /* 0x000fe200078e0a0e */
[----:B------:R-:W-:Y:S01]  /*69a0*/  ISETP.GE.AND P0, PT, R16, RZ, PT ;  /* 0x000000ff1000720c */ /* 0x000fe20003f06270 */
[----:B------:R-:W-:Y:S01]  /*69b0*/  @!P1 IMAD.MOV R9, RZ, RZ, -R9 ;  /* 0x000000ffff099224 */ /* 0x000fe200078e0a09 */
[----:B------:R-:W-:Y:S01]  /*69c0*/  IABS R16, R18 ;  /* 0x0000001200107213 */ /* 0x000fe20000000000 */
[----:B------:R1:W-:Y:S01]  /*69d0*/  STL [R1+0x79c], R7 ;  /* 0x00079c0701007387 */ /* 0x0003e20000100800 */
[----:B------:R-:W-:Y:S01]  /*69e0*/  ISETP.GT.U32.AND P1, PT, R14, R12, PT ;  /* 0x0000000c0e00720c */ /* 0x000fe20003f24070 */
[----:B0-----:R-:W-:-:S02]  /*69f0*/  VIADD R6, R29, 0x7 ;  /* 0x000000071d067836 */ /* 0x001fc40000000000 */
[--C-:B------:R-:W-:Y:S01]  /*6a00*/  @!P3 IMAD.IADD R13, R13, 0x1, -R14.reuse ;  /* 0x000000010d0db824 */ /* 0x100fe200078e0a0e */
[----:B------:R0:W-:Y:S01]  /*6a10*/  STL [R1+0x7a0], R8 ;  /* 0x0007a00801007387 */ /* 0x0001e20000100800 */
[--C-:B------:R-:W-:Y:S01]  /*6a20*/  @!P2 IMAD.IADD R10, R10, 0x1, -R14.reuse ;  /* 0x000000010a0aa824 */ /* 0x100fe200078e0a0e */
[----:B------:R-:W-:Y:S01]  /*6a30*/  ISETP.GE.AND P2, PT, R17, RZ, PT ;  /* 0x000000ff1100720c */ /* 0x000fe20003f46270 */
[----:B------:R-:W-:Y:S01]  /*6a40*/  @!P4 IMAD.IADD R11, R11, 0x1, -R14 ;  /* 0x000000010b0bc824 */ /* 0x000fe200078e0a0e */
[----:B------:R-:W-:Y:S01]  /*6a50*/  ISETP.GE.AND P4, PT, R18, RZ, PT ;  /* 0x000000ff1200720c */ /* 0x000fe20003f86270 */
[----:B------:R-:W-:Y:S01]  /*6a60*/  VIADD R17, R29, 0x9 ;  /* 0x000000091d117836 */ /* 0x000fe20000000000 */
[----:B------:R-:W-:Y:S01]  /*6a70*/  ISETP.GT.U32.AND P3, PT, R14, R13, PT ;  /* 0x0000000d0e00720c */ /* 0x000fe20003f64070 */
[----:B------:R-:W-:Y:S01]  /*6a80*/  IMAD.HI.U32 R18, R15, R16, RZ ;  /* 0x000000100f127227 */ /* 0x000fe200078e00ff */
[----:B------:R-:W-:Y:S01]  /*6a90*/  STL [R1+0x7a4], R9 ;  /* 0x0007a40901007387 */ /* 0x000fe20000100800 */
[----:B------:R-:W-:-:S02]  /*6aa0*/  @!P1 IADD3 R12, PT, PT, R12, -R14, RZ ;  /* 0x8000000e0c0c9210 */ /* 0x000fc40007ffe0ff */
[----:B------:R-:W-:Y:S01]  /*6ab0*/  IMAD.MOV R18, RZ, RZ, -R18 ;  /* 0x000000ffff127224 */ /* 0x000fe200078e0a12 */
[----:B------:R-:W-:Y:S01]  /*6ac0*/  IABS R19, R17 ;  /* 0x0000001100137213 */ /* 0x000fe20000000000 */
[----:B-1----:R-:W-:Y:S01]  /*6ad0*/  VIADD R7, R29, 0x8 ;  /* 0x000000081d077836 */ /* 0x002fe20000000000 */
[----:B------:R-:W-:Y:S01]  /*6ae0*/  ISETP.GE.AND P1, PT, R17, RZ, PT ;  /* 0x000000ff1100720c */ /* 0x000fe20003f26270 */
[C---:B------:R-:W-:Y:S02]  /*6af0*/  IMAD R16, R14.reuse, R18, R16 ;  /* 0x000000120e107224 */ /* 0x040fe400078e0210 */
[----:B------:R-:W-:Y:S01]  /*6b00*/  IMAD.MOV.U32 R17, RZ, RZ, R19 ;  /* 0x000000ffff117224 */ /* 0x000fe200078e0013 */
[----:B------:R-:W-:Y:S01]  /*6b10*/  IABS R18, R7 ;  /* 0x0000000700127213 */ /* 0x000fe20000000000 */
[----:B------:R-:W-:Y:S01]  /*6b20*/  @!P3 IMAD.IADD R13, R13, 0x1, -R14 ;  /* 0x000000010d0db824 */ /* 0x000fe200078e0a0e */
[----:B------:R-:W-:Y:S01]  /*6b30*/  ISETP.GT.U32.AND P3, PT, R14, R16, PT ;  /* 0x000000100e00720c */ /* 0x000fe20003f64070 */
[----:B------:R-:W-:Y:S01]  /*6b40*/  IMAD.HI.U32 R22, R15, R17, RZ ;  /* 0x000000110f167227 */ /* 0x000fe200078e00ff */
[----:B------:R-:W-:-:S03]  /*6b50*/  IABS R19, R6 ;  /* 0x0000000600137213 */ /* 0x000fc60000000000 */
[----:B------:R-:W-:Y:S02]  /*6b60*/  IMAD.MOV R22, RZ, RZ, -R22 ;  /* 0x000000ffff167224 */ /* 0x000fe400078e0a16 */
[----:B------:R-:W-:-:S04]  /*6b70*/  IMAD.HI.U32 R23, R15, R18, RZ ;  /* 0x000000120f177227 */ /* 0x000fc800078e00ff */
[----:B------:R-:W-:Y:S02]  /*6b80*/  IMAD R17, R14, R22, R17 ;  /* 0x000000160e117224 */ /* 0x000fe400078e0211 */
[----:B------:R-:W-:Y:S01]  /*6b90*/  @!P3 IADD3 R16, PT, PT, R16, -R14, RZ ;  /* 0x8000000e1010b210 */ /* 0x000fe20007ffe0ff */
[----:B------:R-:W-:Y:S02]  /*6ba0*/  IMAD.MOV R23, RZ, RZ, -R23 ;  /* 0x000000ffff177224 */ /* 0x000fe400078e0a17 */
[----:B------:R-:W-:Y:S01]  /*6bb0*/  ISETP.GT.U32.AND P3, PT, R14, R17, PT ;  /* 0x000000110e00720c */ /* 0x000fe20003f64070 */
[----:B------:R-:W-:-:S04]  /*6bc0*/  IMAD.HI.U32 R22, R15, R19, RZ ;  /* 0x000000130f167227 */ /* 0x000fc800078e00ff */
[C---:B------:R-:W-:Y:S02]  /*6bd0*/  IMAD R18, R14.reuse, R23, R18 ;  /* 0x000000170e127224 */ /* 0x040fe400078e0212 */
[----:B------:R-:W-:Y:S02]  /*6be0*/  IMAD.MOV R22, RZ, RZ, -R22 ;  /* 0x000000ffff167224 */ /* 0x000fe400078e0a16 */
[----:B------:R-:W-:Y:S02]  /*6bf0*/  VIADD R0, R29, 0x5 ;  /* 0x000000051d007836 */ /* 0x000fe40000000000 */
[C---:B------:R-:W-:Y:S02]  /*6c00*/  IMAD R19, R14.reuse, R22, R19 ;  /* 0x000000160e137224 */ /* 0x040fe400078e0213 */
[----:B------:R-:W-:Y:S01]  /*6c10*/  @!P3 IMAD.IADD R17, R17, 0x1, -R14 ;  /* 0x000000011111b824 */ /* 0x000fe200078e0a0e */
[----:B------:R-:W-:Y:S01]  /*6c20*/  ISETP.GT.U32.AND P3, PT, R14, R18, PT ;  /* 0x000000120e00720c */ /* 0x000fe20003f64070 */
[C---:B------:R-:W-:Y:S01]  /*6c30*/  VIADD R5, R29.reuse, 0x6 ;  /* 0x000000061d057836 */ /* 0x040fe20000000000 */
[----:B------:R-:W-:Y:S01]  /*6c40*/  IABS R26, R0 ;  /* 0x00000000001a7213 */ /* 0x000fe20000000000 */
[----:B------:R-:W-:-:S02]  /*6c50*/  VIADD R4, R29, 0x4 ;  /* 0x000000041d047836 */ /* 0x000fc40000000000 */
[----:B------:R-:W-:Y:S01]  /*6c60*/  VIADD R2, R29, 0x3 ;  /* 0x000000031d027836 */ /* 0x000fe20000000000 */
[----:B------:R-:W-:Y:S01]  /*6c70*/  IABS R27, R5 ;  /* 0x00000005001b7213 */ /* 0x000fe20000000000 */
[----:B------:R-:W-:Y:S01]  /*6c80*/  IMAD.HI.U32 R23, R15, R26, RZ ;  /* 0x0000001a0f177227 */ /* 0x000fe200078e00ff */
[----:B------:R-:W-:Y:S02]  /*6c90*/  IABS R25, R4 ;  /* 0x0000000400197213 */ /* 0x000fe40000000000 */
[----:B------:R-:W-:Y:S01]  /*6ca0*/  IABS R22, R2 ;  /* 0x0000000200167213 */ /* 0x000fe20000000000 */
[----:B------:R-:W-:Y:S02]  /*6cb0*/  IMAD.MOV R23, RZ, RZ, -R23 ;  /* 0x000000ffff177224 */ /* 0x000fe400078e0a17 */
[----:B------:R-:W-:Y:S01]  /*6cc0*/  @!P3 IMAD.IADD R18, R18, 0x1, -R14 ;  /* 0x000000011212b824 */ /* 0x000fe200078e0a0e */
[C---:B------:R-:W-:Y:S01]  /*6cd0*/  ISETP.GT.U32.AND P3, PT, R14.reuse, R19, PT ;  /* 0x000000130e00720c */ /* 0x040fe20003f64070 */
[----:B------:R-:W-:-:S02]  /*6ce0*/  IMAD R26, R14, R23, R26 ;  /* 0x000000170e1a7224 */ /* 0x000fc400078e021a */
[----:B------:R-:W-:Y:S01]  /*6cf0*/  @!P5 IMAD.MOV R11, RZ, RZ, -R11 ;  /* 0x000000ffff0bd224 */ /* 0x000fe200078e0a0b */
[----:B------:R-:W-:Y:S01]  /*6d00*/  ISETP.GT.U32.AND P5, PT, R14, R17, PT ;  /* 0x000000110e00720c */ /* 0x000fe20003fa4070 */
[----:B------:R-:W-:-:S04]  /*6d10*/  IMAD.HI.U32 R24, R15, R27, RZ ;  /* 0x0000001b0f187227 */ /* 0x000fc800078e00ff */
[----:B------:R-:W-:Y:S01]  /*6d20*/  @!P0 IMAD.MOV R12, RZ, RZ, -R12 ;  /* 0x000000ffff0c8224 */ /* 0x000fe200078e0a0c */
[----:B------:R-:W-:Y:S01]  /*6d30*/  ISETP.GT.U32.AND P0, PT, R14, R18, PT ;  /* 0x000000120e00720c */ /* 0x000fe20003f04070 */
[----:B------:R-:W-:-:S04]  /*6d40*/  IMAD.HI.U32 R28, R15, R25, RZ ;  /* 0x000000190f1c7227 */ /* 0x000fc800078e00ff */
[----:B------:R-:W-:Y:S01]  /*6d50*/  @!P3 IMAD.IADD R19, R19, 0x1, -R14 ;  /* 0x000000011313b824 */ /* 0x000fe200078e0a0e */
[----:B------:R-:W-:Y:S01]  /*6d60*/  ISETP.GT.U32.AND P3, PT, R14, R16, PT ;  /* 0x000000100e00720c */ /* 0x000fe20003f64070 */
[----:B------:R-:W-:-:S04]  /*6d70*/  IMAD.HI.U32 R23, R15, R22, RZ ;  /* 0x000000160f177227 */ /* 0x000fc800078e00ff */
[----:B------:R-:W-:Y:S02]  /*6d80*/  IMAD.MOV R24, RZ, RZ, -R24 ;  /* 0x000000ffff187224 */ /* 0x000fe400078e0a18 */
[----:B------:R-:W-:Y:S02]  /*6d90*/  VIADD R20, R29, 0x2 ;  /* 0x000000021d147836 */ /* 0x000fe40000000000 */
[----:B0-----:R-:W-:Y:S02]  /*6da0*/  IMAD.MOV R8, RZ, RZ, -R28 ;  /* 0x000000ffff087224 */ /* 0x001fe400078e0a1c */
[----:B------:R-:W-:Y:S02]  /*6db0*/  IMAD.MOV R28, RZ, RZ, -R23 ;  /* 0x000000ffff1c7224 */ /* 0x000fe400078e0a17 */
[----:B------:R-:W-:Y:S01]  /*6dc0*/  @!P3 IMAD.IADD R16, R16, 0x1, -R14 ;  /* 0x000000011010b824 */ /* 0x000fe200078e0a0e */
[C---:B------:R-:W-:Y:S01]  /*6dd0*/  ISETP.GT.U32.AND P3, PT, R14.reuse, R26, PT ;  /* 0x0000001a0e00720c */ /* 0x040fe20003f64070 */
[C---:B------:R-:W-:Y:S01]  /*6de0*/  IMAD R27, R14.reuse, R24, R27 ;  /* 0x000000180e1b7224 */ /* 0x040fe200078e021b */
[----:B------:R-:W-:Y:S01]  /*6df0*/  IABS R24, R20 ;  /* 0x0000001400187213 */ /* 0x000fe20000000000 */
[----:B------:R-:W-:-:S02]  /*6e00*/  IMAD R22, R14, R28, R22 ;  /* 0x0000001c0e167224 */ /* 0x000fc400078e0216 */
[--C-:B------:R-:W-:Y:S01]  /*6e10*/  @!P5 IMAD.IADD R17, R17, 0x1, -R14.reuse ;  /* 0x000000011111d824 */ /* 0x100fe200078e0a0e */
[----:B------:R-:W-:Y:S01]  /*6e20*/  MOV R23, R24 ;  /* 0x0000001800177202 */ /* 0x000fe20000000f00 */
[--C-:B------:R-:W-:Y:S01]  /*6e30*/  @!P0 IMAD.IADD R18, R18, 0x1, -R14.reuse ;  /* 0x0000000112128824 */ /* 0x100fe200078e0a0e */
[C---:B------:R-:W-:Y:S01]  /*6e40*/  ISETP.GT.U32.AND P0, PT, R14.reuse, R22, PT ;  /* 0x000000160e00720c */ /* 0x040fe20003f04070 */
[----:B------:R-:W-:Y:S02]  /*6e50*/  @!P1 IMAD.MOV R17, RZ, RZ, -R17 ;  /* 0x000000ffff119224 */ /* 0x000fe400078e0a11 */
[----:B------:R-:W-:Y:S01]  /*6e60*/  @!P2 IMAD.MOV R13, RZ, RZ, -R13 ;  /* 0x000000ffff0da224 */ /* 0x000fe200078e0a0d */
[----:B------:R-:W-:Y:S01]  /*6e70*/  ISETP.GT.U32.AND P2, PT, R14, R27, PT ;  /* 0x0000001b0e00720c */ /* 0x000fe20003f44070 */
[----:B------:R-:W-:Y:S01]  /*6e80*/  @!P3 IMAD.IADD R26, R26, 0x1, -R14 ;  /* 0x000000011a1ab824 */ /* 0x000fe200078e0a0e */
[----:B------:R-:W-:Y:S01]  /*6e90*/  ISETP.GE.AND P3, PT, R6, RZ, PT ;  /* 0x000000ff0600720c */ /* 0x000fe20003f66270 */
[----:B------:R-:W-:Y:S01]  /*6ea0*/  @!P6 IMAD.MOV R10, RZ, RZ, -R10 ;  /* 0x000000ffff0ae224 */ /* 0x000fe200078e0a0a */
[C---:B------:R-:W-:Y:S01]  /*6eb0*/  ISETP.GT.U32.AND P6, PT, R14.reuse, R19, PT ;  /* 0x000000130e00720c */ /* 0x040fe20003fc4070 */
[----:B------:R-:W-:Y:S01]  /*6ec0*/  IMAD.HI.U32 R28, R15, R23, RZ ;  /* 0x000000170f1c7227 */ /* 0x000fe200078e00ff */
[----:B------:R-:W-:-:S02]  /*6ed0*/  ISETP.GT.U32.AND P1, PT, R14, R26, PT ;  /* 0x0000001a0e00720c */ /* 0x000fc40003f24070 */
[----:B------:R-:W-:Y:S01]  /*6ee0*/  STL [R1+0x7a8], R10 ;  /* 0x0007a80a01007387 */ /* 0x000fe20000100800 */
[----:B------:R-:W-:Y:S02]  /*6ef0*/  IMAD.MOV R28, RZ, RZ, -R28 ;  /* 0x000000ffff1c7224 */ /* 0x000fe400078e0a1c */
[--C-:B------:R-:W-:Y:S01]  /*6f00*/  @!P0 IMAD.IADD R22, R22, 0x1, -R14.reuse ;  /* 0x0000000116168824 */ /* 0x100fe200078e0a0e */
[----:B------:R-:W-:Y:S01]  /*6f10*/  ISETP.GE.AND P0, PT, R5, RZ, PT ;  /* 0x000000ff0500720c */ /* 0x000fe20003f06270 */
[C---:B------:R-:W-:Y:S01]  /*6f20*/  IMAD R23, R14.reuse, R28, R23 ;  /* 0x0000001c0e177224 */ /* 0x040fe200078e0217 */
[----:B------:R0:W-:Y:S01]  /*6f30*/  STL [R1+0x7ac], R11 ;  /* 0x0007ac0b01007387 */ /* 0x0001e20000100800 */
[--C-:B------:R-:W-:Y:S02]  /*6f40*/  @!P2 IMAD.IADD R27, R27, 0x1, -R14.reuse ;  /* 0x000000011b1ba824 */ /* 0x100fe400078e0a0e */
[--C-:B------:R-:W-:Y:S01]  /*6f50*/  @!P6 IMAD.IADD R19, R19, 0x1, -R14.reuse ;  /* 0x000000011313e824 */ /* 0x100fe200078e0a0e */
[----:B------:R-:W-:Y:S01]  /*6f60*/  ISETP.GT.U32.AND P2, PT, R14, R23, PT ;  /* 0x000000170e00720c */ /* 0x000fe20003f44070 */
[----:B------:R-:W-:Y:S01]  /*6f70*/  @!P1 IMAD.IADD R26, R26, 0x1, -R14 ;  /* 0x000000011a1a9824 */ /* 0x000fe200078e0a0e */
[----:B------:R-:W-:Y:S01]  /*6f80*/  ISETP.GE.AND P1, PT, R4, RZ, PT ;  /* 0x000000ff0400720c */ /* 0x000fe20003f26270 */
[----:B------:R-:W-:Y:S01]  /*6f90*/  @!P4 IMAD.MOV R16, RZ, RZ, -R16 ;  /* 0x000000ffff10c224 */ /* 0x000fe200078e0a10 */
[----:B------:R-:W1:Y:S01]  /*6fa0*/  LDC.64 R4, c[0x0][0x380] ;  /* 0x0000e000ff047b82 */ /* 0x000e620000000a00 */
[----:B------:R-:W-:Y:S01]  /*6fb0*/  ISETP.GE.AND P6, PT, R7, RZ, PT ;  /* 0x000000ff0700720c */ /* 0x000fe20003fc6270 */
[----:B------:R-:W-:Y:S01]  /*6fc0*/  STL [R1+0x7b0], R12 ;  /* 0x0007b00c01007387 */ /* 0x000fe20000100800 */
[----:B------:R-:W-:-:S02]  /*6fd0*/  @!P3 IMAD.MOV R19, RZ, RZ, -R19 ;  /* 0x000000ffff13b224 */ /* 0x000fc400078e0a13 */
[C---:B------:R-:W-:Y:S01]  /*6fe0*/  IMAD R25, R14.reuse, R8, R25 ;  /* 0x000000080e197224 */ /* 0x040fe200078e0219 */
[----:B------:R-:W-:Y:S01]  /*6ff0*/  STL [R1+0x7b4], R13 ;  /* 0x0007b40d01007387 */ /* 0x000fe20000100800 */
[----:B------:R-:W-:Y:S02]  /*7000*/  VIADD R29, R29, 0x1 ;  /* 0x000000011d1d7836 */ /* 0x000fe40000000000 */
[--C-:B------:R-:W-:Y:S01]  /*7010*/  @!P2 IMAD.IADD R23, R23, 0x1, -R14.reuse ;  /* 0x000000011717a824 */ /* 0x100fe200078e0a0e */
[----:B------:R-:W-:Y:S01]  /*7020*/  ISETP.GT.U32.AND P2, PT, R14, R27, PT ;  /* 0x0000001b0e00720c */ /* 0x000fe20003f44070 */
[----:B------:R-:W-:Y:S01]  /*7030*/  STL [R1+0x7b8], R16 ;  /* 0x0007b81001007387 */ /* 0x000fe20000100800 */
[----:B------:R-:W-:Y:S02]  /*7040*/  IABS R24, R29 ;  /* 0x0000001d00187213 */ /* 0x000fe40000000000 */
[----:B------:R-:W-:Y:S01]  /*7050*/  @!P6 IADD3 R18, PT, PT, -R18, RZ, RZ ;  /* 0x000000ff1212e210 */ /* 0x000fe20007ffe1ff */
[----:B------:R-:W-:Y:S01]  /*7060*/  STL [R1+0x7bc], R17 ;  /* 0x0007bc1101007387 */ /* 0x000fe20000100800 */
[C---:B------:R-:W-:Y:S01]  /*7070*/  ISETP.GT.U32.AND P5, PT, R14.reuse, R25, PT ;  /* 0x000000190e00720c */ /* 0x040fe20003fa4070 */
[----:B------:R-:W-:Y:S01]  /*7080*/  IMAD.HI.U32 R15, R15, R24, RZ ;  /* 0x000000180f0f7227 */ /* 0x000fe200078e00ff */
[----:B------:R-:W-:Y:S01]  /*7090*/  ISETP.GT.U32.AND P6, PT, R14, R23, PT ;  /* 0x000000170e00720c */ /* 0x000fe20003fc4070 */
[----:B------:R-:W-:Y:S03]  /*70a0*/  STL [R1+0x7c0], R18 ;  /* 0x0007c01201007387 */ /* 0x000fe60000100800 */
[----:B------:R-:W-:Y:S01]  /*70b0*/  IADD3 R15, PT, PT, -R15, RZ, RZ ;  /* 0x000000ff0f0f7210 */ /* 0x000fe20007ffe1ff */
[----:B------:R-:W-:Y:S01]  /*70c0*/  STL [R1+0x7c4], R19 ;  /* 0x0007c41301007387 */ /* 0x000fe20000100800 */
[----:B------:R-:W-:Y:S01]  /*70d0*/  @!P2 IMAD.IADD R27, R27, 0x1, -R14 ;  /* 0x000000011b1ba824 */ /* 0x000fe200078e0a0e */
[----:B------:R-:W-:-:S02]  /*70e0*/  ISETP.GE.AND P2, PT, R0, RZ, PT ;  /* 0x000000ff0000720c */ /* 0x000fc40003f46270 */
[----:B0-----:R-:W2:Y:S01]  /*70f0*/  LDL.LU R11, [R1+0x4c] ;  /* 0x00004c00010b7983 */ /* 0x001ea20000300800 */
[C---:B------:R-:W-:Y:S02]  /*7100*/  IMAD R24, R14.reuse, R15, R24 ;  /* 0x0000000f0e187224 */ /* 0x040fe400078e0218 */
[--C-:B------:R-:W-:Y:S01]  /*7110*/  @!P5 IMAD.IADD R25, R25, 0x1, -R14.reuse ;  /* 0x000000011919d824 */ /* 0x100fe200078e0a0e */
[----:B------:R-:W3:Y:S01]  /*7120*/  LDL.LU R10, [R1+0x48] ;  /* 0x00004800010a7983 */ /* 0x000ee20000300800 */
[--C-:B------:R-:W-:Y:S01]  /*7130*/  @!P6 IMAD.IADD R23, R23, 0x1, -R14.reuse ;  /* 0x000000011717e824 */ /* 0x100fe200078e0a0e */
[C---:B------:R-:W-:Y:S02]  /*7140*/  ISETP.GT.U32.AND P5, PT, R14.reuse, R24, PT ;  /* 0x000000180e00720c */ /* 0x040fe40003fa4070 */
[----:B-1----:R0:W-:Y:S01]  /*7150*/  STL.64 [R1], R4 ;  /* 0x0000000401007387 */ /* 0x0021e20000100a00 */
[----:B------:R-:W-:Y:S02]  /*7160*/  ISETP.GT.U32.AND P4, PT, R14, R25, PT ;  /* 0x000000190e00720c */ /* 0x000fe40003f84070 */
[----:B------:R-:W-:Y:S01]  /*7170*/  ISETP.GE.AND P6, PT, R29, RZ, PT ;  /* 0x000000ff1d00720c */ /* 0x000fe20003fc6270 */
[----:B------:R-:W4:Y:S01]  /*7180*/  LDL.LU R9, [R1+0x44] ;  /* 0x0000440001097983 */ /* 0x000f220000300800 */
[----:B------:R-:W1:Y:S03]  /*7190*/  LDC.64 R28, c[0x0][0x388] ;  /* 0x0000e200ff1c7b82 */ /* 0x000e660000000a00 */
[----:B------:R-:W5:Y:S03]  /*71a0*/  LDL.LU R8, [R1+0x58] ;  /* 0x0000580001087983 */ /* 0x000f660000300800 */
[--C-:B------:R-:W-:Y:S01]  /*71b0*/  @!P5 IMAD.IADD R24, R24, 0x1, -R14.reuse ;  /* 0x000000011818d824 */ /* 0x100fe200078e0a0e */
[----:B------:R-:W5:Y:S01]  /*71c0*/  LDL.LU R7, [R1+0x70] ;  /* 0x0000700001077983 */ /* 0x000f620000300800 */
[----:B------:R-:W-:Y:S01]  /*71d0*/  ISETP.GT.U32.AND P5, PT, R14, R22, PT ;  /* 0x000000160e00720c */ /* 0x000fe20003fa4070 */
[----:B------:R-:W-:Y:S01]  /*71e0*/  @!P4 IMAD.IADD R25, R25, 0x1, -R14 ;  /* 0x000000011919c824 */ /* 0x000fe200078e0a0e */
[----:B------:R-:W-:Y:S01]  /*71f0*/  ISETP.GE.AND P4, PT, R2, RZ, PT ;  /* 0x000000ff0200720c */ /* 0x000fe20003f86270 */
[----:B------:R-:W5:Y:S01]  /*7200*/  LDL.LU R6, [R1+0x74] ;  /* 0x0000740001067983 */ /* 0x000f620000300800 */
[----:B------:R-:W-:-:S03]  /*7210*/  ISETP.GT.U32.AND P3, PT, R14, R24, PT ;  /* 0x000000180e00720c */ /* 0x000fc60003f64070 */
[----:B0-----:R-:W5:Y:S04]  /*7220*/  LDL.LU R5, [R1+0x7c] ;  /* 0x00007c0001057983 */ /* 0x001f680000300800 */
[----:B------:R-:W5:Y:S02]  /*7230*/  LDL.LU R0, [R1+0x80] ;  /* 0x0000800001007983 */ /* 0x000f640000300800 */
[--C-:B------:R-:W-:Y:S01]  /*7240*/  @!P5 IMAD.IADD R22, R22, 0x1, -R14.reuse ;  /* 0x000000011616d824 */ /* 0x100fe200078e0a0e */
[----:B------:R-:W-:Y:S01]  /*7250*/  ISETP.GE.AND P5, PT, R20, RZ, PT ;  /* 0x000000ff1400720c */ /* 0x000fe20003fa6270 */
[----:B------:R-:W5:Y:S02]  /*7260*/  LDL.LU R4, [R1+0x84] ;  /* 0x0000840001047983 */ /* 0x000f640000300800 */
[----:B------:R-:W-:Y:S01]  /*7270*/  @!P3 IMAD.IADD R24, R24, 0x1, -R14 ;  /* 0x000000011818b824 */ /* 0x000fe200078e0a0e */
[----:B------:R-:W-:Y:S01]  /*7280*/  ISETP.NE.AND P3, PT, R3, RZ, PT ;  /* 0x000000ff0300720c */ /* 0x000fe20003f65270 */
[----:B------:R-:W0:Y:S01]  /*7290*/  LDC.64 R14, c[0x0][0x388] ;  /* 0x0000e200ff0e7b82 */ /* 0x000e220000000a00 */
[----:B------:R-:W5:Y:S01]  /*72a0*/  LDL.LU R2, [R1+0x88] ;  /* 0x0000880001027983 */ /* 0x000f620000300800 */
[----:B------:R-:W-:Y:S01]  /*72b0*/  @!P0 IMAD.MOV R27, RZ, RZ, -R27 ;  /* 0x000000ffff1b8224 */ /* 0x000fe200078e0a1b */
[----:B------:R-:W-:Y:S01]  /*72c0*/  LOP3.LUT R3, RZ, R3, RZ, 0x33, !PT ;  /* 0x00000003ff037212 */ /* 0x000fe200078e33ff */
[----:B------:R-:W-:Y:S01]  /*72d0*/  @!P2 IMAD.MOV R26, RZ, RZ, -R26 ;  /* 0x000000ffff1aa224 */ /* 0x000fe200078e0a1a */
[----:B------:R-:W5:Y:S01]  /*72e0*/  LDL.LU R20, [R1+0x1b4] ;  /* 0x0001b40001147983 */ /* 0x000f620000300800 */
[----:B------:R-:W-:Y:S01]  /*72f0*/  @!P1 IADD3 R25, PT, PT, -R25, RZ, RZ ;  /* 0x000000ff19199210 */ /* 0x000fe20007ffe1ff */
[----:B------:R-:W-:-:S02]  /*7300*/  @!P4 IMAD.MOV R22, RZ, RZ, -R22 ;  /* 0x000000ffff16c224 */ /* 0x000fc400078e0a16 */
[----:B-1----:R-:W-:Y:S01]  /*7310*/  STL [R1+0x7cc], R28 ;  /* 0x0007cc1c01007387 */ /* 0x002fe20000100800 */
[----:B------:R-:W-:-:S03]  /*7320*/  @!P5 IMAD.MOV R23, RZ, RZ, -R23 ;  /* 0x000000ffff17d224 */ /* 0x000fc600078e0a17 */
[----:B------:R-:W-:Y:S01]  /*7330*/  STL [R1+0x7c8], R29 ;  /* 0x0007c81d01007387 */ /* 0x000fe20000100800 */
[----:B------:R-:W-:Y:S01]  /*7340*/  @!P6 IMAD.MOV R24, RZ, RZ, -R24 ;  /* 0x000000ffff18e224 */ /* 0x000fe200078e0a18 */
[C---:B------:R-:W-:Y:S02]  /*7350*/  SEL R21, R3.reuse, R21, !P3 ;  /* 0x0000001503157207 */ /* 0x040fe40005800000 */
[----:B0-----:R-:W-:Y:S04]  /*7360*/  STL [R1+0x7d4], R14 ;  /* 0x0007d40e01007387 */ /* 0x001fe80000100800 */
[----:B------:R-:W-:Y:S04]  /*7370*/  STL [R1+0x7d0], R15 ;  /* 0x0007d00f01007387 */ /* 0x000fe80000100800 */
[----:B------:R-:W-:Y:S04]  /*7380*/  STL [R1+0x7d8], R27 ;  /* 0x0007d81b01007387 */ /* 0x000fe80000100800 */
[----:B------:R-:W-:Y:S04]  /*7390*/  STL [R1+0x7dc], R26 ;  /* 0x0007dc1a01007387 */ /* 0x000fe80000100800 */
[----:B------:R-:W-:Y:S04]  /*73a0*/  STL [R1+0x7e0], R25 ;  /* 0x0007e01901007387 */ /* 0x000fe80000100800 */
[----:B------:R-:W-:Y:S04]  /*73b0*/  STL [R1+0x7e4], R22 ;  /* 0x0007e41601007387 */ /* 0x000fe80000100800 */
[----:B------:R-:W-:Y:S04]  /*73c0*/  STL [R1+0x7e8], R23 ;  /* 0x0007e81701007387 */ /* 0x000fe80000100800 */
[----:B------:R-:W-:Y:S04]  /*73d0*/  STL [R1+0x7ec], R24 ;  /* 0x0007ec1801007387 */ /* 0x000fe80000100800 */
[----:B------:R0:W-:Y:S01]  /*73e0*/  STL [R1+0x7f0], R21 ;  /* 0x0007f01501007387 */ /* 0x0001e20000100800 */
[----:B--2---:R-:W-:-:S02]  /*73f0*/  SEL R11, R3, R11, !P3 ;  /* 0x0000000b030b7207 */ /* 0x004fc40005800000 */
[----:B---3--:R-:W-:-:S03]  /*7400*/  SEL R10, R3, R10, !P3 ;  /* 0x0000000a030a7207 */ /* 0x008fc60005800000 */
[----:B------:R-:W-:Y:S01]  /*7410*/  STL [R1+0x30], R11 ;  /* 0x0000300b01007387 */ /* 0x000fe20000100800 */
[----:B----4-:R-:W-:-:S03]  /*7420*/  SEL R9, R3, R9, !P3 ;  /* 0x0000000903097207 */ /* 0x010fc60005800000 */
[----:B------:R-:W-:Y:S01]  /*7430*/  STL [R1+0x2c], R10 ;  /* 0x00002c0a01007387 */ /* 0x000fe20000100800 */
[----:B-----5:R-:W-:-:S03]  /*7440*/  SEL R8, R3, R8, !P3 ;  /* 0x0000000803087207 */ /* 0x020fc60005800000 */
[----:B------:R-:W-:Y:S01]  /*7450*/  STL [R1+0x28], R9 ;  /* 0x0000280901007387 */ /* 0x000fe20000100800 */
[----:B------:R-:W-:-:S03]  /*7460*/  SEL R7, R3, R7, !P3 ;  /* 0x0000000703077207 */ /* 0x000fc60005800000 */
        /* <DEDUP_REMOVED lines=8> */
[----:B------:R1:W-:Y:S04]  /*74f0*/  STL [R1+0x70], R0 ;  /* 0x0000700001007387 */ /* 0x0003e80000100800 */
[----:B------:R-:W-:Y:S04]  /*7500*/  STL [R1+0x74], R4 ;  /* 0x0000740401007387 */ /* 0x000fe80000100800 */
[----:B0-----:R-:W2:Y:S01]  /*7510*/  LDL.LU R21, [R1+0x8c] ;  /* 0x00008c0001157983 */ /* 0x001ea20000300800 */
[C---:B------:R-:W-:Y:S02]  /*7520*/  SEL R2, R3.reuse, R2, !P3 ;  /* 0x0000000203027207 */ /* 0x040fe40005800000 */
[----:B-1----:R-:W-:-:S03]  /*7530*/  SEL R0, R3, R20, !P3 ;  /* 0x0000001403007207 */ /* 0x002fc60005800000 */
[----:B------:R-:W-:Y:S04]  /*7540*/  STL [R1+0x7c], R2 ;  /* 0x00007c0201007387 */ /* 0x000fe80000100800 */
[----:B--2---:R0:W-:Y:S04]  /*7550*/  STL [R1+0x80c], R21 ;  /* 0x00080c1501007387 */ /* 0x0041e80000100800 */
[----:B------:R-:W-:Y:S04]  /*7560*/  STL [R1+0x80], R0 ;  /* 0x0000800001007387 */ /* 0x000fe80000100800 */
[----:B0-----:R-:W2:Y:S04]  /*7570*/  LDL.LU R21, [R1+0x78] ;  /* 0x0000780001157983 */ /* 0x001ea80000300800 */
[----:B--2---:R0:W-:Y:S04]  /*7580*/  STL [R1+0x810], R21 ;  /* 0x0008101501007387 */ /* 0x0041e80000100800 */
[----:B0-----:R-:W2:Y:S04]  /*7590*/  LDL.LU R21, [R1+0x1c0] ;  /* 0x0001c00001157983 */ /* 0x001ea80000300800 */
[----:B--2---:R0:W-:Y:S04]  /*75a0*/  STL [R1+0x814], R21 ;  /* 0x0008141501007387 */ /* 0x0041e80000100800 */
[----:B0-----:R-:W2:Y:S04]  /*75b0*/  LDL.LU R21, [R1+0x1bc] ;  /* 0x0001bc0001157983 */ /* 0x001ea80000300800 */
[----:B------:R-:W3:Y:S04]  /*75c0*/  LDL.LU R24, [R1+0x90] ;  /* 0x0000900001187983 */ /* 0x000ee80000300800 */
[----:B------:R-:W4:Y:S04]  /*75d0*/  LDL.LU R23, [R1+0x94] ;  /* 0x0000940001177983 */ /* 0x000f280000300800 */
[----:B------:R-:W5:Y:S04]  /*75e0*/  LDL.LU R22, [R1+0x98] ;  /* 0x0000980001167983 */ /* 0x000f680000300800 */
[----:B------:R-:W3:Y:S04]  /*75f0*/  LDL.LU R25, [R1+0xa0] ;  /* 0x0000a00001197983 */ /* 0x000ee80000300800 */
        /* <DEDUP_REMOVED lines=22> */
[----:B------:R-:W3:Y:S01]  /*7760*/  LDL.LU R20, [R1+0x160] ;  /* 0x0001600001147983 */ /* 0x000ee20000300800 */
[----:B--2---:R-:W-:-:S05]  /*7770*/  SEL R21, R3, R21, !P3 ;  /* 0x0000001503157207 */ /* 0x004fca0005800000 */
[----:B------:R0:W-:Y:S04]  /*7780*/  STL [R1+0x84], R21 ;  /* 0x0000841501007387 */ /* 0x0001e80000100800 */
[----:B0-----:R-:W2:Y:S02]  /*7790*/  LDL.LU R21, [R1+0x814] ;  /* 0x0008140001157983 */ /* 0x001ea40000300800 */
[----:B--2---:R-:W-:-:S05]  /*77a0*/  SEL R21, R3, R21, !P3 ;  /* 0x0000001503157207 */ /* 0x004fca0005800000 */
[----:B------:R0:W-:Y:S04]  /*77b0*/  STL [R1+0x88], R21 ;  /* 0x0000881501007387 */ /* 0x0001e80000100800 */
[----:B0-----:R-:W2:Y:S02]  /*77c0*/  LDL.LU R21, [R1+0x810] ;  /* 0x0008100001157983 */ /* 0x001ea40000300800 */
[----:B--2---:R-:W-:-:S05]  /*77d0*/  SEL R21, R3, R21, !P3 ;  /* 0x0000001503157207 */ /* 0x004fca0005800000 */
[----:B------:R0:W-:Y:S04]  /*77e0*/  STL [R1+0x78], R21 ;  /* 0x0000781501007387 */ /* 0x0001e80000100800 */
[----:B0-----:R-:W2:Y:S01]  /*77f0*/  LDL.LU R21, [R1+0x80c] ;  /* 0x00080c0001157983 */ /* 0x001ea20000300800 */
[C---:B---3--:R-:W-:Y:S02]  /*7800*/  SEL R15, R3.reuse, R15, !P3 ;  /* 0x0000000f030f7207 */ /* 0x048fe40005800000 */
[C---:B------:R-:W-:Y:S02]  /*7810*/  SEL R14, R3.reuse, R14, !P3 ;  /* 0x0000000e030e7207 */ /* 0x040fe40005800000 */
[C---:B------:R-:W-:Y:S02]  /*7820*/  SEL R18, R3.reuse, R18, !P3 ;  /* 0x0000001203127207 */ /* 0x040fe40005800000 */
[----:B------:R-:W-:-:S02]  /*7830*/  SEL R13, R3, R13, !P3 ;  /* 0x0000000d030d7207 */ /* 0x000fc40005800000 */
[C---:B------:R-:W-:Y:S02]  /*7840*/  SEL R12, R3.reuse, R12, !P3 ;  /* 0x0000000c030c7207 */ /* 0x040fe40005800000 */
[C---:B------:R-:W-:Y:S02]  /*7850*/  SEL R11, R3.reuse, R11, !P3 ;  /* 0x0000000b030b7207 */ /* 0x040fe40005800000 */
[C---:B------:R-:W-:Y:S02]  /*7860*/  SEL R10, R3.reuse, R10, !P3 ;  /* 0x0000000a030a7207 */ /* 0x040fe40005800000 */
[C---:B------:R-:W-:Y:S02]  /*7870*/  SEL R9, R3.reuse, R9, !P3 ;  /* 0x0000000903097207 */ /* 0x040fe40005800000 */
[C---:B------:R-:W-:Y:S02]  /*7880*/  SEL R8, R3.reuse, R8, !P3 ;  /* 0x0000000803087207 */ /* 0x040fe40005800000 */
[----:B------:R-:W-:-:S02]  /*7890*/  SEL R7, R3, R7, !P3 ;  /* 0x0000000703077207 */ /* 0x000fc40005800000 */
[C---:B------:R-:W-:Y:S02]  /*78a0*/  SEL R6, R3.reuse, R6, !P3 ;  /* 0x0000000603067207 */ /* 0x040fe40005800000 */
[C---:B------:R-:W-:Y:S02]  /*78b0*/  SEL R5, R3.reuse, R5, !P3 ;  /* 0x0000000503057207 */ /* 0x040fe40005800000 */
[C---:B------:R-:W-:Y:S02]  /*78c0*/  SEL R0, R3.reuse, R0, !P3 ;  /* 0x0000000003007207 */ /* 0x040fe40005800000 */
[C---:B------:R-:W-:Y:S02]  /*78d0*/  SEL R4, R3.reuse, R4, !P3 ;  /* 0x0000000403047207 */ /* 0x040fe40005800000 */
[----:B--2---:R-:W-:-:S05]  /*78e0*/  SEL R21, R3, R21, !P3 ;  /* 0x0000001503157207 */ /* 0x004fca0005800000 */
[----:B------:R0:W-:Y:S02]  /*78f0*/  STL [R1+0x8c], R21 ;  /* 0x00008c1501007387 */ /* 0x0001e40000100800 */
[C---:B0-----:R-:W-:Y:S02]  /*7900*/  SEL R21, R3.reuse, R24, !P3 ;  /* 0x0000001803157207 */ /* 0x041fe40005800000 */
[----:B----4-:R-:W-:-:S03]  /*7910*/  SEL R24, R3, R23, !P3 ;  /* 0x0000001703187207 */ /* 0x010fc60005800000 */
[----:B------:R5:W-:Y:S01]  /*7920*/  STL [R1+0x90], R21 ;  /* 0x0000901501007387 */ /* 0x000be20000100800 */
[----:B------:R-:W-:-:S03]  /*7930*/  SEL R23, R3, R25, !P3 ;  /* 0x0000001903177207 */ /* 0x000fc60005800000 */
[----:B------:R-:W-:Y:S01]  /*7940*/  STL [R1+0x94], R24 ;  /* 0x0000941801007387 */ /* 0x000fe20000100800 */
[C---:B-----5:R-:W-:Y:S02]  /*7950*/  SEL R21, R3.reuse, R22, !P3 ;  /* 0x0000001603157207 */ /* 0x060fe40005800000 */
[----:B------:R-:W-:-:S03]  /*7960*/  SEL R22, R3, R26, !P3 ;  /* 0x0000001a03167207 */ /* 0x000fc60005800000 */
[----:B------:R0:W-:Y:S04]  /*7970*/  STL [R1+0x98], R21 ;  /* 0x0000981501007387 */ /* 0x0001e80000100800 */
[----:B------:R-:W-:Y:S01]  /*7980*/  STL [R1+0xa0], R23 ;  /* 0x0000a01701007387 */ /* 0x000fe20000100800 */
[----:B0-----:R-:W-:-:S03]  /*7990*/  SEL R21, R3, R27, !P3 ;  /* 0x0000001b03157207 */ /* 0x001fc60005800000 */
[----:B------:R-:W-:Y:S04]  /*79a0*/  STL [R1+0xa8], R22 ;  /* 0x0000a81601007387 */ /* 0x000fe80000100800 */
[----:B------:R0:W-:Y:S04]  /*79b0*/  STL [R1+0xac], R21 ;  /* 0x0000ac1501007387 */ /* 0x0001e80000100800 */
[----:B------:R1:W-:Y:S04]  /*79c0*/  STL [R1+0xbc], R15 ;  /* 0x0000bc0f01007387 */ /* 0x0003e80000100800 */
[----:B------:R2:W-:Y:S01]  /*79d0*/  STL [R1+0xdc], R14 ;  /* 0x0000dc0e01007387 */ /* 0x0005e20000100800 */
[----:B0-----:R-:W-:-:S02]  /*79e0*/  SEL R21, R3, R29, !P3 ;  /* 0x0000001d03157207 */ /* 0x001fc40005800000 */
[----:B-1----:R-:W-:-:S03]  /*79f0*/  SEL R15, R3, R28, !P3 ;  /* 0x0000001c030f7207 */ /* 0x002fc60005800000 */
[----:B------:R-:W-:Y:S01]  /*7a00*/  STL [R1+0xe0], R21 ;  /* 0x0000e01501007387 */ /* 0x000fe20000100800 */
[----:B--2---:R-:W-:-:S03]  /*7a10*/  SEL R14, R3, R19, !P3 ;  /* 0x00000013030e7207 */ /* 0x004fc60005800000 */
[----:B------:R0:W-:Y:S04]  /*7a20*/  STL [R1+0xe4], R15 ;  /* 0x0000e40f01007387 */ /* 0x0001e80000100800 */
[----:B------:R1:W-:Y:S01]  /*7a30*/  STL [R1+0xfc], R14 ;  /* 0x0000fc0e01007387 */ /* 0x0003e20000100800 */
[----:B0-----:R-:W-:-:S03]  /*7a40*/  SEL R15, R3, R17, !P3 ;  /* 0x00000011030f7207 */ /* 0x001fc60005800000 */
[----:B------:R-:W-:Y:S01]  /*7a50*/  STL [R1+0x100], R18 ;  /* 0x0001001201007387 */ /* 0x000fe20000100800 */
[----:B-1----:R-:W-:-:S03]  /*7a60*/  SEL R14, R3, R16, !P3 ;  /* 0x00000010030e7207 */ /* 0x002fc60005800000 */
[----:B------:R-:W-:Y:S04]  /*7a70*/  STL [R1+0x104], R15 ;  /* 0x0001040f01007387 */ /* 0x000fe80000100800 */
        /* <DEDUP_REMOVED lines=10> */
[----:B------:R0:W-:Y:S04]  /*7b20*/  STL [R1+0x14c], R0 ;  /* 0x00014c0001007387 */ /* 0x0001e80000100800 */
[----:B------:R-:W-:Y:S04]  /*7b30*/  STL [R1+0x158], R4 ;  /* 0x0001580401007387 */ /* 0x000fe80000100800 */
[----:B------:R-:W2:Y:S01]  /*7b40*/  LDL.LU R21, [R1+0x178] ;  /* 0x0001780001157983 */ /* 0x000ea20000300800 */
[----:B------:R-:W-:-:S02]  /*7b50*/  SEL R2, R3, R2, !P3 ;  /* 0x0000000203027207 */ /* 0x000fc40005800000 */
[----:B0-----:R-:W-:-:S03]  /*7b60*/  SEL R0, R3, R20, !P3 ;  /* 0x0000001403007207 */ /* 0x001fc60005800000 */
        /* <DEDUP_REMOVED lines=144> */
[C---:B----4-:R-:W-:Y:S02]  /*8470*/  SEL R23, R3.reuse, R23, !P3 ;  /* 0x0000001703177207 */ /* 0x050fe40005800000 */
[C---:B-----5:R-:W-:Y:S02]  /*8480*/  SEL R22, R3.reuse, R22, !P3 ;  /* 0x0000001603167207 */ /* 0x060fe40005800000 */
        /* <DEDUP_REMOVED lines=24> */
[----:B--2---:R-:W-:-:S05]  /*8610*/  SEL R21, R3, R21, !P3 ;  /* 0x0000001503157207 */ /* 0x004fca0005800000 */
[----:B------:R0:W-:Y:S04]  /*8620*/  STL [R1+0x128], R21 ;  /* 0x0001281501007387 */ /* 0x0001e80000100800 */
[----:B0-----:R-:W2:Y:S04]  /*8630*/  LDL.LU R21, [R1+0x7f0] ;  /* 0x0007f00001157983 */ /* 0x001ea80000300800 */
[----:B------:R0:W-:Y:S04]  /*8640*/  STL [R1+0x110], R24 ;  /* 0x0001101801007387 */ /* 0x0001e80000100800 */
[----:B0-----:R-:W3:Y:S04]  /*8650*/  LDL.LU R24, [R1+0x7ec] ;  /* 0x0007ec0001187983 */ /* 0x001ee80000300800 */
[----:B------:R0:W-:Y:S04]  /*8660*/  STL [R1+0x10c], R23 ;  /* 0x00010c1701007387 */ /* 0x0001e80000100800 */
[----:B0-----:R-:W4:Y:S04]  /*8670*/  LDL.LU R23, [R1+0x7e8] ;  /* 0x0007e80001177983 */ /* 0x001f280000300800 */
[----:B------:R0:W-:Y:S04]  /*8680*/  STL [R1+0xf4], R22 ;  /* 0x0000f41601007387 */ /* 0x0001e80000100800 */
[----:B0-----:R-:W5:Y:S04]  /*8690*/  LDL.LU R22, [R1+0x7e4] ;  /* 0x0007e40001167983 */ /* 0x001f680000300800 */
[----:B------:R0:W-:Y:S04]  /*86a0*/  STL [R1+0xf0], R25 ;  /* 0x0000f01901007387 */ /* 0x0001e80000100800 */
[----:B0-----:R-:W2:Y:S04]  /*86b0*/  LDL.LU R25, [R1+0x7e0] ;  /* 0x0007e00001197983 */ /* 0x001ea80000300800 */
        /* <DEDUP_REMOVED lines=45> */
[----:B0-----:R-:W2:Y:S02]  /*8990*/  LDL.LU R20, [R1+0x784] ;  /* 0x0007840001147983 */ /* 0x001ea40000300800 */
[----:B--2---:R-:W-:-:S05]  /*89a0*/  SEL R20, R3, R20, !P3 ;  /* 0x0000001403147207 */ /* 0x004fca0005800000 */
[----:B------:R0:W-:Y:S02]  /*89b0*/  STL [R1+0x34], R20 ;  /* 0x0000341401007387 */ /* 0x0001e40000100800 */
[C---:B0-----:R-:W-:Y:S02]  /*89c0*/  SEL R20, R3.reuse, R2, !P3 ;  /* 0x0000000203147207 */ /* 0x041fe40005800000 */
[C---:B------:R-:W-:Y:S02]  /*89d0*/  SEL R2, R3.reuse, R4, !P3 ;  /* 0x0000000403027207 */ /* 0x040fe40005800000 */
[C---:B------:R-:W-:Y:S01]  /*89e0*/  SEL R4, R3.reuse, R0, !P3 ;  /* 0x0000000003047207 */ /* 0x040fe20005800000 */
[----:B------:R-:W-:Y:S04]  /*89f0*/  STL [R1+0x24], R20 ;  /* 0x0000241401007387 */ /* 0x000fe80000100800 */
[----:B------:R-:W2:Y:S04]  /*8a00*/  LDL.LU R0, [R1+0x780] ;  /* 0x0007800001007983 */ /* 0x000ea80000300800 */
[----:B------:R0:W-:Y:S04]  /*8a10*/  STL [R1+0x20], R2 ;  /* 0x0000200201007387 */ /* 0x0001e80000100800 */
[----:B------:R1:W-:Y:S01]  /*8a20*/  STL [R1+0x1c], R4 ;  /* 0x00001c0401007387 */ /* 0x0003e20000100800 */
[----:B0-----:R-:W-:-:S02]  /*8a30*/  SEL R2, R3, R5, !P3 ;  /* 0x0000000503027207 */ /* 0x001fc40005800000 */
[C---:B------:R-:W-:Y:S02]  /*8a40*/  SEL R5, R3.reuse, R6, !P3 ;  /* 0x0000000603057207 */ /* 0x040fe40005800000 */
[C---:B-1----:R-:W-:Y:S01]  /*8a50*/  SEL R4, R3.reuse, R7, !P3 ;  /* 0x0000000703047207 */ /* 0x042fe20005800000 */
[----:B------:R0:W-:Y:S04]  /*8a60*/  STL [R1+0x18], R2 ;  /* 0x0000180201007387 */ /* 0x0001e80000100800 */
[----:B------:R-:W-:Y:S04]  /*8a70*/  STL [R1+0x14], R5 ;  /* 0x0000140501007387 */ /* 0x000fe80000100800 */
[----:B------:R1:W-:Y:S01]  /*8a80*/  STL [R1+0x10], R4 ;  /* 0x0000100401007387 */ /* 0x0003e20000100800 */
[----:B0-----:R-:W-:-:S03]  /*8a90*/  SEL R2, R3, R8, !P3 ;  /* 0x0000000803027207 */ /* 0x001fc60005800000 */
[----:B-1----:R-:W2:Y:S04]  /*8aa0*/  LDL.LU R4, [R1] ;  /* 0x0000000001047983 */ /* 0x002ea80000300800 */
[----:B------:R0:W-:Y:S04]  /*8ab0*/  STL [R1+0xc], R2 ;  /* 0x00000c0201007387 */ /* 0x0001e80000100800 */
[----:B0-----:R-:W2:Y:S01]  /*8ac0*/  LDL.LU R2, [R1+0x4] ;  /* 0x0000040001027983 */ /* 0x001ea20000300800 */
[C---:B------:R-:W-:Y:S02]  /*8ad0*/  SEL R5, R3.reuse, R9, !P3 ;  /* 0x0000000903057207 */ /* 0x040fe40005800000 */
[----:B------:R-:W-:-:S03]  /*8ae0*/  SEL R20, R3, R10, !P3 ;  /* 0x0000000a03147207 */ /* 0x000fc60005800000 */
[----:B------:R-:W-:Y:S04]  /*8af0*/  STL [R1+0x8], R5 ;  /* 0x0000080501007387 */ /* 0x000fe80000100800 */
[----:B------:R-:W2:Y:S04]  /*8b00*/  LDL.LU R9, [R1+0x2c] ;  /* 0x00002c0001097983 */ /* 0x000ea80000300800 */
[----:B------:R-:W2:Y:S01]  /*8b10*/  LDL.LU R10, [R1+0x30] ;  /* 0x00003000010a7983 */ /* 0x000ea20000300800 */
[C---:B------:R-:W-:Y:S02]  /*8b20*/  SEL R11, R3.reuse, R11, !P3 ;  /* 0x0000000b030b7207 */ /* 0x040fe40005800000 */
[----:B------:R-:W-:-:S02]  /*8b30*/  SEL R12, R3, R12, !P3 ;  /* 0x0000000c030c7207 */ /* 0x000fc40005800000 */
[C---:B------:R-:W-:Y:S01]  /*8b40*/  SEL R13, R3.reuse, R13, !P3 ;  /* 0x0000000d030d7207 */ /* 0x040fe20005800000 */
[----:B------:R-:W-:Y:S01]  /*8b50*/  STL [R1+0x6f4], R20 ;  /* 0x0006f41401007387 */ /* 0x000fe20000100800 */
[C---:B------:R-:W-:Y:S02]  /*8b60*/  SEL R16, R3.reuse, R16, !P3 ;  /* 0x0000001003107207 */ /* 0x040fe40005800000 */
[C---:B------:R-:W-:Y:S01]  /*8b70*/  SEL R17, R3.reuse, R17, !P3 ;  /* 0x0000001103117207 */ /* 0x040fe20005800000 */
[----:B------:R-:W-:Y:S01]  /*8b80*/  STL [R1+0x6f8], R11 ;  /* 0x0006f80b01007387 */ /* 0x000fe20000100800 */
[C---:B------:R-:W-:Y:S02]  /*8b90*/  SEL R18, R3.reuse, R18, !P3 ;  /* 0x0000001203127207 */ /* 0x040fe40005800000 */
[C---:B------:R-:W-:Y:S01]  /*8ba0*/  SEL R19, R3.reuse, R19, !P3 ;  /* 0x0000001303137207 */ /* 0x040fe20005800000 */
[----:B------:R-:W-:Y:S01]  /*8bb0*/  STL [R1+0x6fc], R12 ;  /* 0x0006fc0c01007387 */ /* 0x000fe20000100800 */
[----:B---3--:R-:W-:-:S02]  /*8bc0*/  SEL R24, R3, R24, !P3 ;  /* 0x0000001803187207 */ /* 0x008fc40005800000 */
[C---:B------:R-:W-:Y:S01]  /*8bd0*/  SEL R27, R3.reuse, R27, !P3 ;  /* 0x0000001b031b7207 */ /* 0x040fe20005800000 */
[----:B------:R-:W-:Y:S01]  /*8be0*/  STL [R1+0x700], R13 ;  /* 0x0007000d01007387 */ /* 0x000fe20000100800 */
[C---:B------:R-:W-:Y:S02]  /*8bf0*/  SEL R26, R3.reuse, R26, !P3 ;  /* 0x0000001a031a7207 */ /* 0x040fe40005800000 */
[C---:B------:R-:W-:Y:S01]  /*8c00*/  SEL R25, R3.reuse, R25, !P3 ;  /* 0x0000001903197207 */ /* 0x040fe20005800000 */
[----:B------:R-:W-:Y:S01]  /*8c10*/  STL [R1+0x704], R16 ;  /* 0x0007041001007387 */ /* 0x000fe20000100800 */
[C---:B-----5:R-:W-:Y:S01]  /*8c20*/  SEL R22, R3.reuse, R22, !P3 ;  /* 0x0000001603167207 */ /* 0x060fe20005800000 */
[----:B------:R-:W-:Y:S02]  /*8c30*/  IMAD R24, R24, UR7, RZ ;  /* 0x0000000718187c24 */ /* 0x000fe4000f8e02ff */
[----:B------:R-:W-:Y:S01]  /*8c40*/  STL [R1+0x708], R17 ;  /* 0x0007081101007387 */ /* 0x000fe20000100800 */
[----:B----4-:R-:W-:-:S03]  /*8c50*/  SEL R23, R3, R23, !P3 ;  /* 0x0000001703177207 */ /* 0x010fc60005800000 */
[----:B------:R-:W-:Y:S01]  /*8c60*/  STL [R1+0x70c], R18 ;  /* 0x00070c1201007387 */ /* 0x000fe20000100800 */
[----:B------:R-:W-:-:S03]  /*8c70*/  IMAD R21, R21, UR7, RZ ;  /* 0x0000000715157c24 */ /* 0x000fc6000f8e02ff */
[----:B------:R-:W-:Y:S04]  /*8c80*/  STL [R1+0x710], R19 ;  /* 0x0007101301007387 */ /* 0x000fe80000100800 */
[----:B------:R-:W-:Y:S04]  /*8c90*/  STL [R1+0x714], R27 ;  /* 0x0007141b01007387 */ /* 0x000fe80000100800 */
[----:B------:R-:W-:Y:S04]  /*8ca0*/  STL [R1+0x718], R26 ;  /* 0x0007181a01007387 */ /* 0x000fe80000100800 */
[----:B------:R-:W-:Y:S04]  /*8cb0*/  STL [R1+0x71c], R25 ;  /* 0x00071c1901007387 */ /* 0x000fe80000100800 */
[----:B------:R-:W-:Y:S04]  /*8cc0*/  STL [R1+0x720], R22 ;  /* 0x0007201601007387 */ /* 0x000fe80000100800 */
[----:B------:R-:W-:Y:S04]  /*8cd0*/  STL [R1+0x724], R23 ;  /* 0x0007241701007387 */ /* 0x000fe80000100800 */
[----:B------:R-:W3:Y:S01]  /*8ce0*/  LDL.LU R8, [R1+0x28] ;  /* 0x0000280001087983 */ /* 0x000ee20000300800 */
[----:B--2---:R-:W-:Y:S01]  /*8cf0*/  IMAD R0, R0, UR11, RZ ;  /* 0x0000000b00007c24 */ /* 0x004fe2000f8e02ff */
[----:B------:R-:W0:Y:S04]  /*8d00*/  LDCU UR11, c[0x0][0x3a8] ;  /* 0x00007500ff0b77ac */ /* 0x000e280008000800 */
[----:B------:R-:W-:-:S02]  /*8d10*/  LEA R3, P0, R0, R4, 0x1 ;  /* 0x0000000400037211 */ /* 0x000fc400078008ff */
[----:B------:R-:W-:-:S03]  /*8d20*/  LEA R4, P1, R24, R28, 0x1 ;  /* 0x0000001c18047211 */ /* 0x000fc600078208ff */
[----:B------:R1:W-:Y:S04]  /*8d30*/  STL [R1+0x624], R3 ;  /* 0x0006240301007387 */ /* 0x0003e80000100800 */
[----:B------:R2:W-:Y:S04]  /*8d40*/  STL [R1+0x594], R4 ;  /* 0x0005940401007387 */ /* 0x0005e80000100800 */
[----:B------:R-:W4:Y:S01]  /*8d50*/  LDL.LU R7, [R1+0x44] ;  /* 0x0000440001077983 */ /* 0x000f220000300800 */
[----:B-1----:R-:W-:Y:S02]  /*8d60*/  LEA R3, P2, R21, R14, 0x1 ;  /* 0x0000000e15037211 */ /* 0x002fe400078408ff */
[----:B------:R-:W-:Y:S01]  /*8d70*/  LEA.HI.X.SX32 R0, R0, R2, 0x1, P0 ;  /* 0x0000000200007211 */ /* 0x000fe200000f0eff */
[----:B------:R-:W5:Y:S01]  /*8d80*/  LDL.LU R6, [R1+0x48] ;  /* 0x0000480001067983 */ /* 0x000f620000300800 */
[----:B------:R-:W-:-:S03]  /*8d90*/  LEA.HI.X.SX32 R2, R24, R29, 0x1, P1 ;  /* 0x0000001d18027211 */ /* 0x000fc600008f0eff */
[----:B------:R-:W-:Y:S04]  /*8da0*/  STL [R1+0x59c], R3 ;  /* 0x00059c0301007387 */ /* 0x000fe80000100800 */
[----:B------:R-:W5:Y:S04]  /*8db0*/  LDL.LU R5, [R1+0x4c] ;  /* 0x00004c0001057983 */ /* 0x000f680000300800 */
[----:B------:R1:W-:Y:S04]  /*8dc0*/  STL [R1+0x620], R0 ;  /* 0x0006200001007387 */ /* 0x0003e80000100800 */
[----:B--2---:R-:W2:Y:S04]  /*8dd0*/  LDL.LU R4, [R1+0x58] ;  /* 0x0000580001047983 */ /* 0x004ea80000300800 */
[----:B------:R0:W-:Y:S01]  /*8de0*/  STL [R1+0x590], R2 ;  /* 0x0005900201007387 */ /* 0x0001e20000100800 */
[----:B-1----:R-:W-:-:S03]  /*8df0*/  LEA.HI.X.SX32 R0, R21, R15, 0x1, P2 ;  /* 0x0000000f15007211 */ /* 0x002fc600010f0eff */
[----:B------:R-:W2:Y:S04]  /*8e00*/  LDL.LU R23, [R1+0x70] ;  /* 0x0000700001177983 */ /* 0x000ea80000300800 */
[----:B------:R-:W2:Y:S01]  /*8e10*/  LDL.LU R22, [R1+0x74] ;  /* 0x0000740001167983 */ /* 0x000ea20000300800 */
[----:B0-----:R-:W0:Y:S03]  /*8e20*/  LDC.64 R2, c[0x0][0x388] ;  /* 0x0000e200ff027b82 */ /* 0x001e260000000a00 */
[----:B------:R1:W-:Y:S01]  /*8e30*/  STL [R1+0x598], R0 ;  /* 0x0005980001007387 */ /* 0x0003e20000100800 */
[----:B------:R-:W-:-:S03]  /*8e40*/  IMAD R10, R10, UR7, RZ ;  /* 0x000000070a0a7c24 */ /* 0x000fc6000f8e02ff */
[----:B------:R-:W2:Y:S04]  /*8e50*/  LDL.LU R25, [R1+0x7c] ;  /* 0x00007c0001197983 */ /* 0x000ea80000300800 */
[----:B------:R-:W2:Y:S04]  /*8e60*/  LDL.LU R26, [R1+0x80] ;  /* 0x00008000011a7983 */ /* 0x000ea80000300800 */
[----:B------:R-:W2:Y:S04]  /*8e70*/  LDL.LU R27, [R1+0x84] ;  /* 0x00008400011b7983 */ /* 0x000ea80000300800 */
[----:B0-----:R-:W-:Y:S04]  /*8e80*/  STL [R1+0x72c], R2 ;  /* 0x00072c0201007387 */ /* 0x001fe80000100800 */
[----:B------:R0:W-:Y:S04]  /*8e90*/  STL [R1+0x728], R3 ;  /* 0x0007280301007387 */ /* 0x0001e80000100800 */
[----:B------:R-:W2:Y:S04]  /*8ea0*/  LDL.LU R19, [R1+0x88] ;  /* 0x0000880001137983 */ /* 0x000ea80000300800 */
[----:B------:R-:W2:Y:S04]  /*8eb0*/  LDL.LU R18, [R1+0x78] ;  /* 0x0000780001127983 */ /* 0x000ea80000300800 */
[----:B------:R-:W-:Y:S04]  /*8ec0*/  STL [R1+0x730], R10 ;  /* 0x0007300a01007387 */ /* 0x000fe80000100800 */
[----:B------:R-:W0:Y:S04]  /*8ed0*/  LDL.LU R17, [R1+0x8c] ;  /* 0x00008c0001117983 */ /* 0x000e280000300800 */
[----:B------:R-:W2:Y:S04]  /*8ee0*/  LDL.LU R16, [R1+0x90] ;  /* 0x0000900001107983 */ /* 0x000ea80000300800 */
[----:B------:R-:W2:Y:S04]  /*8ef0*/  LDL.LU R13, [R1+0x94] ;  /* 0x00009400010d7983 */ /* 0x000ea80000300800 */
[----:B------:R-:W2:Y:S01]  /*8f00*/  LDL.LU R12, [R1+0x98] ;  /* 0x00009800010c7983 */ /* 0x000ea20000300800 */
[----:B------:R-:W-:-:S02]  /*8f10*/  IMAD R9, R9, UR7, RZ ;  /* 0x0000000709097c24 */ /* 0x000fc4000f8e02ff */
[----:B---3--:R-:W-:Y:S01]  /*8f20*/  IMAD R8, R8, UR7, RZ ;  /* 0x0000000708087c24 */ /* 0x008fe2000f8e02ff */
[----:B------:R-:W3:Y:S04]  /*8f30*/  LDL.LU R11, [R1+0xa0] ;  /* 0x0000a000010b7983 */ /* 0x000ee80000300800 */
[----:B------:R-:W3:Y:S04]  /*8f40*/  LDL.LU R20, [R1+0xa8] ;  /* 0x0000a80001147983 */ /* 0x000ee80000300800 */
[----:B------:R-:W-:Y:S04]  /*8f50*/  STL [R1+0x734], R9 ;  /* 0x0007340901007387 */ /* 0x000fe80000100800 */
[----:B------:R-:W-:Y:S01]  /*8f60*/  STL [R1+0x738], R8 ;  /* 0x0007380801007387 */ /* 0x000fe20000100800 */
[----:B----4-:R-:W-:-:S02]  /*8f70*/  IMAD R7, R7, UR7, RZ ;  /* 0x0000000707077c24 */ /* 0x010fc4000f8e02ff */
[----:B-----5:R-:W-:-:S03]  /*8f80*/  IMAD R6, R6, UR7, RZ ;  /* 0x0000000706067c24 */ /* 0x020fc6000f8e02ff */
[----:B------:R-:W-:Y:S01]  /*8f90*/  STL [R1+0x73c], R7 ;  /* 0x00073c0701007387 */ /* 0x000fe20000100800 */
[----:B------:R-:W-:-:S03]  /*8fa0*/  IMAD R5, R5, UR7, RZ ;  /* 0x0000000705057c24 */ /* 0x000fc6000f8e02ff */
[----:B------:R-:W-:Y:S01]  /*8fb0*/  STL [R1+0x740], R6 ;  /* 0x0007400601007387 */ /* 0x000fe20000100800 */
[----:B--2---:R-:W-:-:S03]  /*8fc0*/  IMAD R4, R4, UR7, RZ ;  /* 0x0000000704047c24 */ /* 0x004fc6000f8e02ff */
[----:B------:R-:W-:Y:S01]  /*8fd0*/  STL [R1+0x744], R5 ;  /* 0x0007440501007387 */ /* 0x000fe20000100800 */
[----:B-1----:R-:W-:-:S03]  /*8fe0*/  IMAD R0, R23, UR7, RZ ;  /* 0x0000000717007c24 */ /* 0x002fc6000f8e02ff */
[----:B------:R-:W-:Y:S01]  /*8ff0*/  STL [R1+0x748], R4 ;  /* 0x0007480401007387 */ /* 0x000fe20000100800 */
[----:B------:R-:W-:-:S03]  /*9000*/  IMAD R14, R22, UR7, RZ ;  /* 0x00000007160e7c24 */ /* 0x000fc6000f8e02ff */
[----:B------:R1:W-:Y:S01]  /*9010*/  STL [R1+0x74c], R0 ;  /* 0x00074c0001007387 */ /* 0x0003e20000100800 */
[----:B------:R-:W-:-:S03]  /*9020*/  IMAD R15, R25, UR7, RZ ;  /* 0x00000007190f7c24 */ /* 0x000fc6000f8e02ff */
[----:B------:R-:W-:Y:S01]  /*9030*/  STL [R1+0x750], R14 ;  /* 0x0007500e01007387 */ /* 0x000fe20000100800 */
[----:B------:R-:W-:-:S03]  /*9040*/  IMAD R21, R26, UR7, RZ ;  /* 0x000000071a157c24 */ /* 0x000fc6000f8e02ff */
[----:B------:R-:W-:Y:S01]  /*9050*/  STL [R1+0x754], R15 ;  /* 0x0007540f01007387 */ /* 0x000fe20000100800 */
[----:B------:R-:W-:-:S03]  /*9060*/  IMAD R24, R27, UR7, RZ ;  /* 0x000000071b187c24 */ /* 0x000fc6000f8e02ff */
[----:B------:R-:W-:Y:S04]  /*9070*/  STL [R1+0x758], R21 ;  /* 0x0007581501007387 */ /* 0x000fe80000100800 */
[----:B------:R-:W-:Y:S01]  /*9080*/  STL [R1+0x75c], R24 ;  /* 0x00075c1801007387 */ /* 0x000fe20000100800 */
[----:B------:R-:W-:Y:S02]  /*9090*/  IMAD R28, R19, UR7, RZ ;  /* 0x00000007131c7c24 */ /* 0x000fe4000f8e02ff */
[----:B------:R-:W-:-:S03]  /*90a0*/  IMAD R29, R18, UR7, RZ ;  /* 0x00000007121d7c24 */ /* 0x000fc6000f8e02ff */
[----:B------:R-:W-:Y:S01]  /*90b0*/  STL [R1+0x760], R28 ;  /* 0x0007601c01007387 */ /* 0x000fe20000100800 */
[----:B0-----:R-:W-:-:S03]  /*90c0*/  IMAD R3, R17, UR7, RZ ;  /* 0x0000000711037c24 */ /* 0x001fc6000f8e02ff */
[----:B------:R-:W-:Y:S01]  /*90d0*/  STL [R1+0x764], R29 ;  /* 0x0007641d01007387 */ /* 0x000fe20000100800 */
[----:B------:R-:W-:-:S03]  /*90e0*/  IMAD R2, R16, UR7, RZ ;  /* 0x0000000710027c24 */ /* 0x000fc6000f8e02ff */
[----:B------:R0:W-:Y:S01]  /*90f0*/  STL [R1], R3 ;  /* 0x0000000301007387 */ /* 0x0001e20000100800 */
[----:B-1----:R-:W-:-:S03]  /*9100*/  IMAD R0, R13, UR7, RZ ;  /* 0x000000070d007c24 */ /* 0x002fc6000f8e02ff */
[----:B------:R3:W-:Y:S01]  /*9110*/  STL [R1+0x4], R2 ;  /* 0x0000040201007387 */ /* 0x0007e20000100800 */
[----:B0-----:R-:W-:-:S03]  /*9120*/  IMAD R3, R12, UR7, RZ ;  /* 0x000000070c037c24 */ /* 0x001fc6000f8e02ff */
[----:B------:R0:W-:Y:S04]  /*9130*/  STL [R1+0x28], R0 ;  /* 0x0000280001007387 */ /* 0x0001e80000100800 */
[----:B------:R-:W-:Y:S04]  /*9140*/  STL [R1+0x2c], R3 ;  /* 0x00002c0301007387 */ /* 0x000fe80000100800 */
[----:B------:R-:W2:Y:S01]  /*9150*/  LDL.LU R29, [R1+0xdc] ;  /* 0x0000dc00011d7983 */ /* 0x000ea20000300800 */
[----:B---3--:R-:W-:Y:S02]  /*9160*/  IMAD R2, R11, UR7, RZ ;  /* 0x000000070b027c24 */ /* 0x008fe4000f8e02ff */
[----:B0-----:R-:W-:-:S03]  /*9170*/  IMAD R0, R20, UR7, RZ ;  /* 0x0000000714007c24 */ /* 0x001fc6000f8e02ff */
[----:B------:R-:W-:Y:S04]  /*9180*/  STL [R1+0x30], R2 ;  /* 0x0000300201007387 */ /* 0x000fe80000100800 */
[----:B--2---:R0:W-:Y:S04]  /*9190*/  STL [R1+0x778], R29 ;  /* 0x0007781d01007387 */ /* 0x0041e80000100800 */
[----:B------:R-:W-:Y:S04]  /*91a0*/  STL [R1+0x44], R0 ;  /* 0x0000440001007387 */ /* 0x000fe80000100800 */
        /* <DEDUP_REMOVED lines=31> */
[----:B--2---:R-:W-:-:S05]  /*93a0*/  IMAD R29, R29, UR7, RZ ;  /* 0x000000071d1d7c24 */ /* 0x004fca000f8e02ff */
[----:B------:R0:W-:Y:S04]  /*93b0*/  STL [R1+0x48], R29 ;  /* 0x0000481d01007387 */ /* 0x0001e80000100800 */
[----:B0-----:R-:W2:Y:S02]  /*93c0*/  LDL.LU R29, [R1+0x77c] ;  /* 0x00077c00011d7983 */ /* 0x001ea40000300800 */
[----:B--2---:R-:W-:-:S05]  /*93d0*/  IMAD R29, R29, UR7, RZ ;  /* 0x000000071d1d7c24 */ /* 0x004fca000f8e02ff */
[----:B------:R0:W-:Y:S04]  /*93e0*/  STL [R1+0x4c], R29 ;  /* 0x00004c1d01007387 */ /* 0x0001e80000100800 */
[----:B0-----:R-:W2:Y:S01]  /*93f0*/  LDL.LU R29, [R1+0x778] ;  /* 0x00077800011d7983 */ /* 0x001ea20000300800 */
[----:B---3--:R-:W-:Y:S02]  /*9400*/  IMAD R5, R5, UR7, RZ ;  /* 0x0000000705057c24 */ /* 0x008fe4000f8e02ff */
[----:B------:R-:W-:Y:S02]  /*9410*/  IMAD R3, R3, UR7, RZ ;  /* 0x0000000703037c24 */ /* 0x000fe4000f8e02ff */
[----:B------:R-:W-:Y:S02]  /*9420*/  IMAD R2, R2, UR7, RZ ;  /* 0x0000000702027c24 */ /* 0x000fe4000f8e02ff */
[----:B--2---:R-:W-:-:S05]  /*9430*/  IMAD R29, R29, UR7, RZ ;  /* 0x000000071d1d7c24 */ /* 0x004fca000f8e02ff */
[----:B------:R0:W-:Y:S02]  /*9440*/  STL [R1+0x50], R29 ;  /* 0x0000501d01007387 */ /* 0x0001e40000100800 */
[----:B0-----:R-:W-:Y:S02]  /*9450*/  IMAD R29, R28, UR7, RZ ;  /* 0x000000071c1d7c24 */ /* 0x001fe4000f8e02ff */
[----:B----4-:R-:W-:Y:S02]  /*9460*/  IMAD R28, R24, UR7, RZ ;  /* 0x00000007181c7c24 */ /* 0x010fe4000f8e02ff */
[----:B-----5:R-:W-:Y:S02]  /*9470*/  IMAD R24, R21, UR7, RZ ;  /* 0x0000000715187c24 */ /* 0x020fe4000f8e02ff */
[----:B------:R-:W-:Y:S01]  /*9480*/  IMAD R21, R15, UR7, RZ ;  /* 0x000000070f157c24 */ /* 0x000fe2000f8e02ff */
[----:B------:R-:W-:Y:S01]  /*9490*/  STL [R1+0x58], R29 ;  /* 0x0000581d01007387 */ /* 0x000fe20000100800 */
[----:B------:R-:W-:-:S02]  /*94a0*/  IMAD R15, R14, UR7, RZ ;  /* 0x000000070e0f7c24 */ /* 0x000fc4000f8e02ff */
[----:B------:R-:W-:Y:S01]  /*94b0*/  IMAD R14, R0, UR7, RZ ;  /* 0x00000007000e7c24 */ /* 0x000fe2000f8e02ff */
[----:B------:R-:W-:Y:S01]  /*94c0*/  STL [R1+0x70], R28 ;  /* 0x0000701c01007387 */ /* 0x000fe20000100800 */
[----:B------:R-:W-:-:S03]  /*94d0*/  IMAD R0, R4, UR7, RZ ;  /* 0x0000000704007c24 */ /* 0x000fc6000f8e02ff */
[----:B------:R-:W-:Y:S01]  /*94e0*/  STL [R1+0x74], R24 ;  /* 0x0000741801007387 */ /* 0x000fe20000100800 */
[----:B------:R-:W-:-:S03]  /*94f0*/  IMAD R4, R6, UR7, RZ ;  /* 0x0000000706047c24 */ /* 0x000fc6000f8e02ff */
[----:B------:R-:W-:Y:S04]  /*9500*/  STL [R1+0x78], R21 ;  /* 0x0000781501007387 */ /* 0x000fe80000100800 */
[----:B------:R-:W-:Y:S04]  /*9510*/  STL [R1+0x7c], R15 ;  /* 0x00007c0f01007387 */ /* 0x000fe80000100800 */
[----:B------:R-:W-:Y:S04]  /*9520*/  STL [R1+0x80], R14 ;  /* 0x0000800e01007387 */ /* 0x000fe80000100800 */
[----:B------:R0:W-:Y:S04]  /*9530*/  STL [R1+0x84], R0 ;  /* 0x0000840001007387 */ /* 0x0001e80000100800 */
[----:B------:R1:W-:Y:S01]  /*9540*/  STL [R1+0x88], R5 ;  /* 0x0000880501007387 */ /* 0x0003e20000100800 */
[----:B0-----:R-:W-:-:S03]  /*9550*/  IMAD R0, R7, UR7, RZ ;  /* 0x0000000707007c24 */ /* 0x001fc6000f8e02ff */
[----:B------:R0:W-:Y:S01]  /*9560*/  STL [R1+0x8c], R4 ;  /* 0x00008c0401007387 */ /* 0x0001e20000100800 */
[----:B-1----:R-:W-:-:S03]  /*9570*/  IMAD R5, R8, UR7, RZ ;  /* 0x0000000708057c24 */ /* 0x002fc6000f8e02ff */
[----:B------:R1:W-:Y:S01]  /*9580*/  STL [R1+0x90], R0 ;  /* 0x0000900001007387 */ /* 0x0003e20000100800 */
[----:B0-----:R-:W-:-:S03]  /*9590*/  IMAD R4, R9, UR7, RZ ;  /* 0x0000000709047c24 */ /* 0x001fc6000f8e02ff */
[----:B------:R-:W-:Y:S01]  /*95a0*/  STL [R1+0x94], R5 ;  /* 0x0000940501007387 */ /* 0x000fe20000100800 */
[----:B-1----:R-:W-:-:S03]  /*95b0*/  IMAD R0, R10, UR7, RZ ;  /* 0x000000070a007c24 */ /* 0x002fc6000f8e02ff */
[----:B------:R-:W-:Y:S04]  /*95c0*/  STL [R1+0x98], R4 ;  /* 0x0000980401007387 */ /* 0x000fe80000100800 */
[----:B------:R0:W-:Y:S04]  /*95d0*/  STL [R1+0xa0], R0 ;  /* 0x0000a00001007387 */ /* 0x0001e80000100800 */
[----:B------:R1:W-:Y:S01]  /*95e0*/  STL [R1+0xa8], R3 ;  /* 0x0000a80301007387 */ /* 0x0003e20000100800 */
[----:B0-----:R-:W-:-:S03]  /*95f0*/  IMAD R0, R23, UR7, RZ ;  /* 0x0000000717007c24 */ /* 0x001fc6000f8e02ff */
[----:B------:R0:W-:Y:S01]  /*9600*/  STL [R1+0xac], R2 ;  /* 0x0000ac0201007387 */ /* 0x0001e20000100800 */
[----:B-1----:R-:W-:-:S03]  /*9610*/  IMAD R3, R22, UR7, RZ ;  /* 0x0000000716037c24 */ /* 0x002fc6000f8e02ff */
[----:B------:R1:W-:Y:S04]  /*9620*/  STL [R1+0xbc], R0 ;  /* 0x0000bc0001007387 */ /* 0x0003e80000100800 */
[----:B------:R2:W-:Y:S01]  /*9630*/  STL [R1+0xdc], R3 ;  /* 0x0000dc0301007387 */ /* 0x0005e20000100800 */
[----:B0-----:R-:W-:Y:S02]  /*9640*/  IMAD R2, R25, UR7, RZ ;  /* 0x0000000719027c24 */ /* 0x001fe4000f8e02ff */
[----:B-1----:R-:W-:-:S03]  /*9650*/  IMAD R0, R26, UR7, RZ ;  /* 0x000000071a007c24 */ /* 0x002fc6000f8e02ff */
[----:B------:R0:W-:Y:S01]  /*9660*/  STL [R1+0xe0], R2 ;  /* 0x0000e00201007387 */ /* 0x0001e20000100800 */
[----:B--2---:R-:W-:-:S03]  /*9670*/  IMAD R3, R27, UR7, RZ ;  /* 0x000000071b037c24 */ /* 0x004fc6000f8e02ff */
        /* <DEDUP_REMOVED lines=13> */
[----:B------:R-:W-:Y:S04]  /*9750*/  STL [R1+0x118], R3 ;  /* 0x0001180301007387 */ /* 0x000fe80000100800 */
[----:B------:R-:W2:Y:S01]  /*9760*/  LDL.LU R29, [R1+0x1b4] ;  /* 0x0001b400011d7983 */ /* 0x000ea20000300800 */
[----:B0-----:R-:W-:Y:S02]  /*9770*/  IMAD R2, R11, UR7, RZ ;  /* 0x000000070b027c24 */ /* 0x001fe4000f8e02ff */
[----:B-1----:R-:W-:-:S03]  /*9780*/  IMAD R0, R20, UR7, RZ ;  /* 0x0000000714007c24 */ /* 0x002fc6000f8e02ff */
        /* <DEDUP_REMOVED lines=138> */
[----:B----4-:R-:W-:Y:S02]  /*a030*/  IMAD R24, R24, UR7, RZ ;  /* 0x0000000718187c24 */ /* 0x010fe4000f8e02ff */
[----:B-----5:R-:W-:Y:S02]  /*a040*/  IMAD R21, R21, UR7, RZ ;  /* 0x0000000715157c24 */ /* 0x020fe4000f8e02ff */
[----:B------:R-:W-:-:S02]  /*a050*/  IMAD R15, R15, UR7, RZ ;  /* 0x000000070f0f7c24 */ /* 0x000fc4000f8e02ff */
[----:B------:R-:W-:Y:S02]  /*a060*/  IMAD R14, R14, UR7, RZ ;  /* 0x000000070e0e7c24 */ /* 0x000fe4000f8e02ff */
[----:B------:R-:W-:Y:S02]  /*a070*/  IMAD R0, R0, UR7, RZ ;  /* 0x0000000700007c24 */ /* 0x000fe4000f8e02ff */
[----:B------:R-:W-:Y:S02]  /*a080*/  IMAD R4, R4, UR7, RZ ;  /* 0x0000000704047c24 */ /* 0x000fe4000f8e02ff */
[----:B------:R-:W-:Y:S02]  /*a090*/  IMAD R5, R5, UR7, RZ ;  /* 0x0000000705057c24 */ /* 0x000fe4000f8e02ff */
[----:B------:R-:W-:Y:S02]  /*a0a0*/  IMAD R6, R6, UR7, RZ ;  /* 0x0000000706067c24 */ /* 0x000fe4000f8e02ff */
        /* <DEDUP_REMOVED lines=19> */
[----:B--2---:R-:W-:-:S05]  /*a1e0*/  IMAD R29, R29, UR7, RZ ;  /* 0x000000071d1d7c24 */ /* 0x004fca000f8e02ff */
        /* <DEDUP_REMOVED lines=35> */
[----:B0-----:R-:W3:Y:S04]  /*a420*/  LDL.LU R22, [R1+0x720] ;  /* 0x0007200001167983 */ /* 0x001ee80000300800 */
        /* <DEDUP_REMOVED lines=9> */
[----:B0-----:R-:W4:Y:S04]  /*a4c0*/  LDL.LU R18, [R1+0x70c] ;  /* 0x00070c0001127983 */ /* 0x001f280000300800 */
[----:B------:R0:W-:Y:S04]  /*a4d0*/  STL [R1+0x1c], R17 ;  /* 0x00001c1101007387 */ /* 0x0001e80000100800 */
[----:B0-----:R-:W5:Y:S04]  /*a4e0*/  LDL.LU R17, [R1+0x708] ;  /* 0x0007080001117983 */ /* 0x001f680000300800 */
        /* <DEDUP_REMOVED lines=9> */
[----:B0-----:R-:W5:Y:S01]  /*a580*/  LDL.LU R20, [R1+0x6f4] ;  /* 0x0006f40001147983 */ /* 0x001f620000300800 */
[----:B--2---:R-:W-:-:S02]  /*a590*/  IMAD R23, R23, UR7, RZ ;  /* 0x0000000717177c24 */ /* 0x004fc4000f8e02ff */
[----:B---3--:R-:W-:Y:S02]  /*a5a0*/  IMAD R19, R19, UR7, RZ ;  /* 0x0000000713137c24 */ /* 0x008fe4000f8e02ff */
[----:B----4-:R-:W-:Y:S02]  /*a5b0*/  IMAD R18, R18, UR7, RZ ;  /* 0x0000000712127c24 */ /* 0x010fe4000f8e02ff */
[----:B-----5:R-:W-:Y:S02]  /*a5c0*/  IMAD R17, R17, UR7, RZ ;  /* 0x0000000711117c24 */ /* 0x020fe4000f8e02ff */
[----:B------:R-:W-:Y:S02]  /*a5d0*/  IMAD R16, R16, UR7, RZ ;  /* 0x0000000710107c24 */ /* 0x000fe4000f8e02ff */
[----:B------:R-:W-:Y:S02]  /*a5e0*/  IMAD R13, R13, UR7, RZ ;  /* 0x000000070d0d7c24 */ /* 0x000fe4000f8e02ff */
[----:B------:R-:W-:-:S02]  /*a5f0*/  IMAD R12, R12, UR7, RZ ;  /* 0x000000070c0c7c24 */ /* 0x000fc4000f8e02ff */
[----:B------:R-:W-:Y:S02]  /*a600*/  IMAD R11, R11, UR7, RZ ;  /* 0x000000070b0b7c24 */ /* 0x000fe4000f8e02ff */
[----:B------:R-:W-:-:S05]  /*a610*/  IMAD R20, R20, UR7, RZ ;  /* 0x0000000714147c24 */ /* 0x000fca000f8e02ff */
[----:B------:R-:W-:Y:S04]  /*a620*/  STL [R1+0x6d4], R20 ;  /* 0x0006d41401007387 */ /* 0x000fe80000100800 */
[----:B------:R0:W-:Y:S04]  /*a630*/  STL [R1+0x6d8], R11 ;  /* 0x0006d80b01007387 */ /* 0x0001e80000100800 */
[----:B------:R1:W-:Y:S04]  /*a640*/  STL [R1+0x6dc], R12 ;  /* 0x0006dc0c01007387 */ /* 0x0003e80000100800 */
[----:B------:R2:W-:Y:S01]  /*a650*/  STL [R1+0x6e0], R13 ;  /* 0x0006e00d01007387 */ /* 0x0005e20000100800 */
[----:B0-----:R-:W-:-:S03]  /*a660*/  LEA R11, P3, R23, R2, 0x1 ;  /* 0x00000002170b7211 */ /* 0x001fc600078608ff */
[----:B------:R-:W-:Y:S01]  /*a670*/  STL [R1+0x6e4], R16 ;  /* 0x0006e41001007387 */ /* 0x000fe20000100800 */
[----:B-1----:R-:W-:-:S03]  /*a680*/  LEA R12, P5, R9, R2, 0x1 ;  /* 0x00000002090c7211 */ /* 0x002fc600078a08ff */
[----:B------:R-:W-:Y:S01]  /*a690*/  STL [R1+0x6e8], R17 ;  /* 0x0006e81101007387 */ /* 0x000fe20000100800 */
[----:B--2---:R-:W-:-:S03]  /*a6a0*/  LEA R13, P4, R10, R2, 0x1 ;  /* 0x000000020a0d7211 */ /* 0x004fc600078808ff */
[----:B------:R-:W-:Y:S04]  /*a6b0*/  STL [R1+0x6ec], R18 ;  /* 0x0006ec1201007387 */ /* 0x000fe80000100800 */
[----:B------:R-:W-:Y:S04]  /*a6c0*/  STL [R1+0x6f0], R19 ;  /* 0x0006f01301007387 */ /* 0x000fe80000100800 */
[----:B------:R0:W-:Y:S04]  /*a6d0*/  STL [R1+0x58c], R11 ;  /* 0x00058c0b01007387 */ /* 0x0001e80000100800 */
[----:B------:R1:W-:Y:S01]  /*a6e0*/  STL [R1+0x390], R13 ;  /* 0x0003900d01007387 */ /* 0x0003e20000100800 */
[----:B0-----:R-:W-:-:S03]  /*a6f0*/  LEA R11, P6, R8, R2, 0x1 ;  /* 0x00000002080b7211 */ /* 0x001fc600078c08ff */
[----:B------:R0:W-:Y:S01]  /*a700*/  STL [R1+0x388], R12 ;  /* 0x0003880c01007387 */ /* 0x0001e20000100800 */
[----:B-1----:R-:W-:-:S03]  /*a710*/  LEA R13, P0, R7, R2, 0x1 ;  /* 0x00000002070d7211 */ /* 0x002fc600078008ff */
[----:B------:R1:W-:Y:S01]  /*a720*/  STL [R1+0x380], R11 ;  /* 0x0003800b01007387 */ /* 0x0003e20000100800 */
[----:B0-----:R-:W-:-:S03]  /*a730*/  LEA R12, P1, R6, R2, 0x1 ;  /* 0x00000002060c7211 */ /* 0x001fc600078208ff */
[----:B------:R0:W-:Y:S01]  /*a740*/  STL [R1+0x378], R13 ;  /* 0x0003780d01007387 */ /* 0x0001e20000100800 */
[----:B-1----:R-:W-:-:S03]  /*a750*/  LEA R11, P2, R5, R2, 0x1 ;  /* 0x00000002050b7211 */ /* 0x002fc600078408ff */
[----:B------:R1:W-:Y:S01]  /*a760*/  STL [R1+0x370], R12 ;  /* 0x0003700c01007387 */ /* 0x0003e20000100800 */
[----:B0-----:R-:W-:-:S03]  /*a770*/  LEA.HI.X.SX32 R13, R23, R3, 0x1, P3 ;  /* 0x00000003170d7211 */ /* 0x001fc600018f0eff */
[----:B------:R0:W-:Y:S01]  /*a780*/  STL [R1+0x368], R11 ;  /* 0x0003680b01007387 */ /* 0x0001e20000100800 */
[----:B-1----:R-:W-:-:S03]  /*a790*/  LEA R12, P3, R4, R2, 0x1 ;  /* 0x00000002040c7211 */ /* 0x002fc600078608ff */
[----:B------:R-:W-:Y:S01]  /*a7a0*/  STL [R1+0x588], R13 ;  /* 0x0005880d01007387 */ /* 0x000fe20000100800 */
[----:B0-----:R-:W-:-:S03]  /*a7b0*/  LEA.HI.X.SX32 R11, R10, R3, 0x1, P4 ;  /* 0x000000030a0b7211 */ /* 0x001fc600020f0eff */
[----:B------:R-:W2:Y:S04]  /*a7c0*/  LDL.LU R10, [R1+0x2c] ;  /* 0x00002c00010a7983 */ /* 0x000ea80000300800 */
[----:B------:R0:W-:Y:S04]  /*a7d0*/  STL [R1+0x360], R12 ;  /* 0x0003600c01007387 */ /* 0x0001e80000100800 */
[----:B------:R1:W-:Y:S01]  /*a7e0*/  STL [R1+0x584], R11 ;  /* 0x0005840b01007387 */ /* 0x0003e20000100800 */
[----:B0-----:R-:W-:Y:S02]  /*a7f0*/  LEA R12, P4, R0, R2, 0x1 ;  /* 0x00000002000c7211 */ /* 0x001fe400078808ff */
[----:B-1----:R-:W-:-:S02]  /*a800*/  LEA.HI.X.SX32 R11, R9, R3, 0x1, P5 ;  /* 0x00000003090b7211 */ /* 0x002fc400028f0eff */
[----:B------:R-:W3:Y:S04]  /*a810*/  LDL.LU R9, [R1+0x28] ;  /* 0x0000280001097983 */ /* 0x000ee80000300800 */
[----:B------:R0:W-:Y:S04]  /*a820*/  STL [R1+0x358], R12 ;  /* 0x0003580c01007387 */ /* 0x0001e80000100800 */
[----:B------:R1:W-:Y:S01]  /*a830*/  STL [R1+0x57c], R11 ;  /* 0x00057c0b01007387 */ /* 0x0003e20000100800 */
[----:B0-----:R-:W-:Y:S02]  /*a840*/  LEA R12, P5, R14, R2, 0x1 ;  /* 0x000000020e0c7211 */ /* 0x001fe400078a08ff */
[----:B-1----:R-:W-:-:S02]  /*a850*/  LEA.HI.X.SX32 R11, R8, R3, 0x1, P6 ;  /* 0x00000003080b7211 */ /* 0x002fc400030f0eff */
[----:B------:R-:W4:Y:S04]  /*a860*/  LDL.LU R8, [R1+0x4] ;  /* 0x0000040001087983 */ /* 0x000f280000300800 */
[----:B------:R0:W-:Y:S04]  /*a870*/  STL [R1+0x350], R12 ;  /* 0x0003500c01007387 */ /* 0x0001e80000100800 */
[----:B------:R-:W5:Y:S04]  /*a880*/  LDL.LU R23, [R1+0x44] ;  /* 0x0000440001177983 */ /* 0x000f680000300800 */
[----:B------:R1:W-:Y:S01]  /*a890*/  STL [R1+0x574], R11 ;  /* 0x0005740b01007387 */ /* 0x0003e20000100800 */
[----:B0-----:R-:W-:-:S03]  /*a8a0*/  LEA.HI.X.SX32 R12, R7, R3, 0x1, P0 ;  /* 0x00000003070c7211 */ /* 0x001fc600000f0eff */
[----:B------:R-:W2:Y:S01]  /*a8b0*/  LDL.LU R7, [R1] ;  /* 0x0000000001077983 */ /* 0x000ea20000300800 */
[----:B-1----:R-:W-:Y:S02]  /*a8c0*/  LEA R11, P6, R15, R2, 0x1 ;  /* 0x000000020f0b7211 */ /* 0x002fe400078c08ff */
[----:B------:R-:W-:-:S03]  /*a8d0*/  LEA.HI.X.SX32 R6, R6, R3, 0x1, P1 ;  /* 0x0000000306067211 */ /* 0x000fc600008f0eff */
[----:B------:R0:W-:Y:S04]  /*a8e0*/  STL [R1+0x348], R11 ;  /* 0x0003480b01007387 */ /* 0x0001e80000100800 */
[----:B------:R-:W-:Y:S04]  /*a8f0*/  STL [R1+0x56c], R12 ;  /* 0x00056c0c01007387 */ /* 0x000fe80000100800 */
[----:B------:R-:W3:Y:S01]  /*a900*/  LDL.LU R19, [R1+0x4c] ;  /* 0x00004c0001137983 */ /* 0x000ee20000300800 */
[----:B0-----:R-:W-:-:S05]  /*a910*/  LEA R11, P0, R21, R2, 0x1 ;  /* 0x00000002150b7211 */ /* 0x001fca00078008ff */
[----:B------:R0:W-:Y:S04]  /*a920*/  STL [R1+0x340], R11 ;  /* 0x0003400b01007387 */ /* 0x0001e80000100800 */
[----:B------:R1:W-:Y:S04]  /*a930*/  STL [R1+0x55c], R6 ;  /* 0x00055c0601007387 */ /* 0x0003e80000100800 */
[----:B------:R-:W3:Y:S01]  /*a940*/  LDL.LU R18, [R1+0x50] ;  /* 0x0000500001127983 */ /* 0x000ee20000300800 */
[----:B0-----:R-:W-:Y:S02]  /*a950*/  LEA R11, P1, R24, R2, 0x1 ;  /* 0x00000002180b7211 */ /* 0x001fe400078208ff */
[----:B-1----:R-:W-:-:S03]  /*a960*/  LEA.HI.X.SX32 R6, R5, R3, 0x1, P2 ;  /* 0x0000000305067211 */ /* 0x002fc600010f0eff */
[----:B------:R-:W-:Y:S01]  /*a970*/  STL [R1+0x338], R11 ;  /* 0x0003380b01007387 */ /* 0x000fe20000100800 */
[----:B------:R-:W-:-:S03]  /*a980*/  LEA R5, P2, R28, R2, 0x1 ;  /* 0x000000021c057211 */ /* 0x000fc600078408ff */
[----:B------:R0:W-:Y:S02]  /*a990*/  STL [R1+0x39c], R6 ;  /* 0x00039c0601007387 */ /* 0x0001e40000100800 */
[-C--:B0-----:R-:W-:Y:S02]  /*a9a0*/  LEA.HI.X.SX32 R6, R4, R3.reuse, 0x1, P3 ;  /* 0x0000000304067211 */ /* 0x081fe400018f0eff */
[----:B------:R-:W5:Y:S04]  /*a9b0*/  LDL.LU R4, [R1+0x48] ;  /* 0x0000480001047983 */ /* 0x000f680000300800 */
[----:B------:R0:W-:Y:S04]  /*a9c0*/  STL [R1+0x330], R5 ;  /* 0x0003300501007387 */ /* 0x0001e80000100800 */
[----:B0-----:R-:W5:Y:S04]  /*a9d0*/  LDL.LU R5, [R1+0x58] ;  /* 0x0000580001057983 */ /* 0x001f680000300800 */
[----:B------:R0:W-:Y:S02]  /*a9e0*/  STL [R1+0x398], R6 ;  /* 0x0003980601007387 */ /* 0x0001e40000100800 */
[----:B0-----:R-:W-:-:S02]  /*a9f0*/  LEA.HI.X.SX32 R6, R0, R3, 0x1, P4 ;  /* 0x0000000300067211 */ /* 0x001fc400020f0eff */
[----:B------:R-:W5:Y:S01]  /*aa00*/  LDL.LU R0, [R1+0x30] ;  /* 0x0000300001007983 */ /* 0x000f620000300800 */
[----:B------:R-:W-:-:S05]  /*aa10*/  LEA R11, P3, R29, R2, 0x1 ;  /* 0x000000021d0b7211 */ /* 0x000fca00078608ff */
[----:B------:R-:W-:Y:S04]  /*aa20*/  STL [R1+0x328], R11 ;  /* 0x0003280b01007387 */ /* 0x000fe80000100800 */
[----:B------:R-:W5:Y:S04]  /*aa30*/  LDL.LU R17, [R1+0x70] ;  /* 0x0000700001117983 */ /* 0x000f680000300800 */
[----:B------:R0:W-:Y:S04]  /*aa40*/  STL [R1+0x35c], R6 ;  /* 0x00035c0601007387 */ /* 0x0001e80000100800 */
[----:B------:R-:W5:Y:S01]  /*aa50*/  LDL.LU R16, [R1+0x74] ;  /* 0x0000740001107983 */ /* 0x000f620000300800 */
[----:B0-----:R-:W-:-:S02]  /*aa60*/  LEA.HI.X.SX32 R6, R14, R3, 0x1, P5 ;  /* 0x000000030e067211 */ /* 0x001fc400028f0eff */
[-C--:B----4-:R-:W-:Y:S02]  /*aa70*/  LEA R12, P5, R8, R2.reuse, 0x1 ;  /* 0x00000002080c7211 */ /* 0x090fe400078a08ff */
[----:B--2---:R-:W-:-:S05]  /*aa80*/  LEA R11, P4, R7, R2, 0x1 ;  /* 0x00000002070b7211 */ /* 0x004fca00078808ff */
[----:B------:R0:W-:Y:S04]  /*aa90*/  STL [R1+0x320], R11 ;  /* 0x0003200b01007387 */ /* 0x0001e80000100800 */
[----:B------:R1:W-:Y:S01]  /*aaa0*/  STL [R1+0x354], R6 ;  /* 0x0003540601007387 */ /* 0x0003e20000100800 */
[----:B0-----:R-:W-:-:S03]  /*aab0*/  LEA.HI.X.SX32 R11, R15, R3, 0x1, P6 ;  /* 0x000000030f0b7211 */ /* 0x001fc600030f0eff */
[----:B-1----:R-:W2:Y:S04]  /*aac0*/  LDL.LU R6, [R1+0x78] ;  /* 0x0000780001067983 */ /* 0x002ea80000300800 */
[----:B------:R3:W-:Y:S04]  /*aad0*/  STL [R1+0x318], R12 ;  /* 0x0003180c01007387 */ /* 0x0007e80000100800 */
[----:B------:R0:W-:Y:S04]  /*aae0*/  STL [R1+0x34c], R11 ;  /* 0x00034c0b01007387 */ /* 0x0001e80000100800 */
[----:B------:R-:W4:Y:S01]  /*aaf0*/  LDL.LU R13, [R1+0x7c] ;  /* 0x00007c00010d7983 */ /* 0x000f220000300800 */
[----:B---3--:R-:W-:-:S02]  /*ab00*/  LEA R12, P6, R9, R2, 0x1 ;  /* 0x00000002090c7211 */ /* 0x008fc400078c08ff */
[----:B0-----:R-:W-:-:S03]  /*ab10*/  LEA.HI.X.SX32 R11, R21, R3, 0x1, P0 ;  /* 0x00000003150b7211 */ /* 0x001fc600000f0eff */
[----:B------:R0:W-:Y:S01]  /*ab20*/  STL [R1+0x310], R12 ;  /* 0x0003100c01007387 */ /* 0x0001e20000100800 */
[----:B------:R-:W-:-:S03]  /*ab30*/  LEA R14, P0, R10, R2, 0x1 ;  /* 0x000000020a0e7211 */ /* 0x000fc600078008ff */
[----:B------:R1:W-:Y:S04]  /*ab40*/  STL [R1+0x344], R11 ;  /* 0x0003440b01007387 */ /* 0x0003e80000100800 */
[----:B0-----:R-:W3:Y:S01]  /*ab50*/  LDL.LU R12, [R1+0x80] ;  /* 0x00008000010c7983 */ /* 0x001ee20000300800 */
[----:B-1----:R-:W-:-:S03]  /*ab60*/  LEA.HI.X.SX32 R11, R24, R3, 0x1, P1 ;  /* 0x00000003180b7211 */ /* 0x002fc600008f0eff */
[----:B------:R-:W-:Y:S04]  /*ab70*/  STL [R1+0x308], R14 ;  /* 0x0003080e01007387 */ /* 0x000fe80000100800 */
[----:B------:R0:W-:Y:S04]  /*ab80*/  STL [R1+0x33c], R11 ;  /* 0x00033c0b01007387 */ /* 0x0001e80000100800 */
[----:B0-----:R-:W3:Y:S01]  /*ab90*/  LDL.LU R11, [R1+0x84] ;  /* 0x00008400010b7983 */ /* 0x001ee20000300800 */
[----:B------:R-:W-:Y:S02]  /*aba0*/  LEA.HI.X.SX32 R14, R28, R3, 0x1, P2 ;  /* 0x000000031c0e7211 */ /* 0x000fe400010f0eff */
[----:B-----5:R-:W-:-:S05]  /*abb0*/  LEA R15, P1, R0, R2, 0x1 ;  /* 0x00000002000f7211 */ /* 0x020fca00078208ff */
[----:B------:R0:W-:Y:S04]  /*abc0*/  STL [R1+0x300], R15 ;  /* 0x0003000f01007387 */ /* 0x0001e80000100800 */
[----:B------:R1:W-:Y:S04]  /*abd0*/  STL [R1+0x334], R14 ;  /* 0x0003340e01007387 */ /* 0x0003e80000100800 */
[----:B------:R-:W5:Y:S01]  /*abe0*/  LDL.LU R20, [R1+0x88] ;  /* 0x0000880001147983 */ /* 0x000f620000300800 */
[----:B0-----:R-:W-:Y:S02]  /*abf0*/  LEA R15, P2, R23, R2, 0x1 ;  /* 0x00000002170f7211 */ /* 0x001fe400078408ff */
[----:B-1----:R-:W-:-:S03]  /*ac00*/  LEA.HI.X.SX32 R14, R29, R3, 0x1, P3 ;  /* 0x000000031d0e7211 */ /* 0x002fc600018f0eff */
[----:B------:R0:W-:Y:S04]  /*ac10*/  STL [R1+0x2f8], R15 ;  /* 0x0002f80f01007387 */ /* 0x0001e80000100800 */
[----:B------:R1:W-:Y:S01]  /*ac20*/  STL [R1+0x32c], R14 ;  /* 0x00032c0e01007387 */ /* 0x0003e20000100800 */
[----:B0-----:R-:W-:Y:S02]  /*ac30*/  LEA R15, P3, R4, R2, 0x1 ;  /* 0x00000002040f7211 */ /* 0x001fe400078608ff */
[-C--:B-1----:R-:W-:Y:S02]  /*ac40*/  LEA.HI.X.SX32 R14, R7, R3.reuse, 0x1, P4 ;  /* 0x00000003070e7211 */ /* 0x082fe400020f0eff */
[----:B------:R-:W5:Y:S04]  /*ac50*/  LDL.LU R7, [R1+0x8c] ;  /* 0x00008c0001077983 */ /* 0x000f680000300800 */
[----:B------:R-:W-:Y:S04]  /*ac60*/  STL [R1+0x2f0], R15 ;  /* 0x0002f00f01007387 */ /* 0x000fe80000100800 */
[----:B------:R0:W-:Y:S02]  /*ac70*/  STL [R1+0x324], R14 ;  /* 0x0003240e01007387 */ /* 0x0001e40000100800 */
[----:B0-----:R-:W-:-:S02]  /*ac80*/  LEA.HI.X.SX32 R14, R8, R3, 0x1, P5 ;  /* 0x00000003080e7211 */ /* 0x001fc400028f0eff */
[----:B------:R-:W5:Y:S01]  /*ac90*/  LDL.LU R8, [R1+0x90] ;  /* 0x0000900001087983 */ /* 0x000f620000300800 */
[----:B------:R-:W-:-:S05]  /*aca0*/  LEA R15, P4, R19, R2, 0x1 ;  /* 0x00000002130f7211 */ /* 0x000fca00078808ff */
[----:B------:R-:W-:Y:S04]  /*acb0*/  STL [R1+0x2e8], R15 ;  /* 0x0002e80f01007387 */ /* 0x000fe80000100800 */
[----:B------:R0:W-:Y:S02]  /*acc0*/  STL [R1+0x31c], R14 ;  /* 0x00031c0e01007387 */ /* 0x0001e40000100800 */
[----:B0-----:R-:W-:Y:S02]  /*acd0*/  LEA.HI.X.SX32 R14, R9, R3, 0x1, P6 ;  /* 0x00000003090e7211 */ /* 0x001fe400030f0eff */
[----:B------:R-:W5:Y:S01]  /*ace0*/  LDL.LU R9, [R1+0x94] ;  /* 0x0000940001097983 */ /* 0x000f620000300800 */
[----:B------:R-:W-:-:S05]  /*acf0*/  LEA R15, P5, R18, R2, 0x1 ;  /* 0x00000002120f7211 */ /* 0x000fca00078a08ff */
[----:B------:R0:W-:Y:S04]  /*ad00*/  STL [R1+0x2e0], R15 ;  /* 0x0002e00f01007387 */ /* 0x0001e80000100800 */
[----:B------:R1:W-:Y:S01]  /*ad10*/  STL [R1+0x314], R14 ;  /* 0x0003140e01007387 */ /* 0x0003e20000100800 */
[-C--:B0-----:R-:W-:Y:S02]  /*ad20*/  LEA R15, P6, R5, R2.reuse, 0x1 ;  /* 0x00000002050f7211 */ /* 0x081fe400078c08ff */
[----:B-1----:R-:W-:Y:S02]  /*ad30*/  LEA.HI.X.SX32 R14, R10, R3, 0x1, P0 ;  /* 0x000000030a0e7211 */ /* 0x002fe400000f0eff */
[----:B------:R-:W5:Y:S04]  /*ad40*/  LDL.LU R10, [R1+0x98] ;  /* 0x00009800010a7983 */ /* 0x000f680000300800 */
[----:B------:R0:W-:Y:S04]  /*ad50*/  STL [R1+0x2d8], R15 ;  /* 0x0002d80f01007387 */ /* 0x0001e80000100800 */
[----:B------:R1:W-:Y:S01]  /*ad60*/  STL [R1+0x30c], R14 ;  /* 0x00030c0e01007387 */ /* 0x0003e20000100800 */
[----:B0-----:R-:W-:-:S02]  /*ad70*/  LEA R15, P0, R17, R2, 0x1 ;  /* 0x00000002110f7211 */ /* 0x001fc400078008ff */
[----:B-1----:R-:W-:Y:S02]  /*ad80*/  LEA.HI.X.SX32 R14, R0, R3, 0x1, P1 ;  /* 0x00000003000e7211 */ /* 0x002fe400008f0eff */
[----:B------:R-:W5:Y:S04]  /*ad90*/  LDL.LU R0, [R1+0xa0] ;  /* 0x0000a00001007983 */ /* 0x000f680000300800 */
[----:B------:R0:W-:Y:S04]  /*ada0*/  STL [R1+0x2d0], R15 ;  /* 0x0002d00f01007387 */ /* 0x0001e80000100800 */
[----:B------:R1:W-:Y:S01]  /*adb0*/  STL [R1+0x304], R14 ;  /* 0x0003040e01007387 */ /* 0x0003e20000100800 */
[----:B0-----:R-:W-:-:S02]  /*adc0*/  LEA R15, P1, R16, R2, 0x1 ;  /* 0x00000002100f7211 */ /* 0x001fc400078208ff */
[-C--:B-1----:R-:W-:Y:S02]  /*add0*/  LEA.HI.X.SX32 R14, R23, R3.reuse, 0x1, P2 ;  /* 0x00000003170e7211 */ /* 0x082fe400010f0eff */
[----:B------:R-:W5:Y:S04]  /*ade0*/  LDL.LU R23, [R1+0xa8] ;  /* 0x0000a80001177983 */ /* 0x000f680000300800 */
[----:B------:R-:W-:Y:S04]  /*adf0*/  STL [R1+0x2c8], R15 ;  /* 0x0002c80f01007387 */ /* 0x000fe80000100800 */
[----:B------:R0:W-:Y:S02]  /*ae00*/  STL [R1+0x2fc], R14 ;  /* 0x0002fc0e01007387 */ /* 0x0001e40000100800 */
[----:B0-----:R-:W-:-:S02]  /*ae10*/  LEA.HI.X.SX32 R14, R4, R3, 0x1, P3 ;  /* 0x00000003040e7211 */ /* 0x001fc400018f0eff */
[----:B------:R-:W5:Y:S01]  /*ae20*/  LDL.LU R4, [R1+0xac] ;  /* 0x0000ac0001047983 */ /* 0x000f620000300800 */
[----:B--2---:R-:W-:-:S05]  /*ae30*/  LEA R15, P2, R6, R2, 0x1 ;  /* 0x00000002060f7211 */ /* 0x004fca00078408ff */
[----:B------:R4:W-:Y:S04]  /*ae40*/  STL [R1+0x2c0], R15 ;  /* 0x0002c00f01007387 */ /* 0x0009e80000100800 */
[----:B------:R0:W-:Y:S01]  /*ae50*/  STL [R1+0x2f4], R14 ;  /* 0x0002f40e01007387 */ /* 0x0001e20000100800 */
[-C--:B----4-:R-:W-:Y:S02]  /*ae60*/  LEA R15, P3, R13, R2.reuse, 0x1 ;  /* 0x000000020d0f7211 */ /* 0x090fe400078608ff */
[----:B0-----:R-:W-:Y:S02]  /*ae70*/  LEA.HI.X.SX32 R14, R19, R3, 0x1, P4 ;  /* 0x00000003130e7211 */ /* 0x001fe400020f0eff */
[----:B------:R-:W2:Y:S04]  /*ae80*/  LDL.LU R19, [R1+0xbc] ;  /* 0x0000bc0001137983 */ /* 0x000ea80000300800 */
[----:B------:R3:W-:Y:S04]  /*ae90*/  STL [R1+0x2b8], R15 ;  /* 0x0002b80f01007387 */ /* 0x0007e80000100800 */
[----:B------:R0:W-:Y:S01]  /*aea0*/  STL [R1+0x2ec], R14 ;  /* 0x0002ec0e01007387 */ /* 0x0001e20000100800 */
[----:B---3--:R-:W-:-:S02]  /*aeb0*/  LEA R15, P4, R12, R2, 0x1 ;  /* 0x000000020c0f7211 */ /* 0x008fc400078808ff */
[----:B0-----:R-:W-:Y:S02]  /*aec0*/  LEA.HI.X.SX32 R14, R18, R3, 0x1, P5 ;  /* 0x00000003120e7211 */ /* 0x001fe400028f0eff */
[----:B------:R-:W3:Y:S04]  /*aed0*/  LDL.LU R18, [R1+0xdc] ;  /* 0x0000dc0001127983 */ /* 0x000ee80000300800 */
[----:B------:R0:W-:Y:S04]  /*aee0*/  STL [R1+0x2b0], R15 ;  /* 0x0002b00f01007387 */ /* 0x0001e80000100800 */
[----:B------:R1:W-:Y:S01]  /*aef0*/  STL [R1+0x2e4], R14 ;  /* 0x0002e40e01007387 */ /* 0x0003e20000100800 */
[----:B0-----:R-:W-:-:S02]  /*af00*/  LEA R15, P5, R11, R2, 0x1 ;  /* 0x000000020b0f7211 */ /* 0x001fc400078a08ff */
[-C--:B-1----:R-:W-:Y:S02]  /*af10*/  LEA.HI.X.SX32 R14, R5, R3.reuse, 0x1, P6 ;  /* 0x00000003050e7211 */ /* 0x082fe400030f0eff */
[----:B------:R-:W4:Y:S04]  /*af20*/  LDL.LU R5, [R1+0xe0] ;  /* 0x0000e00001057983 */ /* 0x000f280000300800 */
[----:B------:R-:W-:Y:S04]  /*af30*/  STL [R1+0x2a8], R15 ;  /* 0x0002a80f01007387 */ /* 0x000fe80000100800 */
[----:B------:R0:W-:Y:S02]  /*af40*/  STL [R1+0x2dc], R14 ;  /* 0x0002dc0e01007387 */ /* 0x0001e40000100800 */
[----:B0-----:R-:W-:-:S02]  /*af50*/  LEA.HI.X.SX32 R14, R17, R3, 0x1, P0 ;  /* 0x00000003110e7211 */ /* 0x001fc400000f0eff */
[----:B------:R-:W4:Y:S01]  /*af60*/  LDL.LU R17, [R1+0xe4] ;  /* 0x0000e40001117983 */ /* 0x000f220000300800 */
[----:B-----5:R-:W-:-:S05]  /*af70*/  LEA R15, P6, R20, R2, 0x1 ;  /* 0x00000002140f7211 */ /* 0x020fca00078c08ff */
[----:B------:R-:W-:Y:S04]  /*af80*/  STL [R1+0x2a0], R15 ;  /* 0x0002a00f01007387 */ /* 0x000fe80000100800 */
[----:B------:R0:W-:Y:S02]  /*af90*/  STL [R1+0x2d4], R14 ;  /* 0x0002d40e01007387 */ /* 0x0001e40000100800 */
[----:B0-----:R-:W-:Y:S02]  /*afa0*/  LEA.HI.X.SX32 R14, R16, R3, 0x1, P1 ;  /* 0x00000003100e7211 */ /* 0x001fe400008f0eff */
[----:B------:R-:W5:Y:S01]  /*afb0*/  LDL.LU R16, [R1+0xf8] ;  /* 0x0000f80001107983 */ /* 0x000f620000300800 */
[----:B------:R-:W-:-:S05]  /*afc0*/  LEA R15, P0, R7, R2, 0x1 ;  /* 0x00000002070f7211 */ /* 0x000fca00078008ff */
[----:B------:R-:W-:Y:S04]  /*afd0*/  STL [R1+0x298], R15 ;  /* 0x0002980f01007387 */ /* 0x000fe80000100800 */
[----:B------:R0:W-:Y:S02]  /*afe0*/  STL [R1+0x2cc], R14 ;  /* 0x0002cc0e01007387 */ /* 0x0001e40000100800 */
[-C--:B0-----:R-:W-:Y:S02]  /*aff0*/  LEA.HI.X.SX32 R14, R6, R3.reuse, 0x1, P2 ;  /* 0x00000003060e7211 */ /* 0x081fe400010f0eff */
[----:B------:R-:W-:Y:S01]  /*b000*/  LEA R15, P1, R8, R2, 0x1 ;  /* 0x00000002080f7211 */ /* 0x000fe200078208ff */
        /* <DEDUP_REMOVED lines=30> */
[-C--:B------:R-:W-:Y:S02]  /*b1f0*/  LEA.HI.X.SX32 R0, R0, R3.reuse, 0x1, P4 ;  /* 0x0000000300007211 */ /* 0x080fe400020f0eff */
[----:B------:R-:W-:Y:S02]  /*b200*/  LEA.HI.X.SX32 R4, R4, R3, 0x1, P6 ;  /* 0x0000000304047211 */ /* 0x000fe400030f0eff */
[----:B--2---:R-:W-:-:S05]  /*b210*/  LEA R15, P0, R19, R2, 0x1 ;  /* 0x00000002130f7211 */ /* 0x004fca00078008ff */
[----:B------:R-:W-:Y:S04]  /*b220*/  STL [R1+0x260], R15 ;  /* 0x0002600f01007387 */ /* 0x000fe80000100800 */
[----:B------:R0:W-:Y:S02]  /*b230*/  STL [R1+0x294], R14 ;  /* 0x0002940e01007387 */ /* 0x0001e40000100800 */
[----:B0-----:R-:W-:Y:S02]  /*b240*/  LEA.HI.X.SX32 R14, R9, R3, 0x1, P2 ;  /* 0x00000003090e7211 */ /* 0x001fe400010f0eff */
[-C--:B---3--:R-:W-:Y:S01]  /*b250*/  LEA R15, P1, R18, R2.reuse, 0x1 ;  /* 0x00000002120f7211 */ /* 0x088fe200078208ff */
[----:B------:R-:W2:Y:S04]  /*b260*/  LDL.LU R9, [R1+0x120] ;  /* 0x0001200001097983 */ /* 0x000ea80000300800 */
[----:B------:R4:W-:Y:S04]  /*b270*/  STL [R1+0x258], R15 ;  /* 0x0002580f01007387 */ /* 0x0009e80000100800 */
[----:B------:R0:W-:Y:S01]  /*b280*/  STL [R1+0x28c], R14 ;  /* 0x00028c0e01007387 */ /* 0x0001e20000100800 */
[----:B----4-:R-:W-:-:S02]  /*b290*/  LEA R15, P2, R5, R2, 0x1 ;  /* 0x00000002050f7211 */ /* 0x010fc400078408ff */
[----:B0-----:R-:W-:Y:S02]  /*b2a0*/  LEA.HI.X.SX32 R14, R10, R3, 0x1, P3 ;  /* 0x000000030a0e7211 */ /* 0x001fe400018f0eff */
[----:B------:R-:W3:Y:S04]  /*b2b0*/  LDL.LU R10, [R1+0x124] ;  /* 0x00012400010a7983 */ /* 0x000ee80000300800 */
[----:B------:R0:W-:Y:S04]  /*b2c0*/  STL [R1+0x250], R15 ;  /* 0x0002500f01007387 */ /* 0x0001e80000100800 */
[----:B------:R1:W-:Y:S01]  /*b2d0*/  STL [R1+0x284], R14 ;  /* 0x0002840e01007387 */ /* 0x0003e20000100800 */
[----:B0-----:R-:W-:-:S03]  /*b2e0*/  LEA R15, P3, R17, R2, 0x1 ;  /* 0x00000002110f7211 */ /* 0x001fc600078608ff */
[----:B-1----:R-:W4:Y:S04]  /*b2f0*/  LDL.LU R14, [R1+0x138] ;  /* 0x00013800010e7983 */ /* 0x002f280000300800 */
[----:B------:R-:W-:Y:S04]  /*b300*/  STL [R1+0x248], R15 ;  /* 0x0002480f01007387 */ /* 0x000fe80000100800 */
[----:B------:R0:W-:Y:S02]  /*b310*/  STL [R1+0x27c], R0 ;  /* 0x00027c0001007387 */ /* 0x0001e40000100800 */
[----:B0-----:R-:W-:-:S02]  /*b320*/  LEA.HI.X.SX32 R0, R23, R3, 0x1, P5 ;  /* 0x0000000317007211 */ /* 0x001fc400028f0eff */
[----:B------:R-:W4:Y:S01]  /*b330*/  LDL.LU R23, [R1+0x13c] ;  /* 0x00013c0001177983 */ /* 0x000f220000300800 */
[----:B-----5:R-:W-:-:S05]  /*b340*/  LEA R15, P4, R16, R2, 0x1 ;  /* 0x00000002100f7211 */ /* 0x020fca00078808ff */
[----:B------:R-:W-:Y:S04]  /*b350*/  STL [R1+0x240], R15 ;  /* 0x0002400f01007387 */ /* 0x000fe80000100800 */
[----:B------:R0:W-:Y:S04]  /*b360*/  STL [R1+0x274], R0 ;  /* 0x0002740001007387 */ /* 0x0001e80000100800 */
[----:B0-----:R-:W5:Y:S01]  /*b370*/  LDL.LU R0, [R1+0x140] ;  /* 0x0001400001007983 */ /* 0x001f620000300800 */
        /* <DEDUP_REMOVED lines=12> */
[----:B------:R0:W-:Y:S04]  /*b440*/  STL [R1+0x25c], R4 ;  /* 0x00025c0401007387 */ /* 0x0001e80000100800 */
[----:B0-----:R-:W5:Y:S01]  /*b450*/  LDL.LU R4, [R1+0x158] ;  /* 0x0001580001047983 */ /* 0x001f620000300800 */
[----:B------:R-:W-:Y:S02]  /*b460*/  LEA.HI.X.SX32 R5, R5, R3, 0x1, P2 ;  /* 0x0000000305057211 */ /* 0x000fe400010f0eff */
[----:B------:R-:W-:-:S05]  /*b470*/  LEA R15, P1, R11, R2, 0x1 ;  /* 0x000000020b0f7211 */ /* 0x000fca00078208ff */
[----:B------:R-:W-:Y:S04]  /*b480*/  STL [R1+0x220], R15 ;  /* 0x0002200f01007387 */ /* 0x000fe80000100800 */
[----:B------:R0:W-:Y:S02]  /*b490*/  STL [R1+0x254], R5 ;  /* 0x0002540501007387 */ /* 0x0001e40000100800 */
[-C--:B0-----:R-:W-:Y:S02]  /*b4a0*/  LEA.HI.X.SX32 R5, R17, R3.reuse, 0x1, P3 ;  /* 0x0000000311057211 */ /* 0x081fe400018f0eff */
[----:B------:R-:W-:Y:S01]  /*b4b0*/  LEA R15, P2, R20, R2, 0x1 ;  /* 0x00000002140f7211 */ /* 0x000fe200078408ff */
[----:B------:R-:W5:Y:S04]  /*b4c0*/  LDL.LU R17, [R1+0x15c] ;  /* 0x00015c0001117983 */ /* 0x000f680000300800 */
[----:B------:R0:W-:Y:S04]  /*b4d0*/  STL [R1+0x218], R15 ;  /* 0x0002180f01007387 */ /* 0x0001e80000100800 */
[----:B------:R1:W-:Y:S01]  /*b4e0*/  STL [R1+0x24c], R5 ;  /* 0x00024c0501007387 */ /* 0x0003e20000100800 */
[----:B------:R-:W-:-:S02]  /*b4f0*/  LEA.HI.X.SX32 R6, R6, R3, 0x1, P5 ;  /* 0x0000000306067211 */ /* 0x000fc400028f0eff */
[-C--:B0-----:R-:W-:Y:S02]  /*b500*/  LEA R15, P3, R7, R2.reuse, 0x1 ;  /* 0x00000002070f7211 */ /* 0x081fe400078608ff */
[----:B-1----:R-:W-:Y:S02]  /*b510*/  LEA.HI.X.SX32 R5, R16, R3, 0x1, P4 ;  /* 0x0000000310057211 */ /* 0x002fe400020f0eff */
[----:B------:R-:W5:Y:S04]  /*b520*/  LDL.LU R16, [R1+0x160] ;  /* 0x0001600001107983 */ /* 0x000f680000300800 */
[----:B------:R0:W-:Y:S04]  /*b530*/  STL [R1+0x210], R15 ;  /* 0x0002100f01007387 */ /* 0x0001e80000100800 */
[----:B------:R1:W-:Y:S01]  /*b540*/  STL [R1+0x244], R5 ;  /* 0x0002440501007387 */ /* 0x0003e20000100800 */
[----:B0-----:R-:W-:-:S03]  /*b550*/  LEA R15, P4, R8, R2, 0x1 ;  /* 0x00000002080f7211 */ /* 0x001fc600078808ff */
[----:B-1----:R-:W5:Y:S04]  /*b560*/  LDL.LU R5, [R1+0x168] ;  /* 0x0001680001057983 */ /* 0x002f680000300800 */
[----:B------:R-:W-:Y:S04]  /*b570*/  STL [R1+0x208], R15 ;  /* 0x0002080f01007387 */ /* 0x000fe80000100800 */
[----:B------:R0:W-:Y:S02]  /*b580*/  STL [R1+0x23c], R6 ;  /* 0x00023c0601007387 */ /* 0x0001e40000100800 */
[----:B0-----:R-:W-:-:S02]  /*b590*/  LEA.HI.X.SX32 R6, R13, R3, 0x1, P6 ;  /* 0x000000030d067211 */ /* 0x001fc400030f0eff */
[----:B------:R-:W5:Y:S01]  /*b5a0*/  LDL.LU R13, [R1+0x170] ;  /* 0x00017000010d7983 */ /* 0x000f620000300800 */
[-C--:B------:R-:W-:Y:S02]  /*b5b0*/  LEA.HI.X.SX32 R11, R11, R3.reuse, 0x1, P1 ;  /* 0x000000030b0b7211 */ /* 0x080fe400008f0eff */
[-C--:B------:R-:W-:Y:S02]  /*b5c0*/  LEA.HI.X.SX32 R20, R20, R3.reuse, 0x1, P2 ;  /* 0x0000000314147211 */ /* 0x080fe400010f0eff */
[----:B------:R-:W-:Y:S02]  /*b5d0*/  LEA.HI.X.SX32 R21, R7, R3, 0x1, P3 ;  /* 0x0000000307157211 */ /* 0x000fe400018f0eff */
[----:B--2---:R-:W-:-:S05]  /*b5e0*/  LEA R15, P5, R9, R2, 0x1 ;  /* 0x00000002090f7211 */ /* 0x004fca00078a08ff */
[----:B------:R-:W-:Y:S04]  /*b5f0*/  STL [R1+0x200], R15 ;  /* 0x0002000f01007387 */ /* 0x000fe80000100800 */
[----:B------:R0:W-:Y:S02]  /*b600*/  STL [R1+0x234], R6 ;  /* 0x0002340601007387 */ /* 0x0001e40000100800 */
[----:B0-----:R-:W-:Y:S02]  /*b610*/  LEA.HI.X.SX32 R6, R12, R3, 0x1, P0 ;  /* 0x000000030c067211 */ /* 0x001fe400000f0eff */
[----:B------:R-:W2:Y:S01]  /*b620*/  LDL.LU R12, [R1+0x174] ;  /* 0x00017400010c7983 */ /* 0x000ea20000300800 */
[----:B---3--:R-:W-:-:S05]  /*b630*/  LEA R15, P6, R10, R2, 0x1 ;  /* 0x000000020a0f7211 */ /* 0x008fca00078c08ff */
[----:B------:R4:W-:Y:S04]  /*b640*/  STL [R1+0x1f8], R15 ;  /* 0x0001f80f01007387 */ /* 0x0009e80000100800 */
[----:B------:R0:W-:Y:S01]  /*b650*/  STL [R1+0x22c], R6 ;  /* 0x00022c0601007387 */ /* 0x0001e20000100800 */
[----:B----4-:R-:W-:-:S03]  /*b660*/  LEA R15, P0, R14, R2, 0x1 ;  /* 0x000000020e0f7211 */ /* 0x010fc600078008ff */
[----:B0-----:R-:W3:Y:S04]  /*b670*/  LDL.LU R6, [R1+0x178] ;  /* 0x0001780001067983 */ /* 0x001ee80000300800 */
[----:B------:R-:W-:Y:S04]  /*b680*/  STL [R1+0x1f0], R15 ;  /* 0x0001f00f01007387 */ /* 0x000fe80000100800 */
[----:B------:R0:W-:Y:S04]  /*b690*/  STL [R1+0x224], R11 ;  /* 0x0002240b01007387 */ /* 0x0001e80000100800 */
[----:B0-----:R-:W4:Y:S01]  /*b6a0*/  LDL.LU R11, [R1+0x180] ;  /* 0x00018000010b7983 */ /* 0x001f220000300800 */
[----:B------:R-:W-:-:S05]  /*b6b0*/  LEA R15, P1, R23, R2, 0x1 ;  /* 0x00000002170f7211 */ /* 0x000fca00078208ff */
[----:B------:R-:W-:Y:S04]  /*b6c0*/  STL [R1+0x1e8], R15 ;  /* 0x0001e80f01007387 */ /* 0x000fe80000100800 */
[----:B------:R0:W-:Y:S04]  /*b6d0*/  STL [R1+0x21c], R20 ;  /* 0x00021c1401007387 */ /* 0x0001e80000100800 */
[----:B0-----:R-:W4:Y:S01]  /*b6e0*/  LDL.LU R20, [R1+0x184] ;  /* 0x0001840001147983 */ /* 0x001f220000300800 */
[----:B-----5:R-:W-:-:S05]  /*b6f0*/  LEA R15, P2, R0, R2, 0x1 ;  /* 0x00000002000f7211 */ /* 0x020fca00078408ff */
[----:B------:R0:W-:Y:S04]  /*b700*/  STL [R1+0x1e0], R15 ;  /* 0x0001e00f01007387 */ /* 0x0001e80000100800 */
[----:B------:R-:W5:Y:S04]  /*b710*/  LDL.LU R7, [R1+0x188] ;  /* 0x0001880001077983 */ /* 0x000f680000300800 */
[----:B------:R1:W-:Y:S01]  /*b720*/  STL [R1+0x214], R21 ;  /* 0x0002141501007387 */ /* 0x0003e20000100800 */
[----:B0-----:R-:W-:Y:S02]  /*b730*/  LEA R15, P3, R19, R2, 0x1 ;  /* 0x00000002130f7211 */ /* 0x001fe400078608ff */
[----:B-1----:R-:W-:-:S03]  /*b740*/  LEA.HI.X.SX32 R21, R8, R3, 0x1, P4 ;  /* 0x0000000308157211 */ /* 0x002fc600020f0eff */
        /* <DEDUP_REMOVED lines=10> */
[----:B------:R-:W-:Y:S04]  /*b7f0*/  STL [R1+0x3a8], R15 ;  /* 0x0003a80f01007387 */ /* 0x000fe80000100800 */
[----:B------:R-:W5:Y:S04]  /*b800*/  LDL.LU R10, [R1+0x164] ;  /* 0x00016400010a7983 */ /* 0x000f680000300800 */
[----:B------:R0:W-:Y:S02]  /*b810*/  STL [R1+0x1fc], R21 ;  /* 0x0001fc1501007387 */ /* 0x0001e40000100800 */
[----:B0-----:R-:W-:-:S02]  /*b820*/  LEA.HI.X.SX32 R21, R14, R3, 0x1, P0 ;  /* 0x000000030e157211 */ /* 0x001fc400000f0eff */
[----:B------:R-:W-:-:S05]  /*b830*/  LEA R15, P6, R17, R2, 0x1 ;  /* 0x00000002110f7211 */ /* 0x000fca00078c08ff */
[----:B------:R0:W-:Y:S04]  /*b840*/  STL [R1+0x3ac], R15 ;  /* 0x0003ac0f01007387 */ /* 0x0001e80000100800 */
[----:B------:R-:W-:Y:S01]  /*b850*/  STL [R1+0x1f4], R21 ;  /* 0x0001f41501007387 */ /* 0x000fe20000100800 */
[-C--:B------:R-:W-:Y:S02]  /*b860*/  LEA.HI.X.SX32 R0, R0, R3.reuse, 0x1, P2 ;  /* 0x0000000300007211 */ /* 0x080fe400010f0eff */
[----:B0-----:R-:W-:Y:S02]  /*b870*/  LEA.HI.X.SX32 R15, R23, R3, 0x1, P1 ;  /* 0x00000003170f7211 */ /* 0x001fe400008f0eff */
[----:B------:R-:W5:Y:S01]  /*b880*/  LDL.LU R23, [R1+0x154] ;  /* 0x0001540001177983 */ /* 0x000f620000300800 */
[----:B------:R-:W-:-:S05]  /*b890*/  LEA R14, P0, R16, R2, 0x1 ;  /* 0x00000002100e7211 */ /* 0x000fca00078008ff */
[----:B------:R0:W-:Y:S04]  /*b8a0*/  STL [R1+0x3b0], R14 ;  /* 0x0003b00e01007387 */ /* 0x0001e80000100800 */
[----:B------:R1:W-:Y:S01]  /*b8b0*/  STL [R1+0x1ec], R15 ;  /* 0x0001ec0f01007387 */ /* 0x0003e20000100800 */
[----:B0-----:R-:W-:-:S03]  /*b8c0*/  LEA R14, P1, R5, R2, 0x1 ;  /* 0x00000002050e7211 */ /* 0x001fc600078208ff */
[----:B-1----:R-:W5:Y:S04]  /*b8d0*/  LDL.LU R15, [R1+0x150] ;  /* 0x00015000010f7983 */ /* 0x002f680000300800 */
[----:B------:R-:W-:Y:S04]  /*b8e0*/  STL [R1+0x3b4], R14 ;  /* 0x0003b40e01007387 */ /* 0x000fe80000100800 */
[----:B------:R0:W-:Y:S02]  /*b8f0*/  STL [R1+0x1e4], R0 ;  /* 0x0001e40001007387 */ /* 0x0001e40000100800 */
[----:B0-----:R-:W-:-:S02]  /*b900*/  LEA.HI.X.SX32 R0, R19, R3, 0x1, P3 ;  /* 0x0000000313007211 */ /* 0x001fc400018f0eff */
[----:B------:R-:W-:Y:S01]  /*b910*/  LEA R14, P2, R13, R2, 0x1 ;  /* 0x000000020d0e7211 */ /* 0x000fe200078408ff */
[----:B------:R-:W5:Y:S04]  /*b920*/  LDL.LU R19, [R1+0x148] ;  /* 0x0001480001137983 */ /* 0x000f680000300800 */
[----:B------:R-:W-:Y:S04]  /*b930*/  STL [R1+0x3b8], R14 ;  /* 0x0003b80e01007387 */ /* 0x000fe80000100800 */
[----:B------:R0:W-:Y:S02]  /*b940*/  STL [R1+0x1d8], R0 ;  /* 0x0001d80001007387 */ /* 0x0001e40000100800 */
[----:B0-----:R-:W-:-:S02]  /*b950*/  LEA.HI.X.SX32 R0, R18, R3, 0x1, P4 ;  /* 0x0000000312007211 */ /* 0x001fc400020f0eff */
[----:B------:R-:W5:Y:S01]  /*b960*/  LDL.LU R18, [R1+0x134] ;  /* 0x0001340001127983 */ /* 0x000f620000300800 */
[----:B------:R-:W-:Y:S02]  /*b970*/  LEA.HI.X.SX32 R5, R5, R3, 0x1, P1 ;  /* 0x0000000305057211 */ /* 0x000fe400008f0eff */
[----:B--2---:R-:W-:-:S05]  /*b980*/  LEA R14, P3, R12, R2, 0x1 ;  /* 0x000000020c0e7211 */ /* 0x004fca00078608ff */
[----:B------:R0:W-:Y:S04]  /*b990*/  STL [R1+0x3bc], R14 ;  /* 0x0003bc0e01007387 */ /* 0x0001e80000100800 */
[----:B------:R1:W-:Y:S04]  /*b9a0*/  STL [R1+0x1d0], R0 ;  /* 0x0001d00001007387 */ /* 0x0003e80000100800 */
[----:B0-----:R-:W2:Y:S01]  /*b9b0*/  LDL.LU R14, [R1+0x130] ;  /* 0x00013000010e7983 */ /* 0x001ea20000300800 */
[----:B---3--:R-:W-:Y:S02]  /*b9c0*/  LEA R21, P4, R6, R2, 0x1 ;  /* 0x0000000206157211 */ /* 0x008fe400078808ff */
[----:B-1----:R-:W-:-:S03]  /*b9d0*/  LEA.HI.X.SX32 R0, R4, R3, 0x1, P5 ;  /* 0x0000000304007211 */ /* 0x002fc600028f0eff */
[----:B------:R4:W-:Y:S01]  /*b9e0*/  STL [R1+0x3c0], R21 ;  /* 0x0003c01501007387 */ /* 0x0009e20000100800 */
[----:B------:R-:W-:-:S03]  /*b9f0*/  LEA.HI.X.SX32 R4, R17, R3, 0x1, P6 ;  /* 0x0000000311047211 */ /* 0x000fc600030f0eff */
[----:B------:R0:W-:Y:S01]  /*ba00*/  STL [R1+0x1c8], R0 ;  /* 0x0001c80001007387 */ /* 0x0001e20000100800 */
[----:B----4-:R-:W-:-:S05]  /*ba10*/  LEA R21, P5, R11, R2, 0x1 ;  /* 0x000000020b157211 */ /* 0x010fca00078a08ff */
[----:B------:R-:W-:Y:S04]  /*ba20*/  STL [R1+0x3c4], R21 ;  /* 0x0003c41501007387 */ /* 0x000fe80000100800 */
[----:B------:R-:W3:Y:S04]  /*ba30*/  LDL.LU R17, [R1+0x12c] ;  /* 0x00012c0001117983 */ /* 0x000ee80000300800 */
[----:B------:R1:W-:Y:S01]  /*ba40*/  STL [R1+0x1c0], R4 ;  /* 0x0001c00401007387 */ /* 0x0003e20000100800 */
[----:B0-----:R-:W-:Y:S02]  /*ba50*/  LEA R0, P6, R20, R2, 0x1 ;  /* 0x0000000214007211 */ /* 0x001fe400078c08ff */
[----:B-1----:R-:W-:-:S03]  /*ba60*/  LEA.HI.X.SX32 R4, R16, R3, 0x1, P0 ;  /* 0x0000000310047211 */ /* 0x002fc600000f0eff */
[----:B------:R5:W-:Y:S04]  /*ba70*/  STL [R1+0x3c8], R0 ;  /* 0x0003c80001007387 */ /* 0x000be80000100800 */
[----:B------:R-:W4:Y:S01]  /*ba80*/  LDL.LU R16, [R1+0x128] ;  /* 0x0001280001107983 */ /* 0x000f220000300800 */
[----:B-----5:R-:W-:-:S03]  /*ba90*/  LEA R0, P0, R7, R2, 0x1 ;  /* 0x0000000207007211 */ /* 0x020fc600078008ff */
[----:B------:R-:W-:Y:S04]  /*baa0*/  STL [R1+0x1b8], R4 ;  /* 0x0001b80401007387 */ /* 0x000fe80000100800 */
[----:B------:R0:W-:Y:S04]  /*bab0*/  STL [R1+0x3cc], R0 ;  /* 0x0003cc0001007387 */ /* 0x0001e80000100800 */
[----:B0-----:R-:W5:Y:S01]  /*bac0*/  LDL.LU R0, [R1+0x110] ;  /* 0x0001100001007983 */ /* 0x001f620000300800 */
[----:B------:R-:W-:-:S03]  /*bad0*/  LEA R4, P1, R8, R2, 0x1 ;  /* 0x0000000208047211 */ /* 0x000fc600078208ff */
[----:B------:R0:W-:Y:S04]  /*bae0*/  STL [R1+0x1b4], R5 ;  /* 0x0001b40501007387 */ /* 0x0001e80000100800 */
[----:B------:R1:W-:Y:S01]  /*baf0*/  STL [R1+0x3d0], R4 ;  /* 0x0003d00401007387 */ /* 0x0003e20000100800 */
[----:B0-----:R-:W-:-:S03]  /*bb00*/  LEA.HI.X.SX32 R5, R13, R3, 0x1, P2 ;  /* 0x000000030d057211 */ /* 0x001fc600010f0eff */
[----:B------:R-:W5:Y:S01]  /*bb10*/  LDL.LU R13, [R1+0x10c] ;  /* 0x00010c00010d7983 */ /* 0x000f620000300800 */
[----:B-1----:R-:W-:-:S03]  /*bb20*/  LEA R4, P2, R9, R2, 0x1 ;  /* 0x0000000209047211 */ /* 0x002fc600078408ff */
[----:B------:R0:W-:Y:S04]  /*bb30*/  STL [R1+0x1bc], R5 ;  /* 0x0001bc0501007387 */ /* 0x0001e80000100800 */
[----:B------:R1:W-:Y:S01]  /*bb40*/  STL [R1+0x3d4], R4 ;  /* 0x0003d40401007387 */ /* 0x0003e20000100800 */
[----:B0-----:R-:W-:-:S03]  /*bb50*/  LEA.HI.X.SX32 R5, R12, R3, 0x1, P3 ;  /* 0x000000030c057211 */ /* 0x001fc600018f0eff */
[----:B------:R-:W5:Y:S01]  /*bb60*/  LDL.LU R12, [R1+0xf4] ;  /* 0x0000f400010c7983 */ /* 0x000f620000300800 */
[----:B-1----:R-:W-:-:S03]  /*bb70*/  LEA R4, P3, R10, R2, 0x1 ;  /* 0x000000020a047211 */ /* 0x002fc600078608ff */
[----:B------:R-:W-:Y:S04]  /*bb80*/  STL [R1+0x1c4], R5 ;  /* 0x0001c40501007387 */ /* 0x000fe80000100800 */
[----:B------:R0:W-:Y:S04]  /*bb90*/  STL [R1+0x3d8], R4 ;  /* 0x0003d80401007387 */ /* 0x0001e80000100800 */
[----:B0-----:R-:W5:Y:S01]  /*bba0*/  LDL.LU R4, [R1+0xf0] ;  /* 0x0000f00001047983 */ /* 0x001f620000300800 */
[----:B------:R-:W-:-:S05]  /*bbb0*/  LEA.HI.X.SX32 R5, R6, R3, 0x1, P4 ;  /* 0x0000000306057211 */ /* 0x000fca00020f0eff */
[----:B------:R0:W-:Y:S02]  /*bbc0*/  STL [R1+0x1cc], R5 ;  /* 0x0001cc0501007387 */ /* 0x0001e40000100800 */
[----:B0-----:R-:W-:Y:S02]  /*bbd0*/  LEA.HI.X.SX32 R5, R11, R3, 0x1, P5 ;  /* 0x000000030b057211 */ /* 0x001fe400028f0eff */
[----:B------:R-:W5:Y:S01]  /*bbe0*/  LDL.LU R11, [R1+0xec] ;  /* 0x0000ec00010b7983 */ /* 0x000f620000300800 */
[----:B------:R-:W-:-:S05]  /*bbf0*/  LEA R6, P4, R23, R2, 0x1 ;  /* 0x0000000217067211 */ /* 0x000fca00078808ff */
[----:B------:R-:W-:Y:S04]  /*bc00*/  STL [R1+0x3dc], R6 ;  /* 0x0003dc0601007387 */ /* 0x000fe80000100800 */
[----:B------:R0:W-:Y:S01]  /*bc10*/  STL [R1+0x1d4], R5 ;  /* 0x0001d40501007387 */ /* 0x0001e20000100800 */
[-C--:B------:R-:W-:Y:S02]  /*bc20*/  LEA.HI.X.SX32 R21, R7, R3.reuse, 0x1, P0 ;  /* 0x0000000307157211 */ /* 0x080fe400000f0eff */
[----:B0-----:R-:W-:Y:S02]  /*bc30*/  LEA.HI.X.SX32 R5, R20, R3, 0x1, P6 ;  /* 0x0000000314057211 */ /* 0x001fe400030f0eff */
[----:B------:R-:W5:Y:S01]  /*bc40*/  LDL.LU R20, [R1+0xe8] ;  /* 0x0000e80001147983 */ /* 0x000f620000300800 */
[----:B------:R-:W-:-:S05]  /*bc50*/  LEA R6, P5, R15, R2, 0x1 ;  /* 0x000000020f067211 */ /* 0x000fca00078a08ff */
[----:B------:R-:W-:Y:S04]  /*bc60*/  STL [R1+0x3e4], R6 ;  /* 0x0003e40601007387 */ /* 0x000fe80000100800 */
[----:B------:R0:W-:Y:S04]  /*bc70*/  STL [R1+0x1dc], R5 ;  /* 0x0001dc0501007387 */ /* 0x0001e80000100800 */
[----:B0-----:R-:W5:Y:S01]  /*bc80*/  LDL.LU R5, [R1+0xd8] ;  /* 0x0000d80001057983 */ /* 0x001f620000300800 */
[----:B------:R-:W-:-:S05]  /*bc90*/  LEA R6, P6, R19, R2, 0x1 ;  /* 0x0000000213067211 */ /* 0x000fca00078c08ff */
[----:B------:R0:W-:Y:S04]  /*bca0*/  STL [R1+0x3ec], R6 ;  /* 0x0003ec0601007387 */ /* 0x0001e80000100800 */
[----:B0-----:R-:W5:Y:S01]  /*bcb0*/  LDL.LU R6, [R1+0xd4] ;  /* 0x0000d40001067983 */ /* 0x001f620000300800 */
[----:B------:R-:W-:-:S03]  /*bcc0*/  LEA R7, P0, R18, R2, 0x1 ;  /* 0x0000000212077211 */ /* 0x000fc600078008ff */
[----:B------:R0:W-:Y:S04]  /*bcd0*/  STL [R1+0x364], R21 ;  /* 0x0003641501007387 */ /* 0x0001e80000100800 */
[----:B------:R1:W-:Y:S01]  /*bce0*/  STL [R1+0x3f4], R7 ;  /* 0x0003f40701007387 */ /* 0x0003e20000100800 */
[----:B0-----:R-:W-:-:S03]  /*bcf0*/  LEA.HI.X.SX32 R21, R8, R3, 0x1, P1 ;  /* 0x0000000308157211 */ /* 0x001fc600008f0eff */
[----:B-1----:R-:W5:Y:S01]  /*bd00*/  LDL.LU R7, [R1+0xd0] ;  /* 0x0000d00001077983 */ /* 0x002f620000300800 */
[----:B------:R-:W-:-:S03]  /*bd10*/  LEA.HI.X.SX32 R9, R9, R3, 0x1, P2 ;  /* 0x0000000309097211 */ /* 0x000fc600010f0eff */
[----:B------:R-:W-:Y:S01]  /*bd20*/  STL [R1+0x36c], R21 ;  /* 0x00036c1501007387 */ /* 0x000fe20000100800 */
[-C--:B------:R-:W-:Y:S02]  /*bd30*/  LEA.HI.X.SX32 R10, R10, R3.reuse, 0x1, P3 ;  /* 0x000000030a0a7211 */ /* 0x080fe400018f0eff */
[-C--:B------:R-:W-:Y:S02]  /*bd40*/  LEA.HI.X.SX32 R23, R23, R3.reuse, 0x1, P4 ;  /* 0x0000000317177211 */ /* 0x080fe400020f0eff */
[-C--:B------:R-:W-:Y:S02]  /*bd50*/  LEA.HI.X.SX32 R24, R15, R3.reuse, 0x1, P5 ;  /* 0x000000030f187211 */ /* 0x080fe400028f0eff */
[----:B------:R-:W-:Y:S02]  /*bd60*/  LEA.HI.X.SX32 R15, R19, R3, 0x1, P6 ;  /* 0x00000003130f7211 */ /* 0x000fe400030f0eff */
[----:B--2---:R-:W-:-:S05]  /*bd70*/  LEA R8, P1, R14, R2, 0x1 ;  /* 0x000000020e087211 */ /* 0x004fca00078208ff */
[----:B------:R0:W-:Y:S04]  /*bd80*/  STL [R1+0x3fc], R8 ;  /* 0x0003fc0801007387 */ /* 0x0001e80000100800 */
[----:B0-----:R-:W2:Y:S04]  /*bd90*/  LDL.LU R8, [R1+0xcc] ;  /* 0x0000cc0001087983 */ /* 0x001ea80000300800 */
[----:B------:R0:W-:Y:S04]  /*bda0*/  STL [R1+0x374], R9 ;  /* 0x0003740901007387 */ /* 0x0001e80000100800 */
[----:B0-----:R-:W2:Y:S01]  /*bdb0*/  LDL.LU R9, [R1+0xc8] ;  /* 0x0000c80001097983 */ /* 0x001ea20000300800 */
[----:B---3--:R-:W-:-:S05]  /*bdc0*/  LEA R21, P2, R17, R2, 0x1 ;  /* 0x0000000211157211 */ /* 0x008fca00078408ff */
[----:B------:R-:W-:Y:S04]  /*bdd0*/  STL [R1+0x404], R21 ;  /* 0x0004041501007387 */ /* 0x000fe80000100800 */
[----:B------:R0:W-:Y:S04]  /*bde0*/  STL [R1+0x37c], R10 ;  /* 0x00037c0a01007387 */ /* 0x0001e80000100800 */
[----:B0-----:R-:W3:Y:S01]  /*bdf0*/  LDL.LU R10, [R1+0xc4] ;  /* 0x0000c400010a7983 */ /* 0x001ee20000300800 */
[----:B----4-:R-:W-:-:S05]  /*be00*/  LEA R21, P3, R16, R2, 0x1 ;  /* 0x0000000210157211 */ /* 0x010fca00078608ff */
[----:B------:R-:W-:Y:S04]  /*be10*/  STL [R1+0x40c], R21 ;  /* 0x00040c1501007387 */ /* 0x000fe80000100800 */
[----:B------:R0:W-:Y:S04]  /*be20*/  STL [R1+0x384], R23 ;  /* 0x0003841701007387 */ /* 0x0001e80000100800 */
[----:B0-----:R-:W4:Y:S01]  /*be30*/  LDL.LU R23, [R1+0xc0] ;  /* 0x0000c00001177983 */ /* 0x001f220000300800 */
[----:B-----5:R-:W-:-:S05]  /*be40*/  LEA R21, P4, R0, R2, 0x1 ;  /* 0x0000000200157211 */ /* 0x020fca00078808ff */
[----:B------:R0:W-:Y:S04]  /*be50*/  STL [R1+0x414], R21 ;  /* 0x0004141501007387 */ /* 0x0001e80000100800 */
[----:B------:R-:W-:Y:S04]  /*be60*/  STL [R1+0x38c], R24 ;  /* 0x00038c1801007387 */ /* 0x000fe80000100800 */
[----:B------:R-:W5:Y:S01]  /*be70*/  LDL.LU R19, [R1+0xb8] ;  /* 0x0000b80001137983 */ /* 0x000f620000300800 */
[----:B0-----:R-:W-:-:S05]  /*be80*/  LEA R21, P5, R13, R2, 0x1 ;  /* 0x000000020d157211 */ /* 0x001fca00078a08ff */
[----:B------:R0:W-:Y:S04]  /*be90*/  STL [R1+0x41c], R21 ;  /* 0x00041c1501007387 */ /* 0x0001e80000100800 */
[----:B------:R1:W-:Y:S01]  /*bea0*/  STL [R1+0x394], R15 ;  /* 0x0003940f01007387 */ /* 0x0003e20000100800 */
[----:B0-----:R-:W-:Y:S02]  /*beb0*/  LEA.HI.X.SX32 R21, R18, R3, 0x1, P0 ;  /* 0x0000000312157211 */ /* 0x001fe400000f0eff */
[----:B------:R-:W-:-:S05]  /*bec0*/  LEA R24, P6, R12, R2, 0x1 ;  /* 0x000000020c187211 */ /* 0x000fca00078c08ff */
[----:B------:R-:W-:Y:S04]  /*bed0*/  STL [R1+0x424], R24 ;  /* 0x0004241801007387 */ /* 0x000fe80000100800 */
[----:B------:R-:W5:Y:S04]  /*bee0*/  LDL.LU R18, [R1+0xb4] ;  /* 0x0000b40001127983 */ /* 0x000f680000300800 */
[----:B------:R0:W-:Y:S01]  /*bef0*/  STL [R1+0x3e0], R21 ;  /* 0x0003e01501007387 */ /* 0x0001e20000100800 */
[----:B-1----:R-:W-:Y:S02]  /*bf00*/  LEA R15, P0, R4, R2, 0x1 ;  /* 0x00000002040f7211 */ /* 0x002fe400078008ff */
[----:B0-----:R-:W-:-:S02]  /*bf10*/  LEA.HI.X.SX32 R21, R14, R3, 0x1, P1 ;  /* 0x000000030e157211 */ /* 0x001fc400008f0eff */
[----:B------:R-:W-:Y:S01]  /*bf20*/  LEA.HI.X.SX32 R14, R17, R3, 0x1, P2 ;  /* 0x00000003110e7211 */ /* 0x000fe200010f0eff */
        /* <DEDUP_REMOVED lines=12> */
[----:B0-----:R-:W-:-:S03]  /*bff0*/  LEA.HI.X.SX32 R15, R0, R3, 0x1, P4 ;  /* 0x00000003000f7211 */ /* 0x001fc600020f0eff */
[----:B------:R0:W-:Y:S01]  /*c000*/  STL [R1+0x444], R14 ;  /* 0x0004440e01007387 */ /* 0x0001e20000100800 */
[----:B------:R-:W-:-:S03]  /*c010*/  LEA.HI.X.SX32 R0, R13, R3, 0x1, P5 ;  /* 0x000000030d007211 */ /* 0x000fc600028f0eff */
[----:B------:R-:W-:Y:S04]  /*c020*/  STL [R1+0x400], R15 ;  /* 0x0004000f01007387 */ /* 0x000fe80000100800 */
[----:B------:R-:W5:Y:S01]  /*c030*/  LDL.LU R13, [R1+0x9c] ;  /* 0x00009c00010d7983 */ /* 0x000f620000300800 */
[----:B0-----:R-:W-:-:S05]  /*c040*/  LEA R14, P4, R6, R2, 0x1 ;  /* 0x00000002060e7211 */ /* 0x001fca00078808ff */
[----:B------:R0:W-:Y:S04]  /*c050*/  STL [R1+0x44c], R14 ;  /* 0x00044c0e01007387 */ /* 0x0001e80000100800 */
[----:B------:R-:W-:Y:S01]  /*c060*/  STL [R1+0x408], R0 ;  /* 0x0004080001007387 */ /* 0x000fe20000100800 */
[----:B0-----:R-:W-:Y:S02]  /*c070*/  LEA.HI.X.SX32 R14, R12, R3, 0x1, P6 ;  /* 0x000000030c0e7211 */ /* 0x001fe400030f0eff */
[----:B------:R-:W-:-:S05]  /*c080*/  LEA R15, P5, R7, R2, 0x1 ;  /* 0x00000002070f7211 */ /* 0x000fca00078a08ff */
[----:B------:R-:W-:Y:S04]  /*c090*/  STL [R1+0x454], R15 ;  /* 0x0004540f01007387 */ /* 0x000fe80000100800 */
[----:B------:R-:W5:Y:S04]  /*c0a0*/  LDL.LU R12, [R1+0x6c] ;  /* 0x00006c00010c7983 */ /* 0x000f680000300800 */
[----:B------:R0:W-:Y:S02]  /*c0b0*/  STL [R1+0x410], R14 ;  /* 0x0004100e01007387 */ /* 0x0001e40000100800 */
[----:B0-----:R-:W-:-:S02]  /*c0c0*/  LEA.HI.X.SX32 R14, R4, R3, 0x1, P0 ;  /* 0x00000003040e7211 */ /* 0x001fc400000f0eff */
[----:B--2---:R-:W-:-:S05]  /*c0d0*/  LEA R0, P6, R8, R2, 0x1 ;  /* 0x0000000208007211 */ /* 0x004fca00078c08ff */
[----:B------:R0:W-:Y:S04]  /*c0e0*/  STL [R1+0x45c], R0 ;  /* 0x00045c0001007387 */ /* 0x0001e80000100800 */
[----:B------:R3:W-:Y:S01]  /*c0f0*/  STL [R1+0x418], R14 ;  /* 0x0004180e01007387 */ /* 0x0007e20000100800 */
[-C--:B------:R-:W-:Y:S02]  /*c100*/  LEA R4, P0, R9, R2.reuse, 0x1 ;  /* 0x0000000209047211 */ /* 0x080fe400078008ff */
[----:B0-----:R-:W-:Y:S02]  /*c110*/  LEA.HI.X.SX32 R0, R11, R3, 0x1, P1 ;  /* 0x000000030b007211 */ /* 0x001fe400008f0eff */
[----:B------:R-:W2:Y:S04]  /*c120*/  LDL.LU R11, [R1+0x68] ;  /* 0x00006800010b7983 */ /* 0x000ea80000300800 */
[----:B------:R0:W-:Y:S04]  /*c130*/  STL [R1+0x464], R4 ;  /* 0x0004640401007387 */ /* 0x0001e80000100800 */
[----:B------:R4:W-:Y:S01]  /*c140*/  STL [R1+0x420], R0 ;  /* 0x0004200001007387 */ /* 0x0009e20000100800 */
[----:B---3--:R-:W-:-:S02]  /*c150*/  LEA R14, P1, R10, R2, 0x1 ;  /* 0x000000020a0e7211 */ /* 0x008fc400078208ff */
[----:B0-----:R-:W-:-:S03]  /*c160*/  LEA.HI.X.SX32 R4, R20, R3, 0x1, P2 ;  /* 0x0000000314047211 */ /* 0x001fc600010f0eff */
[----:B------:R-:W-:Y:S04]  /*c170*/  STL [R1+0x46c], R14 ;  /* 0x00046c0e01007387 */ /* 0x000fe80000100800 */
[----:B------:R-:W3:Y:S04]  /*c180*/  LDL.LU R20, [R1+0x64] ;  /* 0x0000640001147983 */ /* 0x000ee80000300800 */
[----:B------:R0:W-:Y:S01]  /*c190*/  STL [R1+0x428], R4 ;  /* 0x0004280401007387 */ /* 0x0001e20000100800 */
[----:B----4-:R-:W-:-:S05]  /*c1a0*/  LEA R0, P2, R23, R2, 0x1 ;  /* 0x0000000217007211 */ /* 0x010fca00078408ff */
[----:B------:R5:W-:Y:S01]  /*c1b0*/  STL [R1+0x474], R0 ;  /* 0x0004740001007387 */ /* 0x000be20000100800 */
[----:B0-----:R-:W-:-:S03]  /*c1c0*/  LEA.HI.X.SX32 R4, R5, R3, 0x1, P3 ;  /* 0x0000000305047211 */ /* 0x001fc600018f0eff */
[----:B------:R-:W4:Y:S04]  /*c1d0*/  LDL.LU R29, [R1+0x60] ;  /* 0x00006000011d7983 */ /* 0x000f280000300800 */
[----:B------:R0:W-:Y:S01]  /*c1e0*/  STL [R1+0x430], R4 ;  /* 0x0004300401007387 */ /* 0x0001e20000100800 */
[----:B-----5:R-:W-:-:S03]  /*c1f0*/  LEA R0, P3, R19, R2, 0x1 ;  /* 0x0000000213007211 */ /* 0x020fc600078608ff */
[----:B------:R-:W5:Y:S04]  /*c200*/  LDL.LU R28, [R1+0x5c] ;  /* 0x00005c00011c7983 */ /* 0x000f680000300800 */
[----:B------:R-:W-:Y:S01]  /*c210*/  STL [R1+0x47c], R0 ;  /* 0x00047c0001007387 */ /* 0x000fe20000100800 */
[----:B0-----:R-:W-:-:S03]  /*c220*/  LEA.HI.X.SX32 R4, R6, R3, 0x1, P4 ;  /* 0x0000000306047211 */ /* 0x001fc600020f0eff */
[----:B------:R-:W5:Y:S04]  /*c230*/  LDL.LU R24, [R1+0x54] ;  /* 0x0000540001187983 */ /* 0x000f680000300800 */
[----:B------:R0:W-:Y:S04]  /*c240*/  STL [R1+0x438], R4 ;  /* 0x0004380401007387 */ /* 0x0001e80000100800 */
[----:B------:R-:W5:Y:S01]  /*c250*/  LDL.LU R21, [R1+0x40] ;  /* 0x0000400001157983 */ /* 0x000f620000300800 */
[----:B0-----:R-:W-:Y:S02]  /*c260*/  LEA.HI.X.SX32 R4, R7, R3, 0x1, P5 ;  /* 0x0000000307047211 */ /* 0x001fe400028f0eff */
[----:B------:R-:W-:-:S05]  /*c270*/  LEA R0, P4, R18, R2, 0x1 ;  /* 0x0000000212007211 */ /* 0x000fca00078808ff */
[----:B------:R0:W-:Y:S04]  /*c280*/  STL [R1+0x484], R0 ;  /* 0x0004840001007387 */ /* 0x0001e80000100800 */
[----:B------:R-:W5:Y:S04]  /*c290*/  LDL.LU R15, [R1+0x3c] ;  /* 0x00003c00010f7983 */ /* 0x000f680000300800 */
[----:B------:R-:W-:Y:S04]  /*c2a0*/  STL [R1+0x440], R4 ;  /* 0x0004400401007387 */ /* 0x000fe80000100800 */
[----:B------:R-:W5:Y:S01]  /*c2b0*/  LDL.LU R14, [R1+0x38] ;  /* 0x00003800010e7983 */ /* 0x000f620000300800 */
[----:B0-----:R-:W-:-:S05]  /*c2c0*/  LEA R0, P5, R17, R2, 0x1 ;  /* 0x0000000211007211 */ /* 0x001fca00078a08ff */
[----:B------:R0:W-:Y:S04]  /*c2d0*/  STL [R1+0x48c], R0 ;  /* 0x00048c0001007387 */ /* 0x0001e80000100800 */
[----:B0-----:R-:W5:Y:S01]  /*c2e0*/  LDL.LU R0, [R1+0x34] ;  /* 0x0000340001007983 */ /* 0x001f620000300800 */
[-C--:B------:R-:W-:Y:S02]  /*c2f0*/  LEA.HI.X.SX32 R4, R8, R3.reuse, 0x1, P6 ;  /* 0x0000000308047211 */ /* 0x080fe400030f0eff */
[----:B------:R-:W-:-:S03]  /*c300*/  LEA.HI.X.SX32 R6, R9, R3, 0x1, P0 ;  /* 0x0000000309067211 */ /* 0x000fc600000f0eff */
[----:B------:R0:W-:Y:S01]  /*c310*/  STL [R1+0x448], R4 ;  /* 0x0004480401007387 */ /* 0x0001e20000100800 */
[-C--:B------:R-:W-:Y:S02]  /*c320*/  LEA.HI.X.SX32 R8, R10, R3.reuse, 0x1, P1 ;  /* 0x000000030a087211 */ /* 0x080fe400008f0eff */
[----:B------:R-:W-:Y:S01]  /*c330*/  LEA.HI.X.SX32 R10, R23, R3, 0x1, P2 ;  /* 0x00000003170a7211 */ /* 0x000fe200010f0eff */
[----:B0-----:R-:W5:Y:S01]  /*c340*/  LDL.LU R4, [R1+0x24] ;  /* 0x0000240001047983 */ /* 0x001f620000300800 */
[----:B------:R-:W-:-:S05]  /*c350*/  LEA R5, P6, R16, R2, 0x1 ;  /* 0x0000000210057211 */ /* 0x000fca00078c08ff */
[----:B------:R0:W-:Y:S01]  /*c360*/  STL [R1+0x494], R5 ;  /* 0x0004940501007387 */ /* 0x0001e20000100800 */
[----:B------:R-:W-:-:S03]  /*c370*/  LEA.HI.X.SX32 R19, R19, R3, 0x1, P3 ;  /* 0x0000000313137211 */ /* 0x000fc600018f0eff */
[----:B0-----:R-:W5:Y:S04]  /*c380*/  LDL.LU R5, [R1+0x20] ;  /* 0x0000200001057983 */ /* 0x001f680000300800 */
[----:B------:R0:W-:Y:S01]  /*c390*/  STL [R1+0x450], R6 ;  /* 0x0004500601007387 */ /* 0x0001e20000100800 */
[----:B------:R-:W-:-:S03]  /*c3a0*/  LEA R7, P0, R13, R2, 0x1 ;  /* 0x000000020d077211 */ /* 0x000fc600078008ff */
[----:B0-----:R-:W5:Y:S04]  /*c3b0*/  LDL.LU R6, [R1+0x1c] ;  /* 0x00001c0001067983 */ /* 0x001f680000300800 */
[----:B------:R0:W-:Y:S04]  /*c3c0*/  STL [R1+0x49c], R7 ;  /* 0x00049c0701007387 */ /* 0x0001e80000100800 */
[----:B0-----:R-:W5:Y:S04]  /*c3d0*/  LDL.LU R7, [R1+0x18] ;  /* 0x0000180001077983 */ /* 0x001f680000300800 */
[----:B------:R0:W-:Y:S04]  /*c3e0*/  STL [R1+0x458], R8 ;  /* 0x0004580801007387 */ /* 0x0001e80000100800 */
[----:B0-----:R-:W5:Y:S01]  /*c3f0*/  LDL.LU R8, [R1+0x14] ;  /* 0x0000140001087983 */ /* 0x001f620000300800 */
[----:B------:R-:W-:-:S05]  /*c400*/  LEA R9, P1, R12, R2, 0x1 ;  /* 0x000000020c097211 */ /* 0x000fca00078208ff */
[----:B------:R0:W-:Y:S01]  /*c410*/  STL [R1+0x4a4], R9 ;  /* 0x0004a40901007387 */ /* 0x0001e20000100800 */
[----:B------:R-:W-:-:S03]  /*c420*/  LEA.HI.X.SX32 R18, R18, R3, 0x1, P4 ;  /* 0x0000000312127211 */ /* 0x000fc600020f0eff */
[----:B0-----:R-:W5:Y:S04]  /*c430*/  LDL.LU R9, [R1+0x10] ;  /* 0x0000100001097983 */ /* 0x001f680000300800 */
[----:B------:R0:W-:Y:S04]  /*c440*/  STL [R1+0x460], R10 ;  /* 0x0004600a01007387 */ /* 0x0001e80000100800 */
[----:B0-----:R-:W5:Y:S01]  /*c450*/  LDL.LU R10, [R1+0xc] ;  /* 0x00000c00010a7983 */ /* 0x001f620000300800 */
[-C--:B------:R-:W-:Y:S02]  /*c460*/  LEA.HI.X.SX32 R17, R17, R3.reuse, 0x1, P5 ;  /* 0x0000000311117211 */ /* 0x080fe400028f0eff */
[----:B------:R-:W-:-:S02]  /*c470*/  LEA.HI.X.SX32 R16, R16, R3, 0x1, P6 ;  /* 0x0000000310107211 */ /* 0x000fc400030f0eff */
[-C--:B------:R-:W-:Y:S02]  /*c480*/  LEA.HI.X.SX32 R13, R13, R3.reuse, 0x1, P0 ;  /* 0x000000030d0d7211 */ /* 0x080fe400000f0eff */
[----:B------:R-:W-:Y:S02]  /*c490*/  LEA.HI.X.SX32 R12, R12, R3, 0x1, P1 ;  /* 0x000000030c0c7211 */ /* 0x000fe400008f0eff */
[----:B--2---:R-:W-:-:S05]  /*c4a0*/  LEA R23, P2, R11, R2, 0x1 ;  /* 0x000000020b177211 */ /* 0x004fca00078408ff */
[----:B------:R0:W-:Y:S04]  /*c4b0*/  STL [R1+0x4ac], R23 ;  /* 0x0004ac1701007387 */ /* 0x0001e80000100800 */
[----:B0-----:R-:W2:Y:S04]  /*c4c0*/  LDL.LU R23, [R1+0x8] ;  /* 0x0000080001177983 */ /* 0x001ea80000300800 */
[----:B------:R3:W-:Y:S02]  /*c4d0*/  STL [R1+0x468], R19 ;  /* 0x0004681301007387 */ /* 0x0007e40000100800 */
[----:B---3--:R-:W-:-:S05]  /*c4e0*/  LEA R19, P3, R20, R2, 0x1 ;  /* 0x0000000214137211 */ /* 0x008fca00078608ff */
[----:B------:R0:W-:Y:S04]  /*c4f0*/  STL [R1+0x4b4], R19 ;  /* 0x0004b41301007387 */ /* 0x0001e80000100800 */
[----:B0-----:R-:W3:Y:S04]  /*c500*/  LDL.LU R19, [R1+0x6f0] ;  /* 0x0006f00001137983 */ /* 0x001ee80000300800 */
[----:B------:R4:W-:Y:S02]  /*c510*/  STL [R1+0x470], R18 ;  /* 0x0004701201007387 */ /* 0x0009e40000100800 */
[----:B----4-:R-:W-:-:S05]  /*c520*/  LEA R18, P4, R29, R2, 0x1 ;  /* 0x000000021d127211 */ /* 0x010fca00078808ff */
[----:B------:R0:W-:Y:S04]  /*c530*/  STL [R1+0x4bc], R18 ;  /* 0x0004bc1201007387 */ /* 0x0001e80000100800 */
[----:B0-----:R-:W4:Y:S04]  /*c540*/  LDL.LU R18, [R1+0x6ec] ;  /* 0x0006ec0001127983 */ /* 0x001f280000300800 */
[----:B------:R5:W-:Y:S02]  /*c550*/  STL [R1+0x478], R17 ;  /* 0x0004781101007387 */ /* 0x000be40000100800 */
[----:B-----5:R-:W-:-:S05]  /*c560*/  LEA R17, P5, R28, R2, 0x1 ;  /* 0x000000021c117211 */ /* 0x020fca00078a08ff */
[----:B------:R0:W-:Y:S04]  /*c570*/  STL [R1+0x4c4], R17 ;  /* 0x0004c41101007387 */ /* 0x0001e80000100800 */
[----:B0-----:R-:W5:Y:S04]  /*c580*/  LDL.LU R17, [R1+0x6e8] ;  /* 0x0006e80001117983 */ /* 0x001f680000300800 */
[----:B------:R0:W-:Y:S02]  /*c590*/  STL [R1+0x480], R16 ;  /* 0x0004801001007387 */ /* 0x0001e40000100800 */
[----:B0-----:R-:W-:-:S05]  /*c5a0*/  LEA R16, P6, R24, R2, 0x1 ;  /* 0x0000000218107211 */ /* 0x001fca00078c08ff */
[----:B------:R0:W-:Y:S04]  /*c5b0*/  STL [R1+0x4cc], R16 ;  /* 0x0004cc1001007387 */ /* 0x0001e80000100800 */
[----:B0-----:R-:W3:Y:S04]  /*c5c0*/  LDL.LU R16, [R1+0x6e4] ;  /* 0x0006e40001107983 */ /* 0x001ee80000300800 */
[----:B------:R0:W-:Y:S02]  /*c5d0*/  STL [R1+0x488], R13 ;  /* 0x0004880d01007387 */ /* 0x0001e40000100800 */
[----:B0-----:R-:W-:-:S05]  /*c5e0*/  LEA R13, P0, R21, R2, 0x1 ;  /* 0x00000002150d7211 */ /* 0x001fca00078008ff */
[----:B------:R0:W-:Y:S01]  /*c5f0*/  STL [R1+0x4d4], R13 ;  /* 0x0004d40d01007387 */ /* 0x0001e20000100800 */
[----:B------:R-:W-:-:S03]  /*c600*/  LEA.HI.X.SX32 R11, R11, R3, 0x1, P2 ;  /* 0x000000030b0b7211 */ /* 0x000fc600010f0eff */
        /* <DEDUP_REMOVED lines=8> */
[----:B------:R0:W-:Y:S04]  /*c690*/  STL [R1+0x4e4], R11 ;  /* 0x0004e40b01007387 */ /* 0x0001e80000100800 */
[----:B0-----:R-:W3:Y:S04]  /*c6a0*/  LDL.LU R11, [R1+0x6d8] ;  /* 0x0006d800010b7983 */ /* 0x001ee80000300800 */
[----:B------:R0:W-:Y:S02]  /*c6b0*/  STL [R1+0x4a0], R20 ;  /* 0x0004a01401007387 */ /* 0x0001e40000100800 */
[----:B0-----:R-:W-:-:S05]  /*c6c0*/  LEA R20, P3, R0, R2, 0x1 ;  /* 0x0000000200147211 */ /* 0x001fca00078608ff */
[----:B------:R0:W-:Y:S04]  /*c6d0*/  STL [R1+0x4ec], R20 ;  /* 0x0004ec1401007387 */ /* 0x0001e80000100800 */
[----:B0-----:R-:W4:Y:S01]  /*c6e0*/  LDL.LU R20, [R1+0x6d4] ;  /* 0x0006d40001147983 */ /* 0x001f220000300800 */
[----:B------:R-:W-:-:S05]  /*c6f0*/  LEA.HI.X.SX32 R29, R29, R3, 0x1, P4 ;  /* 0x000000031d1d7211 */ /* 0x000fca00020f0eff */
[----:B------:R0:W-:Y:S02]  /*c700*/  STL [R1+0x4a8], R29 ;  /* 0x0004a81d01007387 */ /* 0x0001e40000100800 */
[----:B0-----:R-:W-:-:S05]  /*c710*/  LEA R29, P4, R4, R2, 0x1 ;  /* 0x00000002041d7211 */ /* 0x001fca00078808ff */
[----:B------:R0:W-:Y:S02]  /*c720*/  STL [R1+0x4f4], R29 ;  /* 0x0004f41d01007387 */ /* 0x0001e40000100800 */
[----:B0-----:R-:W-:Y:S02]  /*c730*/  LEA.HI.X.SX32 R29, R28, R3, 0x1, P5 ;  /* 0x000000031c1d7211 */ /* 0x001fe400028f0eff */
[----:B------:R-:W-:-:S03]  /*c740*/  LEA R28, P5, R5, R2, 0x1 ;  /* 0x00000002051c7211 */ /* 0x000fc600078a08ff */
[----:B------:R0:W-:Y:S04]  /*c750*/  STL [R1+0x4b0], R29 ;  /* 0x0004b01d01007387 */ /* 0x0001e80000100800 */
[----:B------:R1:W-:Y:S01]  /*c760*/  STL [R1+0x4fc], R28 ;  /* 0x0004fc1c01007387 */ /* 0x0003e20000100800 */
[-C--:B0-----:R-:W-:Y:S02]  /*c770*/  LEA.HI.X.SX32 R29, R24, R3.reuse, 0x1, P6 ;  /* 0x00000003181d7211 */ /* 0x081fe400030f0eff */
[-C--:B------:R-:W-:Y:S02]  /*c780*/  LEA R24, P6, R6, R2.reuse, 0x1 ;  /* 0x0000000206187211 */ /* 0x080fe400078c08ff */
[----:B-1----:R-:W-:Y:S01]  /*c790*/  LEA.HI.X.SX32 R28, R21, R3, 0x1, P0 ;  /* 0x00000003151c7211 */ /* 0x002fe200000f0eff */
[----:B------:R-:W-:Y:S01]  /*c7a0*/  STL [R1+0x4b8], R29 ;  /* 0x0004b81d01007387 */ /* 0x000fe20000100800 */
[----:B------:R-:W-:-:S03]  /*c7b0*/  LEA R21, P0, R7, R2, 0x1 ;  /* 0x0000000207157211 */ /* 0x000fc600078008ff */
[----:B------:R0:W-:Y:S04]  /*c7c0*/  STL [R1+0x504], R24 ;  /* 0x0005041801007387 */ /* 0x0001e80000100800 */
[----:B------:R-:W-:Y:S01]  /*c7d0*/  STL [R1+0x4c0], R28 ;  /* 0x0004c01c01007387 */ /* 0x000fe20000100800 */
[-C--:B0-----:R-:W-:Y:S02]  /*c7e0*/  LEA.HI.X.SX32 R24, R15, R3.reuse, 0x1, P1 ;  /* 0x000000030f187211 */ /* 0x081fe400008f0eff */
[----:B------:R-:W-:Y:S01]  /*c7f0*/  LEA R15, P1, R8, R2, 0x1 ;  /* 0x00000002080f7211 */ /* 0x000fe200078208ff */
[----:B------:R0:W-:Y:S04]  /*c800*/  STL [R1+0x50c], R21 ;  /* 0x00050c1501007387 */ /* 0x0001e80000100800 */
[----:B------:R-:W-:Y:S04]  /*c810*/  STL [R1+0x4c8], R24 ;  /* 0x0004c81801007387 */ /* 0x000fe80000100800 */
[----:B------:R1:W-:Y:S01]  /*c820*/  STL [R1+0x514], R15 ;  /* 0x0005140f01007387 */ /* 0x0003e20000100800 */
[----:B0-----:R-:W-:-:S02]  /*c830*/  LEA.HI.X.SX32 R21, R14, R3, 0x1, P2 ;  /* 0x000000030e157211 */ /* 0x001fc400010f0eff */
[----:B------:R-:W-:-:S03]  /*c840*/  LEA R14, P2, R9, R2, 0x1 ;  /* 0x00000002090e7211 */ /* 0x000fc600078408ff */
[----:B------:R-:W-:Y:S01]  /*c850*/  STL [R1+0x4d0], R21 ;  /* 0x0004d01501007387 */ /* 0x000fe20000100800 */
[-C--:B-1----:R-:W-:Y:S02]  /*c860*/  LEA.HI.X.SX32 R15, R0, R3.reuse, 0x1, P3 ;  /* 0x00000003000f7211 */ /* 0x082fe400018f0eff */
[----:B------:R-:W-:Y:S01]  /*c870*/  LEA R0, P3, R10, R2, 0x1 ;  /* 0x000000020a007211 */ /* 0x000fe200078608ff */
[----:B------:R0:W-:Y:S04]  /*c880*/  STL [R1+0x51c], R14 ;  /* 0x00051c0e01007387 */ /* 0x0001e80000100800 */
[----:B------:R-:W-:Y:S04]  /*c890*/  STL [R1+0x4d8], R15 ;  /* 0x0004d80f01007387 */ /* 0x000fe80000100800 */
[----:B------:R1:W-:Y:S01]  /*c8a0*/  STL [R1+0x524], R0 ;  /* 0x0005240001007387 */ /* 0x0003e20000100800 */
[----:B0-----:R-:W-:-:S02]  /*c8b0*/  LEA.HI.X.SX32 R14, R4, R3, 0x1, P4 ;  /* 0x00000003040e7211 */ /* 0x001fc400020f0eff */
[----:B--2---:R-:W-:-:S03]  /*c8c0*/  LEA R4, P4, R23, R2, 0x1 ;  /* 0x0000000217047211 */ /* 0x004fc600078808ff */
[----:B------:R-:W-:Y:S01]  /*c8d0*/  STL [R1+0x4e0], R14 ;  /* 0x0004e00e01007387 */ /* 0x000fe20000100800 */
[----:B-1----:R-:W-:-:S03]  /*c8e0*/  LEA.HI.X.SX32 R0, R5, R3, 0x1, P5 ;  /* 0x0000000305007211 */ /* 0x002fc600028f0eff */
[----:B------:R0:W-:Y:S04]  /*c8f0*/  STL [R1+0x52c], R4 ;  /* 0x00052c0401007387 */ /* 0x0001e80000100800 */
[----:B------:R3:W-:Y:S01]  /*c900*/  STL [R1+0x4e8], R0 ;  /* 0x0004e80001007387 */ /* 0x0007e20000100800 */
[----:B0-----:R-:W-:Y:S01]  /*c910*/  LEA.HI.X.SX32 R4, R6, R3, 0x1, P6 ;  /* 0x0000000306047211 */ /* 0x001fe200030f0eff */
[----:B------:R-:W-:Y:S02]  /*c920*/  IMAD R27, R27, UR7, RZ ;  /* 0x000000071b1b7c24 */ /* 0x000fe4000f8e02ff */
[----:B------:R-:W-:Y:S02]  /*c930*/  IMAD R26, R26, UR7, RZ ;  /* 0x000000071a1a7c24 */ /* 0x000fe4000f8e02ff */
[----:B------:R-:W-:-:S02]  /*c940*/  IMAD R25, R25, UR7, RZ ;  /* 0x0000000719197c24 */ /* 0x000fc4000f8e02ff */
[----:B------:R-:W-:Y:S01]  /*c950*/  IMAD R22, R22, UR7, RZ ;  /* 0x0000000716167c24 */ /* 0x000fe2000f8e02ff */
[-C--:B---3--:R-:W-:Y:S02]  /*c960*/  LEA R0, P6, R11, R2.reuse, 0x1 ;  /* 0x000000020b007211 */ /* 0x088fe400078c08ff */
[----:B----4-:R-:W-:-:S05]  /*c970*/  LEA R5, P5, R20, R2, 0x1 ;  /* 0x0000000214057211 */ /* 0x010fca00078a08ff */
[----:B------:R0:W-:Y:S04]  /*c980*/  STL [R1+0x534], R5 ;  /* 0x0005340501007387 */ /* 0x0001e80000100800 */
[----:B------:R1:W-:Y:S01]  /*c990*/  STL [R1+0x4f0], R4 ;  /* 0x0004f00401007387 */ /* 0x0003e20000100800 */
[----:B0-----:R-:W-:-:S03]  /*c9a0*/  LEA.HI.X.SX32 R5, R7, R3, 0x1, P0 ;  /* 0x0000000307057211 */ /* 0x001fc600000f0eff */
[----:B------:R0:W-:Y:S01]  /*c9b0*/  STL [R1+0x53c], R0 ;  /* 0x00053c0001007387 */ /* 0x0001e20000100800 */
[----:B-1----:R-:W-:-:S03]  /*c9c0*/  LEA R4, P0, R12, R2, 0x1 ;  /* 0x000000020c047211 */ /* 0x002fc600078008ff */
[----:B------:R1:W-:Y:S01]  /*c9d0*/  STL [R1+0x4f8], R5 ;  /* 0x0004f80501007387 */ /* 0x0003e20000100800 */
[----:B0-----:R-:W-:-:S03]  /*c9e0*/  LEA.HI.X.SX32 R0, R8, R3, 0x1, P1 ;  /* 0x0000000308007211 */ /* 0x001fc600008f0eff */
[----:B------:R-:W-:Y:S01]  /*c9f0*/  STL [R1+0x544], R4 ;  /* 0x0005440401007387 */ /* 0x000fe20000100800 */
[----:B-1----:R-:W-:-:S03]  /*ca00*/  LEA R5, P1, R13, R2, 0x1 ;  /* 0x000000020d057211 */ /* 0x002fc600078208ff */
[----:B------:R-:W-:Y:S04]  /*ca10*/  STL [R1+0x500], R0 ;  /* 0x0005000001007387 */ /* 0x000fe80000100800 */
[----:B------:R0:W-:Y:S02]  /*ca20*/  STL [R1+0x548], R5 ;  /* 0x0005480501007387 */ /* 0x0001e40000100800 */
[-C--:B0-----:R-:W-:Y:S02]  /*ca30*/  LEA.HI.X.SX32 R5, R10, R3.reuse, 0x1, P3 ;  /* 0x000000030a057211 */ /* 0x081fe400018f0eff */
[----:B------:R-:W0:Y:S01]  /*ca40*/  S2R R10, SR_TID.X ;  /* 0x00000000000a7919 */ /* 0x000e220000002100 */
[----:B------:R-:W-:Y:S02]  /*ca50*/  LEA.HI.X.SX32 R4, R9, R3, 0x1, P2 ;  /* 0x0000000309047211 */ /* 0x000fe400010f0eff */
[----:B------:R-:W-:-:S03]  /*ca60*/  LEA R0, P2, R16, R2, 0x1 ;  /* 0x0000000210007211 */ /* 0x000fc600078408ff */
[----:B------:R5:W-:Y:S04]  /*ca70*/  STL [R1+0x508], R4 ;  /* 0x0005080401007387 */ /* 0x000be80000100800 */
[----:B------:R1:W-:Y:S01]  /*ca80*/  STL [R1+0x54c], R0 ;  /* 0x00054c0001007387 */ /* 0x0003e20000100800 */
[----:B-----5:R-:W-:-:S03]  /*ca90*/  LEA R4, P3, R17, R2, 0x1 ;  /* 0x0000000211047211 */ /* 0x020fc600078608ff */
[----:B------:R2:W-:Y:S01]  /*caa0*/  STL [R1+0x510], R5 ;  /* 0x0005100501007387 */ /* 0x0005e20000100800 */
[----:B-1----:R-:W-:-:S03]  /*cab0*/  LEA.HI.X.SX32 R0, R23, R3, 0x1, P4 ;  /* 0x0000000317007211 */ /* 0x002fc600020f0eff */
[----:B------:R1:W-:Y:S04]  /*cac0*/  STL [R1+0x550], R4 ;  /* 0x0005500401007387 */ /* 0x0003e80000100800 */
[----:B------:R3:W-:Y:S01]  /*cad0*/  STL [R1+0x518], R0 ;  /* 0x0005180001007387 */ /* 0x0007e20000100800 */
[-C--:B--2---:R-:W-:Y:S02]  /*cae0*/  LEA R5, P4, R18, R2.reuse, 0x1 ;  /* 0x0000000212057211 */ /* 0x084fe400078808ff */
[----:B-1----:R-:W-:Y:S02]  /*caf0*/  LEA.HI.X.SX32 R4, R20, R3, 0x1, P5 ;  /* 0x0000000314047211 */ /* 0x002fe400028f0eff */
[--C-:B0-----:R-:W-:Y:S02]  /*cb00*/  SHF.R.U32.HI R8, RZ, 0x5, R10.reuse ;  /* 0x00000005ff087819 */ /* 0x101fe4000001160a */
[----:B---3--:R-:W-:Y:S01]  /*cb10*/  LEA R0, P5, R19, R2, 0x1 ;  /* 0x0000000213007211 */ /* 0x008fe200078a08ff */
[----:B------:R0:W-:Y:S01]  /*cb20*/  STL [R1+0x554], R5 ;  /* 0x0005540501007387 */ /* 0x0001e20000100800 */
[----:B------:R-:W-:-:S03]  /*cb30*/  SHF.R.U32.HI R10, RZ, 0x5, R10 ;  /* 0x00000005ff0a7819 */ /* 0x000fc6000001160a */
[----:B------:R1:W-:Y:S01]  /*cb40*/  STL [R1+0x520], R4 ;  /* 0x0005200401007387 */ /* 0x0003e20000100800 */
[----:B------:R-:W-:-:S03]  /*cb50*/  SGXT.U32 R10, R10, 0x2 ;  /* 0x000000020a0a781a */ /* 0x000fc60000000000 */
[----:B------:R2:W-:Y:S01]  /*cb60*/  STL [R1+0x558], R0 ;  /* 0x0005580001007387 */ /* 0x0005e20000100800 */
[-C--:B0-----:R-:W-:Y:S01]  /*cb70*/  LEA.HI.X.SX32 R5, R11, R3.reuse, 0x1, P6 ;  /* 0x000000030b057211 */ /* 0x081fe200030f0eff */
[----:B------:R-:W0:Y:S01]  /*cb80*/  S2R R23, SR_TID.X ;  /* 0x0000000000177919 */ /* 0x000e220000002100 */
[----:B-1----:R-:W-:Y:S02]  /*cb90*/  LEA R4, P6, R27, R2, 0x1 ;  /* 0x000000021b047211 */ /* 0x002fe400078c08ff */
[----:B--2---:R-:W-:Y:S01]  /*cba0*/  LEA.HI.X.SX32 R0, R12, R3, 0x1, P0 ;  /* 0x000000030c007211 */ /* 0x004fe200000f0eff */
[----:B------:R1:W-:Y:S01]  /*cbb0*/  STL [R1+0x528], R5 ;  /* 0x0005280501007387 */ /* 0x0003e20000100800 */
[----:B------:R-:W-:-:S03]  /*cbc0*/  LOP3.LUT R7, R10, 0x6c, RZ, 0xfc, !PT ;  /* 0x0000006c0a077812 */ /* 0x000fc600078efcff */
[----:B------:R2:W-:Y:S04]  /*cbd0*/  STL [R1+0x568], R4 ;  /* 0x0005680401007387 */ /* 0x0005e80000100800 */
[----:B------:R3:W-:Y:S01]  /*cbe0*/  STL [R1+0x530], R0 ;  /* 0x0005300001007387 */ /* 0x0007e20000100800 */
[-C--:B-1----:R-:W-:Y:S01]  /*cbf0*/  LEA R5, P0, R26, R2.reuse, 0x1 ;  /* 0x000000021a057211 */ /* 0x082fe200078008ff */
[----:B------:R-:W1:Y:S01]  /*cc00*/  S2R R10, SR_TID.X ;  /* 0x00000000000a7919 */ /* 0x000e620000002100 */
[-C--:B--2---:R-:W-:Y:S02]  /*cc10*/  LEA.HI.X.SX32 R4, R13, R3.reuse, 0x1, P1 ;  /* 0x000000030d047211 */ /* 0x084fe400008f0eff */
[----:B---3--:R-:W-:Y:S01]  /*cc20*/  LEA R0, P1, R25, R2, 0x1 ;  /* 0x0000000219007211 */ /* 0x008fe200078208ff */
[----:B------:R2:W-:Y:S04]  /*cc30*/  STL [R1+0x570], R5 ;  /* 0x0005700501007387 */ /* 0x0005e80000100800 */
[----:B------:R3:W-:Y:S04]  /*cc40*/  STL [R1+0x538], R4 ;  /* 0x0005380401007387 */ /* 0x0007e80000100800 */
[----:B------:R4:W-:Y:S01]  /*cc50*/  STL [R1+0x578], R0 ;  /* 0x0005780001007387 */ /* 0x0009e20000100800 */
[----:B--2---:R-:W-:-:S02]  /*cc60*/  LEA.HI.X.SX32 R5, R16, R3, 0x1, P2 ;  /* 0x0000000310057211 */ /* 0x004fc400010f0eff */
[----:B---3--:R-:W-:Y:S02]  /*cc70*/  LEA R4, P2, R22, R2, 0x1 ;  /* 0x0000000216047211 */ /* 0x008fe400078408ff */
[-C--:B------:R-:W-:Y:S02]  /*cc80*/  LEA.HI.X.SX32 R2, R18, R3.reuse, 0x1, P4 ;  /* 0x0000000312027211 */ /* 0x080fe400020f0eff */
[-C--:B----4-:R-:W-:Y:S01]  /*cc90*/  LEA.HI.X.SX32 R0, R17, R3.reuse, 0x1, P3 ;  /* 0x0000000311007211 */ /* 0x090fe200018f0eff */
[----:B------:R-:W-:Y:S04]  /*cca0*/  STL [R1+0x540], R5 ;  /* 0x0005400501007387 */ /* 0x000fe80000100800 */
[----:B------:R2:W-:Y:S04]  /*ccb0*/  STL [R1+0x580], R4 ;  /* 0x0005800401007387 */ /* 0x0005e80000100800 */
[----:B------:R3:W-:Y:S04]  /*ccc0*/  STL [R1+0x198], R0 ;  /* 0x0001980001007387 */ /* 0x0007e80000100800 */
[----:B------:R4:W-:Y:S01]  /*ccd0*/  STL [R1+0x19c], R2 ;  /* 0x00019c0201007387 */ /* 0x0009e20000100800 */
[----:B--2---:R-:W-:-:S02]  /*cce0*/  LEA.HI.X.SX32 R4, R19, R3, 0x1, P5 ;  /* 0x0000000313047211 */ /* 0x004fc400028f0eff */
[----:B---3--:R-:W-:-:S03]  /*ccf0*/  LEA.HI.X.SX32 R0, R27, R3, 0x1, P6 ;  /* 0x000000031b007211 */ /* 0x008fc600030f0eff */
[----:B------:R-:W-:Y:S01]  /*cd00*/  STL [R1+0x1a0], R4 ;  /* 0x0001a00401007387 */ /* 0x000fe20000100800 */
[----:B----4-:R-:W-:-:S03]  /*cd10*/  LEA.HI.X.SX32 R2, R26, R3, 0x1, P0 ;  /* 0x000000031a027211 */ /* 0x010fc600000f0eff */
[----:B------:R2:W-:Y:S04]  /*cd20*/  STL [R1+0x1a4], R0 ;  /* 0x0001a40001007387 */ /* 0x0005e80000100800 */
[----:B------:R3:W-:Y:S01]  /*cd30*/  STL [R1+0x1a8], R2 ;  /* 0x0001a80201007387 */ /* 0x0007e20000100800 */
[----:B------:R-:W-:Y:S02]  /*cd40*/  SGXT.U32 R8, R8, 0x2 ;  /* 0x000000020808781a */ /* 0x000fe40000000000 */
[-C--:B--2---:R-:W-:Y:S02]  /*cd50*/  LEA.HI.X.SX32 R0, R25, R3.reuse, 0x1, P1 ;  /* 0x0000000319007211 */ /* 0x084fe400008f0eff */
[----:B---3--:R-:W-:-:S03]  /*cd60*/  LEA.HI.X.SX32 R2, R22, R3, 0x1, P2 ;  /* 0x0000000316027211 */ /* 0x008fc600010f0eff */
[----:B------:R-:W-:Y:S01]  /*cd70*/  STL [R1+0x1ac], R0 ;  /* 0x0001ac0001007387 */ /* 0x000fe20000100800 */
[----:B------:R-:W-:-:S03]  /*cd80*/  LOP3.LUT R9, R8, 0x68, RZ, 0xfc, !PT ;  /* 0x0000006808097812 */ /* 0x000fc600078efcff */
[----:B------:R0:W-:Y:S01]  /*cd90*/  STL [R1+0x1b0], R2 ;  /* 0x0001b00201007387 */ /* 0x0001e20000100800 */
[----:B------:R-:W-:-:S03]  /*cda0*/  LOP3.LUT R8, R8, 0x64, RZ, 0xfc, !PT ;  /* 0x0000006408087812 */ /* 0x000fc600078efcff */
[----:B------:R-:W-:Y:S01]  /*cdb0*/  STL [R1+0x610], RZ ;  /* 0x000610ff01007387 */ /* 0x000fe20000100800 */
[----:B0-----:R-:W-:-:S05]  /*cdc0*/  IMAD.SHL.U32 R2, R23, 0x8, RZ ;  /* 0x0000000817027824 */ /* 0x001fca00078e00ff */
[----:B------:R0:W-:Y:S01]  /*cdd0*/  STL [R1+0x66c], R2 ;  /* 0x00066c0201007387 */ /* 0x0001e20000100800 */
[----:B------:R-:W-:Y:S02]  /*cde0*/  IMAD R3, R7, UR12, RZ ;  /* 0x0000000c07037c24 */ /* 0x000fe4000f8e02ff */
[----:B0-----:R-:W-:Y:S01]  /*cdf0*/  IMAD R2, R9, UR13, RZ ;  /* 0x0000000d09027c24 */ /* 0x001fe2000f8e02ff */
[--C-:B-1----:R-:W-:Y:S01]  /*ce00*/  SHF.R.U32.HI R9, RZ, 0x5, R10.reuse ;  /* 0x00000005ff097819 */ /* 0x102fe2000001160a */
[----:B------:R-:W-:Y:S01]  /*ce10*/  IMAD R2, R8, UR14, RZ ;  /* 0x0000000e08027c24 */ /* 0x000fe2000f8e02ff */
[--C-:B------:R-:W-:Y:S02]  /*ce20*/  SHF.R.U32.HI R8, RZ, 0x5, R10.reuse ;  /* 0x00000005ff087819 */ /* 0x100fe4000001160a */
[----:B------:R-:W-:Y:S02]  /*ce30*/  SGXT.U32 R9, R9, 0x2 ;  /* 0x000000020909781a */ /* 0x000fe40000000000 */
[----:B------:R-:W-:-:S02]  /*ce40*/  SHF.R.U32.HI R10, RZ, 0x5, R10 ;  /* 0x00000005ff0a7819 */ /* 0x000fc4000001160a */
[----:B------:R-:W-:Y:S02]  /*ce50*/  LOP3.LUT R7, R9, 0x60, RZ, 0xfc, !PT ;  /* 0x0000006009077812 */ /* 0x000fe400078efcff */
[----:B------:R-:W-:-:S03]  /*ce60*/  SGXT.U32 R10, R10, 0x2 ;  /* 0x000000020a0a781a */ /* 0x000fc60000000000 */
[----:B------:R-:W-:Y:S01]  /*ce70*/  IMAD R3, R7, UR15, RZ ;  /* 0x0000000f07037c24 */ /* 0x000fe2000f8e02ff */
[C---:B------:R-:W-:Y:S02]  /*ce80*/  LOP3.LUT R6, R10.reuse, 0x58, RZ, 0xfc, !PT ;  /* 0x000000580a067812 */ /* 0x040fe400078efcff */
[----:B------:R-:W-:Y:S02]  /*ce90*/  LOP3.LUT R7, R10, 0x54, RZ, 0xfc, !PT ;  /* 0x000000540a077812 */ /* 0x000fe400078efcff */
[----:B------:R-:W0:Y:S01]  /*cea0*/  S2R R10, SR_TID.X ;  /* 0x00000000000a7919 */ /* 0x000e220000002100 */
[----:B------:R-:W-:Y:S02]  /*ceb0*/  LOP3.LUT R9, R9, 0x5c, RZ, 0xfc, !PT ;  /* 0x0000005c09097812 */ /* 0x000fe400078efcff */
[----:B------:R-:W-:-:S03]  /*cec0*/  SGXT.U32 R8, R8, 0x2 ;  /* 0x000000020808781a */ /* 0x000fc60000000000 */
[----:B------:R-:W-:Y:S01]  /*ced0*/  IMAD R2, R9, UR16, RZ ;  /* 0x0000001009027c24 */ /* 0x000fe2000f8e02ff */
[----:B------:R-:W-:Y:S01]  /*cee0*/  LOP3.LUT R9, R8, 0x50, RZ, 0xfc, !PT ;  /* 0x0000005008097812 */ /* 0x000fe200078efcff */
[----:B------:R-:W-:Y:S01]  /*cef0*/  IMAD R2, R6, UR17, RZ ;  /* 0x0000001106027c24 */ /* 0x000fe2000f8e02ff */
[----:B------:R-:W-:-:S03]  /*cf00*/  LOP3.LUT R8, R8, 0x4c, RZ, 0xfc, !PT ;  /* 0x0000004c08087812 */ /* 0x000fc600078efcff */
[----:B------:R-:W-:Y:S01]  /*cf10*/  IMAD R2, R9, UR19, RZ ;  /* 0x0000001309027c24 */ /* 0x000fe2000f8e02ff */
[----:B------:R-:W-:Y:S01]  /*cf20*/  LOP3.LUT R0, R23, 0x7f, RZ, 0xc0, !PT ;  /* 0x0000007f17007812 */ /* 0x000fe200078ec0ff */
[----:B------:R-:W-:Y:S02]  /*cf30*/  IMAD R3, R7, UR18, RZ ;  /* 0x0000001207037c24 */ /* 0x000fe4000f8e02ff */
[----:B------:R-:W-:Y:S02]  /*cf40*/  IMAD R2, R8, UR20, RZ ;  /* 0x0000001408027c24 */ /* 0x000fe4000f8e02ff */
[----:B------:R-:W-:Y:S01]  /*cf50*/  IMAD R2, R0, UR6, RZ ;  /* 0x0000000600027c24 */ /* 0x000fe2000f8e02ff */
[----:B0-----:R-:W-:-:S04]  /*cf60*/  SHF.R.U32.HI R9, RZ, 0x5, R10 ;  /* 0x00000005ff097819 */ /* 0x001fc8000001160a */
[----:B------:R-:W-:Y:S02]  /*cf70*/  SGXT.U32 R9, R9, 0x2 ;  /* 0x000000020909781a */ /* 0x000fe40000000000 */
[----:B------:R-:W-:Y:S02]  /*cf80*/  SHF.R.U32.HI R10, RZ, 0x5, R10 ;  /* 0x00000005ff0a7819 */ /* 0x000fe4000001160a */
[C---:B------:R-:W-:Y:S02]  /*cf90*/  LOP3.LUT R7, R9.reuse, 0x48, RZ, 0xfc, !PT ;  /* 0x0000004809077812 */ /* 0x040fe400078efcff */
[C---:B------:R-:W-:Y:S02]  /*cfa0*/  LOP3.LUT R8, R9.reuse, 0x44, RZ, 0xfc, !PT ;  /* 0x0000004409087812 */ /* 0x040fe400078efcff */
[----:B------:R-:W-:Y:S02]  /*cfb0*/  LOP3.LUT R9, R9, 0x40, RZ, 0xfc, !PT ;  /* 0x0000004009097812 */ /* 0x000fe400078efcff */
[----:B------:R-:W-:Y:S01]  /*cfc0*/  SGXT.U32 R10, R10, 0x2 ;  /* 0x000000020a0a781a */ /* 0x000fe20000000000 */
[----:B------:R-:W-:-:S02]  /*cfd0*/  IMAD R0, R7, UR21, RZ ;  /* 0x0000001507007c24 */ /* 0x000fc4000f8e02ff */
[----:B------:R-:W-:Y:S01]  /*cfe0*/  IMAD R3, R8, UR22, RZ ;  /* 0x0000001608037c24 */ /* 0x000fe2000f8e02ff */
[C---:B------:R-:W-:Y:S01]  /*cff0*/  LOP3.LUT R8, R10.reuse, 0x3c, RZ, 0xfc, !PT ;  /* 0x0000003c0a087812 */ /* 0x040fe200078efcff */
[----:B------:R-:W-:Y:S01]  /*d000*/  IMAD R0, R9, UR23, RZ ;  /* 0x0000001709007c24 */ /* 0x000fe2000f8e02ff */
[C---:B------:R-:W-:Y:S02]  /*d010*/  LOP3.LUT R9, R10.reuse, 0x38, RZ, 0xfc, !PT ;  /* 0x000000380a097812 */ /* 0x040fe400078efcff */
[----:B------:R-:W-:Y:S01]  /*d020*/  LOP3.LUT R10, R10, 0x34, RZ, 0xfc, !PT ;  /* 0x000000340a0a7812 */ /* 0x000fe200078efcff */
[----:B------:R-:W-:-:S04]  /*d030*/  IMAD R3, R8, UR24, RZ ;  /* 0x0000001808037c24 */ /* 0x000fc8000f8e02ff */
[----:B------:R-:W-:Y:S02]  /*d040*/  IMAD R3, R10, UR26, RZ ;  /* 0x0000001a0a037c24 */ /* 0x000fe4000f8e02ff */
[----:B------:R-:W0:Y:S01]  /*d050*/  S2R R10, SR_TID.X ;  /* 0x00000000000a7919 */ /* 0x000e220000002100 */
[----:B------:R1:W-:Y:S04]  /*d060*/  STL [R1+0x614], RZ ;  /* 0x000614ff01007387 */ /* 0x0003e80000100800 */
[----:B------:R1:W-:Y:S04]  /*d070*/  STL [R1+0x618], RZ ;  /* 0x000618ff01007387 */ /* 0x0003e80000100800 */
[----:B------:R1:W-:Y:S04]  /*d080*/  STL [R1+0x61c], RZ ;  /* 0x00061cff01007387 */ /* 0x0003e80000100800 */
[----:B------:R1:W-:Y:S04]  /*d090*/  STL [R1+0x600], RZ ;  /* 0x000600ff01007387 */ /* 0x0003e80000100800 */
[----:B------:R1:W-:Y:S04]  /*d0a0*/  STL [R1+0x604], RZ ;  /* 0x000604ff01007387 */ /* 0x0003e80000100800 */
[----:B------:R1:W-:Y:S04]  /*d0b0*/  STL [R1+0x608], RZ ;  /* 0x000608ff01007387 */ /* 0x0003e80000100800 */
[----:B------:R1:W-:Y:S04]  /*d0c0*/  STL [R1+0x60c], RZ ;  /* 0x00060cff01007387 */ /* 0x0003e80000100800 */
[----:B------:R1:W-:Y:S04]  /*d0d0*/  STL [R1+0x5f0], RZ ;  /* 0x0005f0ff01007387 */ /* 0x0003e80000100800 */
[----:B------:R1:W-:Y:S01]  /*d0e0*/  STL [R1+0x5f4], RZ ;  /* 0x0005f4ff01007387 */ /* 0x0003e20000100800 */
[----:B------:R-:W-:-:S03]  /*d0f0*/  IMAD R4, R9, UR25, RZ ;  /* 0x0000001909047c24 */ /* 0x000fc6000f8e02ff */
[----:B------:R1:W-:Y:S01]  /*d100*/  STL [R1+0x5f8], RZ ;  /* 0x0005f8ff01007387 */ /* 0x0003e20000100800 */
[----:B0-----:R-:W-:-:S03]  /*d110*/  SHF.R.U32.HI R9, RZ, 0x5, R10 ;  /* 0x00000005ff097819 */ /* 0x001fc6000001160a */
[----:B------:R1:W-:Y:S04]  /*d120*/  STL [R1+0x5fc], RZ ;  /* 0x0005fcff01007387 */ /* 0x0003e80000100800 */
[----:B------:R1:W-:Y:S04]  /*d130*/  STL [R1+0x5e0], RZ ;  /* 0x0005e0ff01007387 */ /* 0x0003e80000100800 */
[----:B------:R1:W-:Y:S04]  /*d140*/  STL [R1+0x5e4], RZ ;  /* 0x0005e4ff01007387 */ /* 0x0003e80000100800 */
[----:B------:R1:W-:Y:S01]  /*d150*/  STL [R1+0x5e8], RZ ;  /* 0x0005e8ff01007387 */ /* 0x0003e20000100800 */
[----:B------:R-:W-:-:S03]  /*d160*/  SGXT.U32 R9, R9, 0x2 ;  /* 0x000000020909781a */ /* 0x000fc60000000000 */
[----:B------:R1:W-:Y:S04]  /*d170*/  STL [R1+0x5ec], RZ ;  /* 0x0005ecff01007387 */ /* 0x0003e80000100800 */
[----:B------:R1:W-:Y:S04]  /*d180*/  STL [R1+0x5d0], RZ ;  /* 0x0005d0ff01007387 */ /* 0x0003e80000100800 */
[----:B------:R1:W-:Y:S01]  /*d190*/  STL [R1+0x5d4], RZ ;  /* 0x0005d4ff01007387 */ /* 0x0003e20000100800 */
[----:B------:R-:W-:-:S03]  /*d1a0*/  SHF.R.U32.HI R10, RZ, 0x5, R10 ;  /* 0x00000005ff0a7819 */ /* 0x000fc6000001160a */
[----:B------:R1:W-:Y:S01]  /*d1b0*/  STL [R1+0x5d8], RZ ;  /* 0x0005d8ff01007387 */ /* 0x0003e20000100800 */
[----:B------:R-:W-:-:S03]  /*d1c0*/  LOP3.LUT R7, R9, 0x30, RZ, 0xfc, !PT ;  /* 0x0000003009077812 */ /* 0x000fc600078efcff */
[----:B------:R1:W-:Y:S01]  /*d1d0*/  STL [R1+0x5dc], RZ ;  /* 0x0005dcff01007387 */ /* 0x0003e20000100800 */
[----:B------:R-:W-:-:S03]  /*d1e0*/  LOP3.LUT R8, R9, 0x2c, RZ, 0xfc, !PT ;  /* 0x0000002c09087812 */ /* 0x000fc600078efcff */
[----:B------:R1:W-:Y:S01]  /*d1f0*/  STL [R1+0x5c0], RZ ;  /* 0x0005c0ff01007387 */ /* 0x0003e20000100800 */
[----:B------:R-:W-:-:S03]  /*d200*/  LOP3.LUT R9, R9, 0x28, RZ, 0xfc, !PT ;  /* 0x0000002809097812 */ /* 0x000fc600078efcff */
[----:B------:R1:W-:Y:S01]  /*d210*/  STL [R1+0x5c4], RZ ;  /* 0x0005c4ff01007387 */ /* 0x0003e20000100800 */
[----:B------:R-:W-:-:S03]  /*d220*/  SGXT.U32 R10, R10, 0x2 ;  /* 0x000000020a0a781a */ /* 0x000fc60000000000 */
[----:B------:R1:W-:Y:S04]  /*d230*/  STL [R1+0x5c8], RZ ;  /* 0x0005c8ff01007387 */ /* 0x0003e80000100800 */
[----:B------:R1:W-:Y:S04]  /*d240*/  STL [R1+0x5cc], RZ ;  /* 0x0005ccff01007387 */ /* 0x0003e80000100800 */
[----:B------:R1:W-:Y:S01]  /*d250*/  STL [R1+0x5b0], RZ ;  /* 0x0005b0ff01007387 */ /* 0x0003e20000100800 */
[----:B------:R-:W-:-:S03]  /*d260*/  IMAD R4, R8, UR28, RZ ;  /* 0x0000001c08047c24 */ /* 0x000fc6000f8e02ff */
[----:B------:R1:W-:Y:S01]  /*d270*/  STL [R1+0x5b4], RZ ;  /* 0x0005b4ff01007387 */ /* 0x0003e20000100800 */
[----:B------:R-:W-:-:S03]  /*d280*/  IMAD R3, R9, UR29, RZ ;  /* 0x0000001d09037c24 */ /* 0x000fc6000f8e02ff */
[----:B------:R1:W-:Y:S01]  /*d290*/  STL [R1+0x5b8], RZ ;  /* 0x0005b8ff01007387 */ /* 0x0003e20000100800 */
[----:B------:R-:W-:-:S03]  /*d2a0*/  LOP3.LUT R8, R10, 0x24, RZ, 0xfc, !PT ;  /* 0x000000240a087812 */ /* 0x000fc600078efcff */
[----:B------:R1:W-:Y:S01]  /*d2b0*/  STL [R1+0x5bc], RZ ;  /* 0x0005bcff01007387 */ /* 0x0003e20000100800 */
[----:B------:R-:W-:-:S03]  /*d2c0*/  LOP3.LUT R9, R10, 0x20, RZ, 0xfc, !PT ;  /* 0x000000200a097812 */ /* 0x000fc600078efcff */
[----:B------:R1:W-:Y:S01]  /*d2d0*/  STL [R1+0x5a0], RZ ;  /* 0x0005a0ff01007387 */ /* 0x0003e20000100800 */
[----:B------:R-:W-:-:S03]  /*d2e0*/  SHF.R.U32.HI R10, RZ, 0x5, R23 ;  /* 0x00000005ff0a7819 */ /* 0x000fc60000011617 */
[----:B------:R1:W-:Y:S04]  /*d2f0*/  STL [R1+0x5a4], RZ ;  /* 0x0005a4ff01007387 */ /* 0x0003e80000100800 */
[----:B------:R1:W-:Y:S01]  /*d300*/  STL [R1+0x5a8], RZ ;  /* 0x0005a8ff01007387 */ /* 0x0003e20000100800 */
[----:B------:R-:W-:-:S03]  /*d310*/  SGXT.U32 R10, R10, 0x2 ;  /* 0x000000020a0a781a */ /* 0x000fc60000000000 */
[----:B------:R1:W-:Y:S01]  /*d320*/  STL [R1+0x5ac], RZ ;  /* 0x0005acff01007387 */ /* 0x0003e20000100800 */
[----:B------:R-:W-:Y:S01]  /*d330*/  IMAD R4, R8, UR30, RZ ;  /* 0x0000001e08047c24 */ /* 0x000fe2000f8e02ff */
[----:B------:R-:W-:Y:S01]  /*d340*/  SHF.R.U32.HI R23, RZ, 0x5, R23 ;  /* 0x00000005ff177819 */ /* 0x000fe20000011617 */
[----:B------:R-:W-:Y:S01]  /*d350*/  IMAD R3, R9, UR31, RZ ;  /* 0x0000001f09037c24 */ /* 0x000fe2000f8e02ff */
[C---:B------:R-:W-:Y:S02]  /*d360*/  LOP3.LUT R8, R10.reuse, 0x1c, RZ, 0xfc, !PT ;  /* 0x0000001c0a087812 */ /* 0x040fe400078efcff */
[C---:B------:R-:W-:Y:S02]  /*d370*/  LOP3.LUT R9, R10.reuse, 0x18, RZ, 0xfc, !PT ;  /* 0x000000180a097812 */ /* 0x040fe400078efcff */
[----:B------:R-:W-:Y:S02]  /*d380*/  LOP3.LUT R10, R10, 0x14, RZ, 0xfc, !PT ;  /* 0x000000140a0a7812 */ /* 0x000fe400078efcff */
[----:B------:R-:W-:Y:S01]  /*d390*/  SGXT.U32 R23, R23, 0x2 ;  /* 0x000000021717781a */ /* 0x000fe20000000000 */
[----:B------:R-:W-:-:S02]  /*d3a0*/  IMAD R5, R7, UR27, RZ ;  /* 0x0000001b07057c24 */ /* 0x000fc4000f8e02ff */
[----:B------:R-:W-:Y:S01]  /*d3b0*/  IMAD R5, R8, UR32, RZ ;  /* 0x0000002008057c24 */ /* 0x000fe2000f8e02ff */
[----:B------:R-:W-:Y:S01]  /*d3c0*/  LOP3.LUT R8, R23, 0x10, RZ, 0xfc, !PT ;  /* 0x0000001017087812 */ /* 0x000fe200078efcff */
[----:B------:R-:W-:Y:S01]  /*d3d0*/  IMAD R4, R9, UR33, RZ ;  /* 0x0000002109047c24 */ /* 0x000fe2000f8e02ff */
[C---:B------:R-:W-:Y:S01]  /*d3e0*/  LOP3.LUT R9, R23.reuse, 0xc, RZ, 0xfc, !PT ;  /* 0x0000000c17097812 */ /* 0x040fe200078efcff */
[----:B------:R-:W-:Y:S01]  /*d3f0*/  IMAD R3, R10, UR34, RZ ;  /* 0x000000220a037c24 */ /* 0x000fe2000f8e02ff */
[C---:B------:R-:W-:Y:S02]  /*d400*/  LOP3.LUT R10, R23.reuse, 0x8, RZ, 0xfc, !PT ;  /* 0x00000008170a7812 */ /* 0x040fe400078efcff */
[----:B------:R-:W-:Y:S02]  /*d410*/  SHF.R.S32.HI R0, RZ, 0x1f, R2 ;  /* 0x0000001fff007819 */ /* 0x000fe40000011402 */
[----:B------:R-:W-:Y:S01]  /*d420*/  LOP3.LUT R23, R23, 0x4, RZ, 0xfc, !PT ;  /* 0x0000000417177812 */ /* 0x000fe200078efcff */
[----:B------:R-:W-:Y:S01]  /*d430*/  ULEA.HI UR5, UR5, UR4, URZ, 0x7 ;  /* 0x0000000405057291 */ /* 0x000fe2000f8f38ff */
[----:B------:R-:W-:Y:S01]  /*d440*/  SHF.L.U64.HI R0, R2, 0x1, R0 ;  /* 0x0000000102007819 */ /* 0x000fe20000010200 */
[----:B------:R-:W-:-:S02]  /*d450*/  IMAD R3, R8, UR35, RZ ;  /* 0x0000002308037c24 */ /* 0x000fc4000f8e02ff */
[----:B------:R-:W-:Y:S02]  /*d460*/  IMAD.SHL.U32 R2, R2, 0x2, RZ ;  /* 0x0000000202027824 */ /* 0x000fe400078e00ff */
[----:B------:R-:W-:Y:S02]  /*d470*/  IMAD R5, R9, UR11, RZ ;  /* 0x0000000b09057c24 */ /* 0x000fe4000f8e02ff */
[----:B------:R-:W-:Y:S02]  /*d480*/  IMAD R4, R10, UR36, RZ ;  /* 0x000000240a047c24 */ /* 0x000fe4000f8e02ff */
[----:B------:R-:W-:Y:S01]  /*d490*/  IMAD R3, R23, UR37, RZ ;  /* 0x0000002517037c24 */ /* 0x000fe2000f8e02ff */
[----:B-1----:R-:W-:-:S12]  /*d4a0*/  USHF.R.S32.HI UR5, URZ, 0x7, UR5 ;  /* 0x00000007ff057899 */ /* 0x002fd80008011405 */
.L_x_2:
[----:B0-----:R-:W2:Y:S01]  /*d4b0*/  LDL.LU R4, [R1+0x620] ;  /* 0x0006200001047983 */ /* 0x001ea20000300800 */
[----:B------:R-:W0:Y:S03]  /*d4c0*/  LDCU UR4, c[0x0][0x3a8] ;  /* 0x00007500ff0477ac */ /* 0x000e260008000800 */
[----:B------:R-:W3:Y:S01]  /*d4d0*/  LDL.LU R3, [R1+0x624] ;  /* 0x0006240001037983 */ /* 0x000ee20000300800 */
[----:B------:R-:W-:Y:S01]  /*d4e0*/  PRMT R9, RZ, 0x7610, R9 ;  /* 0x00007610ff097816 */ /* 0x000fe20000000009 */
[----:B------:R-:W1:Y:S01]  /*d4f0*/  LDCU UR6, c[0x0][0x3a8] ;  /* 0x00007500ff0677ac */ /* 0x000e620008000800 */
[----:B------:R-:W-:Y:S01]  /*d500*/  PRMT R10, RZ, 0x7610, R10 ;  /* 0x00007610ff0a7816 */ /* 0x000fe2000000000a */
[----:B------:R-:W4:Y:S01]  /*d510*/  S2R R5, SR_TID.X ;  /* 0x0000000000057919 */ /* 0x000f220000002100 */
[----:B------:R-:W0:Y:S01]  /*d520*/  S2R R19, SR_TID.X ;  /* 0x0000000000137919 */ /* 0x000e220000002100 */
[----:B------:R-:W0:Y:S01]  /*d530*/  S2R R6, SR_TID.X ;  /* 0x0000000000067919 */ /* 0x000e220000002100 */
[----:B------:R-:W0:Y:S01]  /*d540*/  S2R R13, SR_TID.X ;  /* 0x00000000000d7919 */ /* 0x000e220000002100 */
[----:B------:R-:W-:Y:S01]  /*d550*/  PRMT R24, RZ, 0x7610, R24 ;  /* 0x00007610ff187816 */ /* 0x000fe20000000018 */
[----:B------:R-:W0:Y:S01]  /*d560*/  LDCU UR7, c[0x0][0x3a8] ;  /* 0x00007500ff0777ac */ /* 0x000e220008000800 */
[----:B------:R-:W-:Y:S01]  /*d570*/  STL [R1+0x1140], R26 ;  /* 0x0011401a01007387 */ /* 0x000fe20000100800 */
[----:B------:R-:W-:Y:S01]  /*d580*/  PRMT R17, RZ, 0x7610, R17 ;  /* 0x00007610ff117816 */ /* 0x000fe20000000011 */
[----:B------:R-:W0:Y:S02]  /*d590*/  LDCU UR11, c[0x0][0x3a8] ;  /* 0x00007500ff0b77ac */ /* 0x000e240008000800 */
[----:B------:R-:W-:Y:S04]  /*d5a0*/  STL [R1+0x113c], R28 ;  /* 0x00113c1c01007387 */ /* 0x000fe80000100800 */
[----:B------:R-:W-:Y:S04]  /*d5b0*/  STL [R1+0x1138], R23 ;  /* 0x0011381701007387 */ /* 0x000fe80000100800 */
[----:B------:R-:W-:Y:S04]  /*d5c0*/  STL [R1+0x1134], R22 ;  /* 0x0011341601007387 */ /* 0x000fe80000100800 */
[----:B-----5:R-:W-:Y:S01]  /*d5d0*/  STL [R1+0x112c], R2 ;  /* 0x00112c0201007387 */ /* 0x020fe20000100800 */
[----:B----4-:R-:W-:-:S03]  /*d5e0*/  SHF.R.U32.HI R5, RZ, 0x5, R5 ;  /* 0x00000005ff057819 */ /* 0x010fc60000011605 */
[----:B------:R-:W-:Y:S01]  /*d5f0*/  STL [R1+0x1128], R0 ;  /* 0x0011280001007387 */ /* 0x000fe20000100800 */
[----:B------:R-:W-:-:S03]  /*d600*/  SGXT.U32 R5, R5, 0x2 ;  /* 0x000000020505781a */ /* 0x000fc60000000000 */
[----:B------:R-:W-:Y:S01]  /*d610*/  STL [R1+0x1130], R0 ;  /* 0x0011300001007387 */ /* 0x000fe20000100800 */
[----:B------:R-:W-:Y:S02]  /*d620*/  LOP3.LUT R5, R5, 0x4, RZ, 0xfc, !PT ;  /* 0x0000000405057812 */ /* 0x000fe400078efcff */
[--C-:B0-----:R-:W-:Y:S01]  /*d630*/  SHF.R.U32.HI R11, RZ, 0x5, R6.reuse ;  /* 0x00000005ff0b7819 */ /* 0x101fe20000011606 */
[----:B------:R-:W-:Y:S01]  /*d640*/  STL [R1+0x10b4], R29 ;  /* 0x0010b41d01007387 */ /* 0x000fe20000100800 */
[----:B------:R-:W-:Y:S02]  /*d650*/  ISETP.GE.AND P4, PT, R5, UR10, PT ;  /* 0x0000000a05007c0c */ /* 0x000fe4000bf86270 */
[----:B------:R-:W-:Y:S01]  /*d660*/  SHF.R.U32.HI R5, RZ, 0x5, R6 ;  /* 0x00000005ff057819 */ /* 0x000fe20000011606 */
[----:B------:R-:W-:Y:S01]  /*d670*/  STL [R1+0x10b8], R29 ;  /* 0x0010b81d01007387 */ /* 0x000fe20000100800 */
[----:B------:R-:W-:Y:S02]  /*d680*/  SGXT.U32 R11, R11, 0x2 ;  /* 0x000000020b0b781a */ /* 0x000fe40000000000 */
[----:B------:R-:W-:Y:S01]  /*d690*/  SGXT.U32 R5, R5, 0x2 ;  /* 0x000000020505781a */ /* 0x000fe20000000000 */
[----:B------:R-:W-:Y:S01]  /*d6a0*/  STL [R1+0x10bc], R29 ;  /* 0x0010bc1d01007387 */ /* 0x000fe20000100800 */
[----:B------:R-:W-:-:S02]  /*d6b0*/  LOP3.LUT R12, R11, 0x8, RZ, 0xfc, !PT ;  /* 0x000000080b0c7812 */ /* 0x000fc400078efcff */
[----:B------:R-:W-:Y:S01]  /*d6c0*/  LOP3.LUT R6, R5, 0x4, RZ, 0xfc, !PT ;  /* 0x0000000405067812 */ /* 0x000fe200078efcff */
[----:B------:R-:W-:Y:S01]  /*d6d0*/  STL [R1+0x10c0], R29 ;  /* 0x0010c01d01007387 */ /* 0x000fe20000100800 */
[----:B------:R-:W-:-:S03]  /*d6e0*/  ISETP.GE.AND P0, PT, R12, UR10, PT ;  /* 0x0000000a0c007c0c */ /* 0x000fc6000bf06270 */
[----:B------:R-:W-:Y:S01]  /*d6f0*/  STL [R1+0x10c4], R29 ;  /* 0x0010c41d01007387 */ /* 0x000fe20000100800 */
[----:B------:R-:W-:Y:S01]  /*d700*/  IMAD R6, R6, UR4, RZ ;  /* 0x0000000406067c24 */ /* 0x000fe2000f8e02ff */
[----:B------:R-:W0:Y:S02]  /*d710*/  LDCU UR4, c[0x0][0x3a8] ;  /* 0x00007500ff0477ac */ /* 0x000e240008000800 */
        /* <DEDUP_REMOVED lines=17> */
[----:B------:R-:W0:Y:S01]  /*d830*/  S2R R11, SR_TID.X ;  /* 0x00000000000b7919 */ /* 0x000e220000002100 */
[----:B----4-:R-:W-:-:S04]  /*d840*/  SHF.R.U32.HI R29, RZ, 0x5, R19 ;  /* 0x00000005ff1d7819 */ /* 0x010fc80000011613 */
[----:B------:R-:W-:-:S04]  /*d850*/  SGXT.U32 R29, R29, 0x2 ;  /* 0x000000021d1d781a */ /* 0x000fc80000000000 */
[C---:B------:R-:W-:Y:S02]  /*d860*/  ISETP.GE.AND P3, PT, R29.reuse, UR10, PT ;  /* 0x0000000a1d007c0c */ /* 0x040fe4000bf66270 */
[----:B------:R-:W-:-:S04]  /*d870*/  LOP3.LUT R8, R29, 0x38, RZ, 0xfc, !PT ;  /* 0x000000381d087812 */ /* 0x000fc800078efcff */
[----:B------:R-:W-:Y:S02]  /*d880*/  ISETP.GE.AND P1, PT, R8, UR10, PT ;  /* 0x0000000a08007c0c */ /* 0x000fe4000bf26270 */
[----:B0-----:R-:W-:Y:S01]  /*d890*/  SHF.R.U32.HI R12, RZ, 0x5, R11 ;  /* 0x00000005ff0c7819 */ /* 0x001fe2000001160b */
[----:B--2---:R-:W-:-:S03]  /*d8a0*/  IMAD.MOV.U32 R21, RZ, RZ, R4 ;  /* 0x000000ffff157224 */ /* 0x004fc600078e0004 */
[----:B------:R-:W-:Y:S01]  /*d8b0*/  SGXT.U32 R12, R12, 0x2 ;  /* 0x000000020c0c781a */ /* 0x000fe20000000000 */
[C---:B------:R-:W-:Y:S02]  /*d8c0*/  IMAD R4, R29.reuse, UR38, RZ ;  /* 0x000000261d047c24 */ /* 0x040fe4000f8e02ff */
[----:B---3--:R-:W-:Y:S01]  /*d8d0*/  IMAD.MOV.U32 R20, RZ, RZ, R3 ;  /* 0x000000ffff147224 */ /* 0x008fe200078e0003 */
[----:B------:R-:W-:Y:S02]  /*d8e0*/  SHF.R.U32.HI R11, RZ, 0x5, R11 ;  /* 0x00000005ff0b7819 */ /* 0x000fe4000001160b */
[----:B------:R-:W-:Y:S01]  /*d8f0*/  LOP3.LUT R12, R12, 0xc, RZ, 0xfc, !PT ;  /* 0x0000000c0c0c7812 */ /* 0x000fe200078efcff */
[----:B------:R-:W-:Y:S01]  /*d900*/  IMAD.WIDE R4, R4, 0x2, R20 ;  /* 0x0000000204047825 */ /* 0x000fe200078e0214 */
[----:B------:R-:W-:Y:S02]  /*d910*/  SHF.R.U32.HI R16, RZ, 0x5, R13 ;  /* 0x00000005ff107819 */ /* 0x000fe4000001160d */
[----:B------:R-:W-:Y:S01]  /*d920*/  LOP3.LUT R3, R29, 0x34, RZ, 0xfc, !PT ;  /* 0x000000341d037812 */ /* 0x000fe200078efcff */
[----:B------:R-:W-:Y:S01]  /*d930*/  IMAD.WIDE R6, R6, 0x2, R20 ;  /* 0x0000000206067825 */ /* 0x000fe200078e0214 */
[----:B------:R0:W2:Y:S01]  /*d940*/  @!P3 LDG.E.U16 R9, desc[UR8][R4.64] ;  /* 0x000000080409b981 */ /* 0x0000a2000c1e1500 */
[----:B------:R-:W-:-:S02]  /*d950*/  SGXT.U32 R11, R11, 0x2 ;  /* 0x000000020b0b781a */ /* 0x000fc40000000000 */
[----:B------:R-:W-:Y:S01]  /*d960*/  ISETP.GE.AND P5, PT, R12, UR10, PT ;  /* 0x0000000a0c007c0c */ /* 0x000fe2000bfa6270 */
[----:B------:R-:W3:Y:S01]  /*d970*/  @!P4 LDG.E.U16 R10, desc[UR8][R6.64] ;  /* 0x00000008060ac981 */ /* 0x000ee2000c1e1500 */
[----:B------:R-:W-:Y:S02]  /*d980*/  LOP3.LUT R12, R11, 0x10, RZ, 0xfc, !PT ;  /* 0x000000100b0c7812 */ /* 0x000fe400078efcff */
[----:B------:R-:W-:Y:S02]  /*d990*/  SGXT.U32 R16, R16, 0x2 ;  /* 0x000000021010781a */ /* 0x000fe40000000000 */
[----:B------:R-:W-:Y:S02]  /*d9a0*/  ISETP.GE.AND P6, PT, R12, UR10, PT ;  /* 0x0000000a0c007c0c */ /* 0x000fe4000bfc6270 */
[----:B------:R-:W-:Y:S02]  /*d9b0*/  SHF.R.U32.HI R12, RZ, 0x5, R13 ;  /* 0x00000005ff0c7819 */ /* 0x000fe4000001160d */
[----:B------:R-:W-:-:S02]  /*d9c0*/  ISETP.GE.AND P2, PT, R3, UR10, PT ;  /* 0x0000000a03007c0c */ /* 0x000fc4000bf46270 */
[----:B------:R-:W-:Y:S02]  /*d9d0*/  SGXT.U32 R12, R12, 0x2 ;  /* 0x000000020c0c781a */ /* 0x000fe40000000000 */
[----:B------:R-:W-:Y:S02]  /*d9e0*/  LOP3.LUT R11, R11, 0x14, RZ, 0xfc, !PT ;  /* 0x000000140b0b7812 */ /* 0x000fe400078efcff */
[----:B------:R-:W-:Y:S02]  /*d9f0*/  LOP3.LUT R8, R12, 0xc, RZ, 0xfc, !PT ;  /* 0x0000000c0c087812 */ /* 0x000fe400078efcff */
[----:B------:R-:W-:Y:S02]  /*da00*/  ISETP.GE.AND P4, PT, R11, UR10, PT ;  /* 0x0000000a0b007c0c */ /* 0x000fe4000bf86270 */
[----:B0-----:R-:W-:Y:S01]  /*da10*/  PRMT R4, RZ, 0x7610, R4 ;  /* 0x00007610ff047816 */ /* 0x001fe20000000004 */
[----:B-1----:R-:W-:Y:S01]  /*da20*/  IMAD R8, R8, UR6, RZ ;  /* 0x0000000608087c24 */ /* 0x002fe2000f8e02ff */
[----:B------:R-:W-:Y:S01]  /*da30*/  PRMT R5, RZ, 0x7610, R5 ;  /* 0x00007610ff057816 */ /* 0x000fe20000000005 */
[----:B------:R-:W0:Y:S01]  /*da40*/  LDCU UR6, c[0x0][0x3a8] ;  /* 0x00007500ff0677ac */ /* 0x000e220008000800 */
[----:B------:R-:W-:Y:S01]  /*da50*/  LOP3.LUT R14, R12, 0x10, RZ, 0xfc, !PT ;  /* 0x000000100c0e7812 */ /* 0x000fe200078efcff */
[----:B------:R-:W-:-:S05]  /*da60*/  IMAD.WIDE R12, R8, 0x2, R20 ;  /* 0x00000002080c7825 */ /* 0x000fca00078e0214 */
[----:B------:R-:W4:Y:S04]  /*da70*/  @!P5 LDG.E.U16 R5, desc[UR8][R12.64] ;  /* 0x000000080c05d981 */ /* 0x000f28000c1e1500 */
[----:B--2---:R-:W-:Y:S04]  /*da80*/  STL [R1+0x10fc], R9 ;  /* 0x0010fc0901007387 */ /* 0x004fe80000100800 */
[----:B---3--:R1:W-:Y:S02]  /*da90*/  STL [R1], R10 ;  /* 0x0000000a01007387 */ /* 0x0083e40000100800 */
[----:B-1----:R-:W1:Y:S02]  /*daa0*/  S2R R10, SR_TID.X ;  /* 0x00000000000a7919 */ /* 0x002e640000002100 */
[----:B-1----:R-:W-:-:S04]  /*dab0*/  SHF.R.U32.HI R10, RZ, 0x5, R10 ;  /* 0x00000005ff0a7819 */ /* 0x002fc8000001160a */
[----:B------:R-:W-:-:S04]  /*dac0*/  SGXT.U32 R10, R10, 0x2 ;  /* 0x000000020a0a781a */ /* 0x000fc80000000000 */
[----:B------:R-:W-:-:S05]  /*dad0*/  LOP3.LUT R10, R10, 0x8, RZ, 0xfc, !PT ;  /* 0x000000080a0a7812 */ /* 0x000fca00078efcff */
[----:B------:R-:W-:Y:S01]  /*dae0*/  IMAD R10, R10, UR4, RZ ;  /* 0x000000040a0a7c24 */ /* 0x000fe2000f8e02ff */
[----:B------:R-:W-:Y:S01]  /*daf0*/  LOP3.LUT R8, R16, 0x18, RZ, 0xfc, !PT ;  /* 0x0000001810087812 */ /* 0x000fe200078efcff */
[----:B------:R-:W1:Y:S02]  /*db00*/  LDCU UR4, c[0x0][0x3a8] ;  /* 0x00007500ff0477ac */ /* 0x000e640008000800 */
[----:B------:R-:W-:-:S05]  /*db10*/  IMAD.WIDE R10, R10, 0x2, R20 ;  /* 0x000000020a0a7825 */ /* 0x000fca00078e0214 */
[----:B------:R-:W2:Y:S01]  /*db20*/  @!P0 LDG.E.U16 R4, desc[UR8][R10.64] ;  /* 0x000000080a048981 */ /* 0x000ea2000c1e1500 */
[----:B------:R-:W-:Y:S01]  /*db30*/  ISETP.GE.AND P3, PT, R8, UR10, PT ;  /* 0x0000000a08007c0c */ /* 0x000fe2000bf66270 */
[----:B------:R-:W3:Y:S01]  /*db40*/  S2R R16, SR_TID.X ;  /* 0x0000000000107919 */ /* 0x000ee20000002100 */
[----:B------:R-:W0:Y:S01]  /*db50*/  S2R R8, SR_TID.X ;  /* 0x0000000000087919 */ /* 0x000e220000002100 */
[----:B-1----:R-:W-:Y:S01]  /*db60*/  IMAD R14, R14, UR4, RZ ;  /* 0x000000040e0e7c24 */ /* 0x002fe2000f8e02ff */
[----:B------:R-:W1:Y:S01]  /*db70*/  LDCU UR4, c[0x0][0x3a8] ;  /* 0x00007500ff0477ac */ /* 0x000e620008000800 */
[----:B------:R-:W-:Y:S02]  /*db80*/  LOP3.LUT R3, R29, 0x3c, RZ, 0xfc, !PT ;  /* 0x0000003c1d037812 */ /* 0x000fe400078efcff */
[----:B------:R-:W-:Y:S01]  /*db90*/  PRMT R6, RZ, 0x7610, R6 ;  /* 0x00007610ff067816 */ /* 0x000fe20000000006 */
[----:B------:R-:W-:Y:S01]  /*dba0*/  IMAD.WIDE R14, R14, 0x2, R20 ;  /* 0x000000020e0e7825 */ /* 0x000fe200078e0214 */
[----:B------:R-:W-:-:S02]  /*dbb0*/  ISETP.GE.AND P0, PT, R3, UR10, PT ;  /* 0x0000000a03007c0c */ /* 0x000fc4000bf06270 */
[----:B------:R-:W-:Y:S02]  /*dbc0*/  PRMT R3, RZ, 0x7610, R3 ;  /* 0x00007610ff037816 */ /* 0x000fe40000000003 */
[----:B------:R1:W3:Y:S02]  /*dbd0*/  @!P6 LDG.E.U16 R6, desc[UR8][R14.64] ;  /* 0x000000080e06e981 */ /* 0x0002e4000c1e1500 */
[----:B-1----:R-:W-:Y:S02]  /*dbe0*/  PRMT R14, RZ, 0x7610, R14 ;  /* 0x00007610ff0e7816 */ /* 0x002fe4000000000e */
[----:B--2---:R-:W-:Y:S04]  /*dbf0*/  STL [R1+0x1104], R4 ;  /* 0x0011040401007387 */ /* 0x004fe80000100800 */
[----:B------:R-:W-:Y:S04]  /*dc00*/  STL [R1+0x111c], R4 ;  /* 0x00111c0401007387 */ /* 0x000fe80000100800 */
[----:B----4-:R3:W-:Y:S02]  /*dc10*/  STL [R1+0xc], R5 ;  /* 0x00000c0501007387 */ /* 0x0107e40000100800 */
[----:B---3--:R-:W-:-:S02]  /*dc20*/  SHF.R.U32.HI R5, RZ, 0x5, R16 ;  /* 0x00000005ff057819 */ /* 0x008fc40000011610 */
[--C-:B0-----:R-:W-:Y:S02]  /*dc30*/  SHF.R.U32.HI R16, RZ, 0x5, R8.reuse ;  /* 0x00000005ff107819 */ /* 0x101fe40000011608 */
[----:B------:R-:W-:Y:S02]  /*dc40*/  SGXT.U32 R5, R5, 0x2 ;  /* 0x000000020505781a */ /* 0x000fe40000000000 */
[----:B------:R-:W-:Y:S02]  /*dc50*/  SHF.R.U32.HI R8, RZ, 0x5, R8 ;  /* 0x00000005ff087819 */ /* 0x000fe40000011608 */
[----:B------:R-:W-:Y:S02]  /*dc60*/  LOP3.LUT R5, R5, 0x1c, RZ, 0xfc, !PT ;  /* 0x0000001c05057812 */ /* 0x000fe400078efcff */
[----:B------:R-:W-:Y:S02]  /*dc70*/  SGXT.U32 R8, R8, 0x2 ;  /* 0x000000020808781a */ /* 0x000fe40000000000 */
[----:B------:R-:W-:-:S02]  /*dc80*/  ISETP.GE.AND P5, PT, R5, UR10, PT ;  /* 0x0000000a05007c0c */ /* 0x000fc4000bfa6270 */
[C---:B------:R-:W-:Y:S02]  /*dc90*/  LOP3.LUT R5, R8.reuse, 0x14, RZ, 0xfc, !PT ;  /* 0x0000001408057812 */ /* 0x040fe400078efcff */
[----:B------:R-:W-:-:S05]  /*dca0*/  LOP3.LUT R8, R8, 0x18, RZ, 0xfc, !PT ;  /* 0x0000001808087812 */ /* 0x000fca00078efcff */
[----:B------:R-:W-:Y:S01]  /*dcb0*/  IMAD R8, R8, UR4, RZ ;  /* 0x0000000408087c24 */ /* 0x000fe2000f8e02ff */
[----:B------:R-:W-:Y:S01]  /*dcc0*/  SGXT.U32 R16, R16, 0x2 ;  /* 0x000000021010781a */ /* 0x000fe20000000000 */
[----:B------:R-:W-:Y:S01]  /*dcd0*/  IMAD R5, R5, UR6, RZ ;  /* 0x0000000605057c24 */ /* 0x000fe2000f8e02ff */
[----:B------:R-:W0:Y:S01]  /*dce0*/  LDCU UR4, c[0x0][0x3a8] ;  /* 0x00007500ff0477ac */ /* 0x000e220008000800 */
[----:B------:R-:W-:Y:S01]  /*dcf0*/  IMAD.WIDE R12, R8, 0x2, R20 ;  /* 0x00000002080c7825 */ /* 0x000fe200078e0214 */
[----:B------:R-:W-:Y:S01]  /*dd00*/  STL [R1+0x110c], R6 ;  /* 0x00110c0601007387 */ /* 0x000fe20000100800 */
[----:B------:R-:W-:Y:S01]  /*dd10*/  PRMT R26, RZ, 0x7610, R26 ;  /* 0x00007610ff1a7816 */ /* 0x000fe2000000001a */
[----:B------:R-:W1:Y:S01]  /*dd20*/  LDCU UR6, c[0x0][0x3a8] ;  /* 0x00007500ff0677ac */ /* 0x000e620008000800 */
[----:B------:R-:W-:Y:S01]  /*dd30*/  IMAD.WIDE R10, R5, 0x2, R20 ;  /* 0x00000002050a7825 */ /* 0x000fe200078e0214 */
[----:B------:R-:W2:Y:S04]  /*dd40*/  @!P3 LDG.E.U16 R3, desc[UR8][R12.64] ;  /* 0x000000080c03b981 */ /* 0x000ea8000c1e1500 */
[----:B------:R-:W3:Y:S01]  /*dd50*/  @!P4 LDG.E.U16 R14, desc[UR8][R10.64] ;  /* 0x000000080a0ec981 */ /* 0x000ee2000c1e1500 */
[----:B------:R-:W-:-:S02]  /*dd60*/  LOP3.LUT R5, R16, 0x20, RZ, 0xfc, !PT ;  /* 0x0000002010057812 */ /* 0x000fc400078efcff */
[----:B------:R-:W-:Y:S02]  /*dd70*/  LOP3.LUT R8, R16, 0x24, RZ, 0xfc, !PT ;  /* 0x0000002410087812 */ /* 0x000fe400078efcff */
[----:B------:R-:W4:Y:S02]  /*dd80*/  S2R R16, SR_TID.X ;  /* 0x0000000000107919 */ /* 0x000f240000002100 */
[----:B------:R-:W-:Y:S02]  /*dd90*/  ISETP.GE.AND P4, PT, R8, UR10, PT ;  /* 0x0000000a08007c0c */ /* 0x000fe4000bf86270 */
[----:B------:R-:W0:Y:S01]  /*dda0*/  S2R R8, SR_TID.X ;  /* 0x0000000000087919 */ /* 0x000e220000002100 */
[----:B------:R-:W-:Y:S01]  /*ddb0*/  STL [R1+0x1120], R6 ;  /* 0x0011200601007387 */ /* 0x000fe20000100800 */
[----:B----4-:R-:W-:-:S04]  /*ddc0*/  SHF.R.U32.HI R15, RZ, 0x5, R16 ;  /* 0x00000005ff0f7819 */ /* 0x010fc80000011610 */
[----:B------:R-:W-:Y:S02]  /*ddd0*/  SGXT.U32 R15, R15, 0x2 ;  /* 0x000000020f0f781a */ /* 0x000fe40000000000 */
[----:B------:R-:W-:-:S04]  /*dde0*/  SHF.R.U32.HI R16, RZ, 0x5, R16 ;  /* 0x00000005ff107819 */ /* 0x000fc80000011610 */
[----:B------:R-:W-:Y:S02]  /*ddf0*/  SGXT.U32 R16, R16, 0x2 ;  /* 0x000000021010781a */ /* 0x000fe40000000000 */
[----:B------:R-:W-:Y:S02]  /*de00*/  ISETP.GE.AND P6, PT, R5, UR10, PT ;  /* 0x0000000a05007c0c */ /* 0x000fe4000bfc6270 */
[----:B------:R-:W-:Y:S02]  /*de10*/  PRMT R7, RZ, 0x7610, R7 ;  /* 0x00007610ff077816 */ /* 0x000fe40000000007 */
[----:B------:R-:W-:Y:S02]  /*de20*/  PRMT R28, RZ, 0x7610, R28 ;  /* 0x00007610ff1c7816 */ /* 0x000fe4000000001c */
[----:B------:R-:W-:Y:S02]  /*de30*/  PRMT R23, RZ, 0x7610, R23 ;  /* 0x00007610ff177816 */ /* 0x000fe40000000017 */
[----:B------:R-:W-:-:S04]  /*de40*/  LOP3.LUT R5, R29, 0x40, RZ, 0xfc, !PT ;  /* 0x000000401d057812 */ /* 0x000fc800078efcff */
[----:B------:R-:W-:Y:S02]  /*de50*/  ISETP.GE.AND P3, PT, R5, UR10, PT ;  /* 0x0000000a05007c0c */ /* 0x000fe4000bf66270 */
[----:B------:R-:W-:Y:S01]  /*de60*/  PRMT R5, RZ, 0x7610, R5 ;  /* 0x00007610ff057816 */ /* 0x000fe20000000005 */
[----:B--2---:R-:W-:Y:S04]  /*de70*/  STL [R1+0x10b0], R3 ;  /* 0x0010b00301007387 */ /* 0x004fe80000100800 */
[----:B------:R-:W-:Y:S04]  /*de80*/  STL [R1+0x1114], R3 ;  /* 0x0011140301007387 */ /* 0x000fe80000100800 */
[----:B------:R-:W-:Y:S04]  /*de90*/  STL [R1+0x1124], R3 ;  /* 0x0011240301007387 */ /* 0x000fe80000100800 */
[----:B---3--:R2:W-:Y:S02]  /*dea0*/  STL [R1+0x20], R14 ;  /* 0x0000200e01007387 */ /* 0x0085e40000100800 */
[----:B--2---:R-:W-:-:S05]  /*deb0*/  LOP3.LUT R14, R15, 0x1c, RZ, 0xfc, !PT ;  /* 0x0000001c0f0e7812 */ /* 0x004fca00078efcff */
[----:B0-----:R-:W-:Y:S01]  /*dec0*/  IMAD R14, R14, UR4, RZ ;  /* 0x000000040e0e7c24 */ /* 0x001fe2000f8e02ff */
[----:B------:R-:W0:Y:S03]  /*ded0*/  LDCU UR4, c[0x0][0x3a8] ;  /* 0x00007500ff0477ac */ /* 0x000e260008000800 */
[----:B------:R-:W-:Y:S01]  /*dee0*/  IMAD.WIDE R10, R14, 0x2, R20 ;  /* 0x000000020e0a7825 */ /* 0x000fe200078e0214 */
[----:B------:R-:W-:Y:S02]  /*def0*/  LOP3.LUT R14, R16, 0x20, RZ, 0xfc, !PT ;  /* 0x00000020100e7812 */ /* 0x000fe400078efcff */
[--C-:B------:R-:W-:Y:S02]  /*df00*/  SHF.R.U32.HI R16, RZ, 0x5, R8.reuse ;  /* 0x00000005ff107819 */ /* 0x100fe40000011608 */
[----:B------:R-:W-:Y:S01]  /*df10*/  SHF.R.U32.HI R8, RZ, 0x5, R8 ;  /* 0x00000005ff087819 */ /* 0x000fe20000011608 */
[----:B------:R2:W3:Y:S01]  /*df20*/  @!P5 LDG.E.U16 R26, desc[UR8][R10.64] ;  /* 0x000000080a1ad981 */ /* 0x0004e2000c1e1500 */
[----:B------:R-:W-:Y:S01]  /*df30*/  SGXT.U32 R16, R16, 0x2 ;  /* 0x000000021010781a */ /* 0x000fe20000000000 */
[----:B0-----:R-:W-:Y:S01]  /*df40*/  IMAD R14, R14, UR4, RZ ;  /* 0x000000040e0e7c24 */ /* 0x001fe2000f8e02ff */
[----:B------:R-:W-:Y:S01]  /*df50*/  SGXT.U32 R8, R8, 0x2 ;  /* 0x000000020808781a */ /* 0x000fe20000000000 */
[----:B------:R-:W0:Y:S02]  /*df60*/  LDCU UR4, c[0x0][0x3a8] ;  /* 0x00007500ff0477ac */ /* 0x000e240008000800 */
[----:B------:R-:W-:Y:S01]  /*df70*/  IMAD.WIDE R12, R14, 0x2, R20 ;  /* 0x000000020e0c7825 */ /* 0x000fe200078e0214 */
[----:B------:R-:W-:-:S02]  /*df80*/  LOP3.LUT R14, R16, 0x24, RZ, 0xfc, !PT ;  /* 0x00000024100e7812 */ /* 0x000fc400078efcff */
[----:B------:R-:W-:Y:S02]  /*df90*/  LOP3.LUT R16, R16, 0x28, RZ, 0xfc, !PT ;  /* 0x0000002810107812 */ /* 0x000fe400078efcff */
[----:B------:R-:W4:Y:S02]  /*dfa0*/  @!P6 LDG.E.U16 R7, desc[UR8][R12.64] ;  /* 0x000000080c07e981 */ /* 0x000f24000c1e1500 */
[----:B------:R-:W-:Y:S02]  /*dfb0*/  ISETP.GE.AND P5, PT, R16, UR10, PT ;  /* 0x0000000a10007c0c */ /* 0x000fe4000bfa6270 */
[----:B------:R-:W-:-:S04]  /*dfc0*/  LOP3.LUT R16, R8, 0x2c, RZ, 0xfc, !PT ;  /* 0x0000002c08107812 */ /* 0x000fc800078efcff */
[----:B------:R-:W-:Y:S02]  /*dfd0*/  ISETP.GE.AND P6, PT, R16, UR10, PT ;  /* 0x0000000a10007c0c */ /* 0x000fe4000bfc6270 */
[----:B------:R-:W1:Y:S01]  /*dfe0*/  S2R R16, SR_TID.X ;  /* 0x0000000000107919 */ /* 0x000e620000002100 */
[----:B0-----:R-:W-:Y:S01]  /*dff0*/  IMAD R14, R14, UR4, RZ ;  /* 0x000000040e0e7c24 */ /* 0x001fe2000f8e02ff */
[----:B------:R-:W0:Y:S01]  /*e000*/  LDCU UR4, c[0x0][0x3a8] ;  /* 0x00007500ff0477ac */ /* 0x000e220008000800 */
[----:B------:R-:W-:Y:S02]  /*e010*/  LOP3.LUT R8, R8, 0x30, RZ, 0xfc, !PT ;  /* 0x0000003008087812 */ /* 0x000fe400078efcff */
[----:B------:R-:W-:-:S05]  /*e020*/  IMAD.WIDE R14, R14, 0x2, R20 ;  /* 0x000000020e0e7825 */ /* 0x000fca00078e0214 */
[----:B------:R-:W4:Y:S01]  /*e030*/  @!P4 LDG.E.U16 R28, desc[UR8][R14.64] ;  /* 0x000000080e1cc981 */ /* 0x000f22000c1e1500 */
[----:B------:R-:W-:Y:S02]  /*e040*/  ISETP.GE.AND P4, PT, R8, UR10, PT ;  /* 0x0000000a08007c0c */ /* 0x000fe4000bf86270 */
[----:B------:R-:W0:Y:S01]  /*e050*/  S2R R8, SR_TID.X ;  /* 0x0000000000087919 */ /* 0x000e220000002100 */
[----:B-1----:R-:W-:-:S04]  /*e060*/  SHF.R.U32.HI R16, RZ, 0x5, R16 ;  /* 0x00000005ff107819 */ /* 0x002fc80000011610 */
[----:B------:R-:W-:-:S04]  /*e070*/  SGXT.U32 R16, R16, 0x2 ;  /* 0x000000021010781a */ /* 0x000fc80000000000 */
[----:B------:R-:W-:-:S05]  /*e080*/  LOP3.LUT R16, R16, 0x28, RZ, 0xfc, !PT ;  /* 0x0000002810107812 */ /* 0x000fca00078efcff */
[----:B0-----:R-:W-:Y:S01]  /*e090*/  IMAD R16, R16, UR4, RZ ;  /* 0x0000000410107c24 */ /* 0x001fe2000f8e02ff */
[----:B------:R-:W-:Y:S01]  /*e0a0*/  SHF.R.U32.HI R8, RZ, 0x5, R8 ;  /* 0x00000005ff087819 */ /* 0x000fe20000011608 */
[----:B------:R-:W0:Y:S02]  /*e0b0*/  LDCU UR4, c[0x0][0x3a8] ;  /* 0x00007500ff0477ac */ /* 0x000e240008000800 */
[----:B--2---:R-:W-:-:S05]  /*e0c0*/  IMAD.WIDE R10, R16, 0x2, R20 ;  /* 0x00000002100a7825 */ /* 0x004fca00078e0214 */
[----:B------:R1:W2:Y:S02]  /*e0d0*/  @!P5 LDG.E.U16 R24, desc[UR8][R10.64] ;  /* 0x000000080a18d981 */ /* 0x0002a4000c1e1500 */
[----:B-1----:R-:W1:Y:S01]  /*e0e0*/  S2R R11, SR_TID.X ;  /* 0x00000000000b7919 */ /* 0x002e620000002100 */
[----:B------:R-:W-:-:S04]  /*e0f0*/  SGXT.U32 R8, R8, 0x2 ;  /* 0x000000020808781a */ /* 0x000fc80000000000 */
[----:B------:R-:W-:-:S05]  /*e100*/  LOP3.LUT R16, R8, 0x2c, RZ, 0xfc, !PT ;  /* 0x0000002c08107812 */ /* 0x000fca00078efcff */
[----:B------:R-:W-:Y:S01]  /*e110*/  IMAD R16, R16, UR6, RZ ;  /* 0x0000000610107c24 */ /* 0x000fe2000f8e02ff */
[----:B------:R-:W1:Y:S01]  /*e120*/  LDCU UR6, c[0x0][0x3a8] ;  /* 0x00007500ff0677ac */ /* 0x000e620008000800 */
[----:B------:R-:W-:Y:S02]  /*e130*/  LOP3.LUT R15, R8, 0x30, RZ, 0xfc, !PT ;  /* 0x00000030080f7812 */ /* 0x000fe400078efcff */
[----:B------:R-:W-:-:S04]  /*e140*/  IMAD.WIDE R12, R16, 0x2, R20 ;  /* 0x00000002100c7825 */ /* 0x000fc800078e0214 */
[----:B0-----:R-:W-:Y:S01]  /*e150*/  IMAD R15, R15, UR4, RZ ;  /* 0x000000040f0f7c24 */ /* 0x001fe2000f8e02ff */
[----:B------:R0:W2:Y:S01]  /*e160*/  @!P6 LDG.E.U16 R23, desc[UR8][R12.64] ;  /* 0x000000080c17e981 */ /* 0x0000a2000c1e1500 */
[----:B-1----:R-:W-:Y:S01]  /*e170*/  SHF.R.U32.HI R10, RZ, 0x5, R11 ;  /* 0x00000005ff0a7819 */ /* 0x002fe2000001160b */
[----:B------:R-:W1:Y:S03]  /*e180*/  LDCU UR4, c[0x0][0x3a8] ;  /* 0x00007500ff0477ac */ /* 0x000e660008000800 */
[----:B------:R-:W-:-:S04]  /*e190*/  SGXT.U32 R10, R10, 0x2 ;  /* 0x000000020a0a781a */ /* 0x000fc80000000000 */
[C---:B------:R-:W-:Y:S01]  /*e1a0*/  LOP3.LUT R11, R10.reuse, 0x34, RZ, 0xfc, !PT ;  /* 0x000000340a0b7812 */ /* 0x040fe200078efcff */
[----:B------:R-:W-:Y:S01]  /*e1b0*/  IMAD.WIDE R14, R15, 0x2, R20 ;  /* 0x000000020f0e7825 */ /* 0x000fe200078e0214 */
[----:B0-----:R-:W-:-:S03]  /*e1c0*/  LOP3.LUT R13, R10, 0x38, RZ, 0xfc, !PT ;  /* 0x000000380a0d7812 */ /* 0x001fc600078efcff */
[----:B------:R-:W-:Y:S01]  /*e1d0*/  IMAD R11, R11, UR6, RZ ;  /* 0x000000060b0b7c24 */ /* 0x000fe2000f8e02ff */
[----:B------:R-:W2:Y:S01]  /*e1e0*/  @!P4 LDG.E.U16 R5, desc[UR8][R14.64] ;  /* 0x000000080e05c981 */ /* 0x000ea2000c1e1500 */
[----:B------:R-:W-:Y:S01]  /*e1f0*/  LOP3.LUT R16, R29, 0x48, RZ, 0xfc, !PT ;  /* 0x000000481d107812 */ /* 0x000fe200078efcff */
[----:B------:R-:W0:Y:S01]  /*e200*/  LDCU UR6, c[0x0][0x3a8] ;  /* 0x00007500ff0677ac */ /* 0x000e220008000800 */
[----:B------:R-:W-:-:S05]  /*e210*/  IMAD.WIDE R10, R11, 0x2, R20 ;  /* 0x000000020b0a7825 */ /* 0x000fca00078e0214 */
[----:B------:R-:W2:Y:S01]  /*e220*/  @!P2 LDG.E.U16 R17, desc[UR8][R10.64] ;  /* 0x000000080a11a981 */ /* 0x000ea2000c1e1500 */
[----:B------:R-:W-:Y:S02]  /*e230*/  ISETP.GE.AND P6, PT, R16, UR10, PT ;  /* 0x0000000a10007c0c */ /* 0x000fe4000bfc6270 */
[----:B------:R-:W0:Y:S01]  /*e240*/  S2R R16, SR_TID.X ;  /* 0x0000000000107919 */ /* 0x000e220000002100 */
[----:B-1----:R-:W-:Y:S01]  /*e250*/  IMAD R13, R13, UR4, RZ ;  /* 0x000000040d0d7c24 */ /* 0x002fe2000f8e02ff */
[----:B------:R-:W1:Y:S01]  /*e260*/  LDCU UR4, c[0x0][0x3a8] ;  /* 0x00007500ff0477ac */ /* 0x000e620008000800 */
[----:B------:R-:W-:Y:S02]  /*e270*/  LOP3.LUT R8, R29, 0x44, RZ, 0xfc, !PT ;  /* 0x000000441d087812 */ /* 0x000fe400078efcff */
[----:B------:R-:W-:Y:S02]  /*e280*/  IMAD.WIDE R12, R13, 0x2, R20 ;  /* 0x000000020d0c7825 */ /* 0x000fe400078e0214 */
[----:B------:R-:W-:-:S02]  /*e290*/  ISETP.GE.AND P5, PT, R8, UR10, PT ;  /* 0x0000000a08007c0c */ /* 0x000fc4000bfa6270 */
[----:B------:R-:W-:Y:S02]  /*e2a0*/  PRMT R8, RZ, 0x7610, R8 ;  /* 0x00007610ff087816 */ /* 0x000fe40000000008 */
[----:B------:R-:W-:Y:S02]  /*e2b0*/  PRMT R27, RZ, 0x7610, R27 ;  /* 0x00007610ff1b7816 */ /* 0x000fe4000000001b */
[----:B------:R-:W-:Y:S02]  /*e2c0*/  PRMT R18, RZ, 0x7610, R18 ;  /* 0x00007610ff127816 */ /* 0x000fe40000000012 */
[----:B------:R-:W2:Y:S01]  /*e2d0*/  @!P1 LDG.E.U16 R8, desc[UR8][R12.64] ;  /* 0x000000080c089981 */ /* 0x000ea2000c1e1500 */
[----:B0-----:R-:W-:-:S04]  /*e2e0*/  SHF.R.U32.HI R16, RZ, 0x5, R16 ;  /* 0x00000005ff107819 */ /* 0x001fc80000011610 */
[----:B------:R-:W-:Y:S01]  /*e2f0*/  SGXT.U32 R16, R16, 0x2 ;  /* 0x000000021010781a */ /* 0x000fe20000000000 */
[----:B---3--:R0:W-:Y:S04]  /*e300*/  STL [R1+0x40], R26 ;  /* 0x0000401a01007387 */ /* 0x0081e80000100800 */
[----:B0-----:R-:W3:Y:S04]  /*e310*/  LDL.LU R26, [R1+0x1140] ;  /* 0x00114000011a7983 */ /* 0x001ee80000300800 */
[----:B----4-:R-:W-:Y:S04]  /*e320*/  STL [R1+0x10ac], R7 ;  /* 0x0010ac0701007387 */ /* 0x010fe80000100800 */
[----:B------:R0:W-:Y:S04]  /*e330*/  STL [R1+0x44], R28 ;  /* 0x0000441c01007387 */ /* 0x0001e80000100800 */
[----:B0-----:R-:W4:Y:S04]  /*e340*/  LDL.LU R28, [R1+0x113c] ;  /* 0x00113c00011c7983 */ /* 0x001f280000300800 */
[----:B--2---:R-:W-:Y:S04]  /*e350*/  STL [R1+0x10a8], R24 ;  /* 0x0010a81801007387 */ /* 0x004fe80000100800 */
[----:B------:R0:W-:Y:S04]  /*e360*/  STL [R1+0x38], R23 ;  /* 0x0000381701007387 */ /* 0x0001e80000100800 */
[----:B0-----:R-:W2:Y:S04]  /*e370*/  LDL.LU R23, [R1+0x1138] ;  /* 0x0011380001177983 */ /* 0x001ea80000300800 */
[----:B------:R-:W-:Y:S04]  /*e380*/  STL [R1+0x10a4], R5 ;  /* 0x0010a40501007387 */ /* 0x000fe80000100800 */
[----:B------:R0:W-:Y:S02]  /*e390*/  STL [R1+0x30], R17 ;  /* 0x0000301101007387 */ /* 0x0001e40000100800 */
[----:B0-----:R-:W0:Y:S02]  /*e3a0*/  S2R R17, SR_TID.X ;  /* 0x0000000000117919 */ /* 0x001e240000002100 */
[----:B0-----:R-:W-:-:S04]  /*e3b0*/  SHF.R.U32.HI R17, RZ, 0x5, R17 ;  /* 0x00000005ff117819 */ /* 0x001fc80000011611 */
[----:B------:R-:W-:-:S04]  /*e3c0*/  SGXT.U32 R17, R17, 0x2 ;  /* 0x000000021111781a */ /* 0x000fc80000000000 */
[----:B------:R-:W-:-:S05]  /*e3d0*/  LOP3.LUT R17, R17, 0x3c, RZ, 0xfc, !PT ;  /* 0x0000003c11117812 */ /* 0x000fca00078efcff */
[----:B-1----:R-:W-:Y:S01]  /*e3e0*/  IMAD R17, R17, UR4, RZ ;  /* 0x0000000411117c24 */ /* 0x002fe2000f8e02ff */
[----:B------:R-:W-:Y:S01]  /*e3f0*/  STL [R1+0x10a0], R8 ;  /* 0x0010a00801007387 */ /* 0x000fe20000100800 */
[----:B------:R-:W0:Y:S02]  /*e400*/  LDCU UR4, c[0x0][0x3a8] ;  /* 0x00007500ff0477ac */ /* 0x000e240008000800 */
[----:B------:R-:W-:Y:S01]  /*e410*/  IMAD.WIDE R10, R17, 0x2, R20 ;  /* 0x00000002110a7825 */ /* 0x000fe200078e0214 */
[----:B------:R-:W-:-:S04]  /*e420*/  LOP3.LUT R17, R16, 0x40, RZ, 0xfc, !PT ;  /* 0x0000004010117812 */ /* 0x000fc800078efcff */
[----:B------:R-:W2:Y:S01]  /*e430*/  @!P0 LDG.E.U16 R18, desc[UR8][R10.64] ;  /* 0x000000080a128981 */ /* 0x000ea2000c1e1500 */
[----:B------:R-:W-:Y:S01]  /*e440*/  IMAD R17, R17, UR6, RZ ;  /* 0x0000000611117c24 */ /* 0x000fe2000f8e02ff */
[----:B------:R-:W-:Y:S01]  /*e450*/  LOP3.LUT R14, R29, 0x50, RZ, 0xfc, !PT ;  /* 0x000000501d0e7812 */ /* 0x000fe200078efcff */
[----:B------:R-:W1:Y:S02]  /*e460*/  LDCU UR6, c[0x0][0x3a8] ;  /* 0x00007500ff0677ac */ /* 0x000e640008000800 */
[----:B------:R-:W-:-:S05]  /*e470*/  IMAD.WIDE R12, R17, 0x2, R20 ;  /* 0x00000002110c7825 */ /* 0x000fca00078e0214 */
[----:B------:R-:W2:Y:S01]  /*e480*/  @!P3 LDG.E.U16 R27, desc[UR8][R12.64] ;  /* 0x000000080c1bb981 */ /* 0x000ea2000c1e1500 */
[----:B------:R-:W-:Y:S02]  /*e490*/  ISETP.GE.AND P2, PT, R14, UR10, PT ;  /* 0x0000000a0e007c0c */ /* 0x000fe4000bf46270 */
[----:B------:R-:W-:-:S05]  /*e4a0*/  LOP3.LUT R14, R16, 0x44, RZ, 0xfc, !PT ;  /* 0x00000044100e7812 */ /* 0x000fca00078efcff */
[----:B0-----:R-:W-:Y:S01]  /*e4b0*/  IMAD R14, R14, UR4, RZ ;  /* 0x000000040e0e7c24 */ /* 0x001fe2000f8e02ff */
[----:B------:R-:W0:Y:S01]  /*e4c0*/  LDCU UR4, c[0x0][0x3a8] ;  /* 0x00007500ff0477ac */ /* 0x000e220008000800 */
[C---:B------:R-:W-:Y:S02]  /*e4d0*/  LOP3.LUT R15, R29.reuse, 0x4c, RZ, 0xfc, !PT ;  /* 0x0000004c1d0f7812 */ /* 0x040fe400078efcff */
[----:B------:R-:W-:Y:S02]  /*e4e0*/  LOP3.LUT R16, R29, 0x58, RZ, 0xfc, !PT ;  /* 0x000000581d107812 */ /* 0x000fe400078efcff */
[----:B------:R-:W-:Y:S02]  /*e4f0*/  ISETP.GE.AND P4, PT, R15, UR10, PT ;  /* 0x0000000a0f007c0c */ /* 0x000fe4000bf86270 */
[----:B------:R-:W-:Y:S02]  /*e500*/  LOP3.LUT R15, R29, 0x54, RZ, 0xfc, !PT ;  /* 0x000000541d0f7812 */ /* 0x000fe400078efcff */
[----:B------:R-:W-:-:S02]  /*e510*/  PRMT R22, RZ, 0x7610, R22 ;  /* 0x00007610ff167816 */ /* 0x000fc40000000016 */
[----:B------:R-:W-:Y:S01]  /*e520*/  ISETP.GE.AND P1, PT, R15, UR10, PT ;  /* 0x0000000a0f007c0c */ /* 0x000fe2000bf26270 */
[----:B------:R-:W-:Y:S01]  /*e530*/  IMAD.WIDE R14, R14, 0x2, R20 ;  /* 0x000000020e0e7825 */ /* 0x000fe200078e0214 */
[----:B------:R-:W-:Y:S02]  /*e540*/  ISETP.GE.AND P0, PT, R16, UR10, PT ;  /* 0x0000000a10007c0c */ /* 0x000fe4000bf06270 */
[----:B------:R-:W-:Y:S02]  /*e550*/  PRMT R16, RZ, 0x7610, R16 ;  /* 0x00007610ff107816 */ /* 0x000fe40000000010 */
[----:B------:R-:W3:Y:S04]  /*e560*/  @!P5 LDG.E.U16 R22, desc[UR8][R14.64] ;  /* 0x000000080e16d981 */ /* 0x000ee8000c1e1500 */
[----:B--2---:R-:W-:Y:S04]  /*e570*/  STL [R1+0x109c], R27 ;  /* 0x00109c1b01007387 */ /* 0x004fe80000100800 */
[----:B------:R2:W-:Y:S02]  /*e580*/  STL [R1+0x24], R18 ;  /* 0x0000241201007387 */ /* 0x0005e40000100800 */
[----:B--2---:R-:W2:Y:S02]  /*e590*/  S2R R18, SR_TID.X ;  /* 0x0000000000127919 */ /* 0x004ea40000002100 */
[----:B--2---:R-:W-:-:S04]  /*e5a0*/  SHF.R.U32.HI R18, RZ, 0x5, R18 ;  /* 0x00000005ff127819 */ /* 0x004fc80000011612 */
[----:B------:R-:W-:-:S04]  /*e5b0*/  SGXT.U32 R18, R18, 0x2 ;  /* 0x000000021212781a */ /* 0x000fc80000000000 */
[C---:B------:R-:W-:Y:S02]  /*e5c0*/  LOP3.LUT R11, R18.reuse, 0x48, RZ, 0xfc, !PT ;  /* 0x00000048120b7812 */ /* 0x040fe400078efcff */
[----:B------:R-:W-:-:S05]  /*e5d0*/  LOP3.LUT R18, R18, 0x4c, RZ, 0xfc, !PT ;  /* 0x0000004c12127812 */ /* 0x000fca00078efcff */
[----:B0-----:R-:W-:Y:S01]  /*e5e0*/  IMAD R18, R18, UR4, RZ ;  /* 0x0000000412127c24 */ /* 0x001fe2000f8e02ff */
[----:B---3--:R0:W-:Y:S01]  /*e5f0*/  STL [R1+0x2c], R22 ;  /* 0x00002c1601007387 */ /* 0x0081e20000100800 */
[----:B-1----:R-:W-:Y:S01]  /*e600*/  IMAD R11, R11, UR6, RZ ;  /* 0x000000060b0b7c24 */ /* 0x002fe2000f8e02ff */
[----:B------:R-:W-:Y:S01]  /*e610*/  PRMT R25, RZ, 0x7610, R25 ;  /* 0x00007610ff197816 */ /* 0x000fe20000000019 */
[----:B------:R-:W-:Y:S01]  /*e620*/  IMAD.WIDE R12, R18, 0x2, R20 ;  /* 0x00000002120c7825 */ /* 0x000fe200078e0214 */
[----:B------:R-:W-:Y:S01]  /*e630*/  LOP3.LUT R14, R29, 0x64, RZ, 0xfc, !PT ;  /* 0x000000641d0e7812 */ /* 0x000fe200078efcff */
[----:B------:R-:W1:Y:S03]  /*e640*/  LDCU UR4, c[0x0][0x3a8] ;  /* 0x00007500ff0477ac */ /* 0x000e660008000800 */
[----:B------:R-:W2:Y:S01]  /*e650*/  @!P4 LDG.E.U16 R16, desc[UR8][R12.64] ;  /* 0x000000080c10c981 */ /* 0x000ea2000c1e1500 */
[----:B------:R-:W-:Y:S01]  /*e660*/  PRMT R0, RZ, 0x7610, R0 ;  /* 0x00007610ff007816 */ /* 0x000fe20000000000 */
[----:B------:R-:W3:Y:S01]  /*e670*/  LDCU UR6, c[0x0][0x3a8] ;  /* 0x00007500ff0677ac */ /* 0x000ee20008000800 */
[----:B------:R-:W1:Y:S01]  /*e680*/  S2R R18, SR_TID.X ;  /* 0x0000000000127919 */ /* 0x000e620000002100 */
[----:B0-----:R-:W3:Y:S01]  /*e690*/  LDL.LU R22, [R1+0x1134] ;  /* 0x0011340001167983 */ /* 0x001ee20000300800 */
[----:B------:R-:W-:-:S05]  /*e6a0*/  IMAD.WIDE R10, R11, 0x2, R20 ;  /* 0x000000020b0a7825 */ /* 0x000fca00078e0214 */
[----:B------:R0:W3:Y:S01]  /*e6b0*/  @!P6 LDG.E.U16 R25, desc[UR8][R10.64] ;  /* 0x000000080a19e981 */ /* 0x0000e2000c1e1500 */
[----:B------:R-:W-:-:S03]  /*e6c0*/  ISETP.GE.AND P6, PT, R14, UR10, PT ;  /* 0x0000000a0e007c0c */ /* 0x000fc6000bfc6270 */
[----:B--2---:R1:W-:Y:S02]  /*e6d0*/  STL [R1+0x18], R16 ;  /* 0x0000181001007387 */ /* 0x0043e40000100800 */
[--C-:B-1----:R-:W-:Y:S02]  /*e6e0*/  SHF.R.U32.HI R16, RZ, 0x5, R18.reuse ;  /* 0x00000005ff107819 */ /* 0x102fe40000011612 */
[----:B------:R-:W-:-:S04]  /*e6f0*/  SHF.R.U32.HI R18, RZ, 0x5, R18 ;  /* 0x00000005ff127819 */ /* 0x000fc80000011612 */
[----:B------:R-:W-:-:S04]  /*e700*/  SGXT.U32 R18, R18, 0x2 ;  /* 0x000000021212781a */ /* 0x000fc80000000000 */
[----:B------:R-:W-:-:S05]  /*e710*/  LOP3.LUT R14, R18, 0x54, RZ, 0xfc, !PT ;  /* 0x00000054120e7812 */ /* 0x000fca00078efcff */
[----:B------:R-:W-:Y:S01]  /*e720*/  IMAD R14, R14, UR7, RZ ;  /* 0x000000070e0e7c24 */ /* 0x000fe2000f8e02ff */
[----:B------:R-:W-:Y:S01]  /*e730*/  SGXT.U32 R16, R16, 0x2 ;  /* 0x000000021010781a */ /* 0x000fe20000000000 */
[----:B------:R-:W1:Y:S02]  /*e740*/  LDCU UR7, c[0x0][0x3a8] ;  /* 0x00007500ff0777ac */ /* 0x000e640008000800 */
[----:B------:R-:W-:-:S05]  /*e750*/  IMAD.WIDE R12, R14, 0x2, R20 ;  /* 0x000000020e0c7825 */ /* 0x000fca00078e0214 */
[----:B------:R-:W2:Y:S01]  /*e760*/  @!P1 LDG.E.U16 R0, desc[UR8][R12.64] ;  /* 0x000000080c009981 */ /* 0x000ea2000c1e1500 */
[----:B------:R-:W-:Y:S02]  /*e770*/  LOP3.LUT R16, R16, 0x50, RZ, 0xfc, !PT ;  /* 0x0000005010107812 */ /* 0x000fe400078efcff */
[----:B------:R-:W-:-:S03]  /*e780*/  PRMT R26, RZ, 0x7610, R26 ;  /* 0x00007610ff1a7816 */ /* 0x000fc6000000001a */
[----:B------:R-:W-:Y:S01]  /*e790*/  IMAD R16, R16, UR4, RZ ;  /* 0x0000000410107c24 */ /* 0x000fe2000f8e02ff */
[----:B------:R-:W1:Y:S03]  /*e7a0*/  LDCU UR4, c[0x0][0x3a8] ;  /* 0x00007500ff0477ac */ /* 0x000e660008000800 */
[----:B0-----:R-:W-:Y:S01]  /*e7b0*/  IMAD.WIDE R10, R16, 0x2, R20 ;  /* 0x00000002100a7825 */ /* 0x001fe200078e0214 */
[----:B------:R-:W-:-:S04]  /*e7c0*/  LOP3.LUT R17, R29, 0x5c, RZ, 0xfc, !PT ;  /* 0x0000005c1d117812 */ /* 0x000fc800078efcff */
[----:B------:R0:W4:Y:S01]  /*e7d0*/  @!P2 LDG.E.U16 R26, desc[UR8][R10.64] ;  /* 0x000000080a1aa981 */ /* 0x000122000c1e1500 */
[----:B------:R-:W-:Y:S02]  /*e7e0*/  ISETP.GE.AND P3, PT, R17, UR10, PT ;  /* 0x0000000a11007c0c */ /* 0x000fe4000bf66270 */
[----:B------:R-:W-:Y:S02]  /*e7f0*/  LOP3.LUT R15, R29, 0x60, RZ, 0xfc, !PT ;  /* 0x000000601d0f7812 */ /* 0x000fe400078efcff */
[C---:B------:R-:W-:Y:S02]  /*e800*/  LOP3.LUT R17, R18.reuse, 0x58, RZ, 0xfc, !PT ;  /* 0x0000005812117812 */ /* 0x040fe400078efcff */
[----:B0-----:R-:W-:Y:S02]  /*e810*/  SHF.R.U32.HI R11, RZ, 0x5, R19 ;  /* 0x00000005ff0b7819 */ /* 0x001fe40000011613 */
[----:B------:R-:W-:Y:S02]  /*e820*/  LOP3.LUT R16, R18, 0x5c, RZ, 0xfc, !PT ;  /* 0x0000005c12107812 */ /* 0x000fe400078efcff */
[----:B------:R-:W-:-:S02]  /*e830*/  SGXT.U32 R11, R11, 0x2 ;  /* 0x000000020b0b781a */ /* 0x000fc40000000000 */
[----:B------:R-:W-:Y:S02]  /*e840*/  ISETP.GE.AND P5, PT, R15, UR10, PT ;  /* 0x0000000a0f007c0c */ /* 0x000fe4000bfa6270 */
[----:B------:R-:W-:Y:S01]  /*e850*/  LOP3.LUT R13, R11, 0x64, RZ, 0xfc, !PT ;  /* 0x000000640b0d7812 */ /* 0x000fe200078efcff */
[----:B---3--:R-:W-:Y:S01]  /*e860*/  IMAD R17, R17, UR6, RZ ;  /* 0x0000000611117c24 */ /* 0x008fe2000f8e02ff */
[----:B------:R-:W-:Y:S01]  /*e870*/  LOP3.LUT R15, R29, 0x68, RZ, 0xfc, !PT ;  /* 0x000000681d0f7812 */ /* 0x000fe200078efcff */
[----:B--2---:R0:W-:Y:S01]  /*e880*/  STL [R1+0x10], R0 ;  /* 0x0000100001007387 */ /* 0x0041e20000100800 */
[----:B-1----:R-:W-:Y:S02]  /*e890*/  IMAD R16, R16, UR4, RZ ;  /* 0x0000000410107c24 */ /* 0x002fe4000f8e02ff */
[----:B------:R-:W-:Y:S01]  /*e8a0*/  ISETP.GE.AND P4, PT, R15, UR10, PT ;  /* 0x0000000a0f007c0c */ /* 0x000fe2000bf86270 */
[----:B------:R-:W-:Y:S01]  /*e8b0*/  IMAD R13, R13, UR7, RZ ;  /* 0x000000070d0d7c24 */ /* 0x000fe2000f8e02ff */
[----:B----4-:R-:W-:Y:S01]  /*e8c0*/  PRMT R28, RZ, 0x7610, R28 ;  /* 0x00007610ff1c7816 */ /* 0x010fe2000000001c */
[----:B------:R-:W1:Y:S01]  /*e8d0*/  LDCU UR6, c[0x0][0x3a8] ;  /* 0x00007500ff0677ac */ /* 0x000e620008000800 */
[----:B0-----:R-:W2:Y:S01]  /*e8e0*/  LDL.LU R0, [R1+0x1130] ;  /* 0x0011300001007983 */ /* 0x001ea20000300800 */
[----:B------:R-:W-:Y:S01]  /*e8f0*/  PRMT R2, RZ, 0x7610, R2 ;  /* 0x00007610ff027816 */ /* 0x000fe20000000002 */
[----:B------:R-:W-:Y:S01]  /*e900*/  IMAD.WIDE R14, R17, 0x2, R20 ;  /* 0x00000002110e7825 */ /* 0x000fe200078e0214 */
[----:B------:R-:W-:Y:S01]  /*e910*/  PRMT R9, RZ, 0x7610, R9 ;  /* 0x00007610ff097816 */ /* 0x000fe20000000009 */
[----:B------:R-:W0:Y:S02]  /*e920*/  LDCU UR4, c[0x0][0x3a8] ;  /* 0x00007500ff0477ac */ /* 0x000e240008000800 */
[--C-:B------:R-:W-:Y:S01]  /*e930*/  IMAD.WIDE R16, R16, 0x2, R20.reuse ;  /* 0x0000000210107825 */ /* 0x100fe200078e0214 */
[----:B------:R-:W3:Y:S03]  /*e940*/  @!P0 LDG.E.U16 R28, desc[UR8][R14.64] ;  /* 0x000000080e1c8981 */ /* 0x000ee6000c1e1500 */
[----:B------:R-:W-:Y:S01]  /*e950*/  IMAD.WIDE R12, R13, 0x2, R20 ;  /* 0x000000020d0c7825 */ /* 0x000fe200078e0214 */
[----:B------:R4:W3:Y:S04]  /*e960*/  @!P3 LDG.E.U16 R2, desc[UR8][R16.64] ;  /* 0x000000081002b981 */ /* 0x0008e8000c1e1500 */
[----:B------:R-:W3:Y:S01]  /*e970*/  @!P6 LDG.E.U16 R9, desc[UR8][R12.64] ;  /* 0x000000080c09e981 */ /* 0x000ee2000c1e1500 */
[----:B------:R-:W-:-:S02]  /*e980*/  LOP3.LUT R18, R29, 0x6c, RZ, 0xfc, !PT ;  /* 0x0000006c1d127812 */ /* 0x000fc400078efcff */
[----:B------:R-:W-:Y:S02]  /*e990*/  LOP3.LUT R10, R29, 0x7c, RZ, 0xfc, !PT ;  /* 0x0000007c1d0a7812 */ /* 0x000fe400078efcff */
[----:B------:R-:W-:Y:S02]  /*e9a0*/  LOP3.LUT R19, R11, 0x6c, RZ, 0xfc, !PT ;  /* 0x0000006c0b137812 */ /* 0x000fe400078efcff */
[----:B------:R-:W-:Y:S02]  /*e9b0*/  ISETP.GE.AND P2, PT, R18, UR10, PT ;  /* 0x0000000a12007c0c */ /* 0x000fe4000bf46270 */
[C---:B------:R-:W-:Y:S01]  /*e9c0*/  ISETP.GE.AND P0, PT, R10.reuse, UR10, PT ;  /* 0x0000000a0a007c0c */ /* 0x040fe2000bf06270 */
[----:B0-----:R-:W-:Y:S02]  /*e9d0*/  IMAD R19, R19, UR4, RZ ;  /* 0x0000000413137c24 */ /* 0x001fe4000f8e02ff */
[----:B------:R-:W-:Y:S01]  /*e9e0*/  IMAD R18, R10, UR38, RZ ;  /* 0x000000260a127c24 */ /* 0x000fe2000f8e02ff */
[----:B------:R-:W-:Y:S01]  /*e9f0*/  PRMT R6, RZ, 0x7610, R6 ;  /* 0x00007610ff067816 */ /* 0x000fe20000000006 */
[----:B----4-:R-:W-:-:S04]  /*ea00*/  IMAD.WIDE R16, R19, 0x2, R20 ;  /* 0x0000000213107825 */ /* 0x010fc800078e0214 */
[----:B------:R-:W-:-:S05]  /*ea10*/  IMAD.WIDE R18, R18, 0x2, R20 ;  /* 0x0000000212127825 */ /* 0x000fca00078e0214 */
[----:B------:R-:W4:Y:S01]  /*ea20*/  @!P0 LDG.E.U16 R6, desc[UR8][R18.64] ;  /* 0x0000000812068981 */ /* 0x000f22000c1e1500 */
[----:B--2---:R-:W-:-:S06]  /*ea30*/  PRMT R0, RZ, 0x7610, R0 ;  /* 0x00007610ff007816 */ /* 0x004fcc0000000000 */
[----:B------:R-:W2:Y:S04]  /*ea40*/  @!P2 LDG.E.U16 R0, desc[UR8][R16.64] ;  /* 0x000000081000a981 */ /* 0x000ea8000c1e1500 */
[----:B---3--:R-:W-:Y:S04]  /*ea50*/  STL [R1+0x1098], R28 ;  /* 0x0010981c01007387 */ /* 0x008fe80000100800 */
[----:B------:R0:W-:Y:S04]  /*ea60*/  STL [R1+0x28], R2 ;  /* 0x0000280201007387 */ /* 0x0001e80000100800 */
[----:B0-----:R-:W3:Y:S04]  /*ea70*/  LDL.LU R2, [R1+0x112c] ;  /* 0x00112c0001027983 */ /* 0x001ee80000300800 */
[----:B------:R0:W-:Y:S02]  /*ea80*/  STL [R1+0x8], R9 ;  /* 0x0000080901007387 */ /* 0x0001e40000100800 */
[----:B0-----:R-:W0:Y:S01]  /*ea90*/  S2R R9, SR_TID.X ;  /* 0x0000000000097919 */ /* 0x001e220000002100 */
[----:B------:R-:W-:-:S02]  /*eaa0*/  LOP3.LUT R15, R11, 0x68, RZ, 0xfc, !PT ;  /* 0x000000680b0f7812 */ /* 0x000fc400078efcff */
[----:B------:R-:W-:Y:S02]  /*eab0*/  LOP3.LUT R11, R11, 0x60, RZ, 0xfc, !PT ;  /* 0x000000600b0b7812 */ /* 0x000fe400078efcff */
[----:B------:R-:W-:-:S03]  /*eac0*/  PRMT R23, RZ, 0x7610, R23 ;  /* 0x00007610ff177816 */ /* 0x000fc60000000017 */
[----:B------:R-:W-:-:S04]  /*ead0*/  IMAD R11, R11, UR11, RZ ;  /* 0x0000000b0b0b7c24 */ /* 0x000fc8000f8e02ff */
[----:B------:R-:W-:-:S05]  /*eae0*/  IMAD.WIDE R10, R11, 0x2, R20 ;  /* 0x000000020b0a7825 */ /* 0x000fca00078e0214 */
[----:B------:R4:W3:Y:S01]  /*eaf0*/  @!P5 LDG.E.U16 R23, desc[UR8][R10.64] ;  /* 0x000000080a17d981 */ /* 0x0008e2000c1e1500 */
[----:B-1----:R-:W-:Y:S01]  /*eb00*/  IMAD R15, R15, UR6, RZ ;  /* 0x000000060f0f7c24 */ /* 0x002fe2000f8e02ff */
[----:B------:R-:W-:Y:S02]  /*eb10*/  PRMT R22, RZ, 0x7610, R22 ;  /* 0x00007610ff167816 */ /* 0x000fe40000000016 */
[----:B----4-:R-:W-:Y:S01]  /*eb20*/  LOP3.LUT R11, R29, 0x74, RZ, 0xfc, !PT ;  /* 0x000000741d0b7812 */ /* 0x010fe200078efcff */
[----:B------:R-:W-:-:S03]  /*eb30*/  IMAD.WIDE R14, R15, 0x2, R20 ;  /* 0x000000020f0e7825 */ /* 0x000fc600078e0214 */
[----:B------:R-:W-:Y:S02]  /*eb40*/  ISETP.GE.AND P3, PT, R11, UR10, PT ;  /* 0x0000000a0b007c0c */ /* 0x000fe4000bf66270 */
[----:B0-----:R-:W-:Y:S01]  /*eb50*/  LOP3.LUT R9, R9, 0x7f, RZ, 0xc0, !PT ;  /* 0x0000007f09097812 */ /* 0x001fe200078ec0ff */
[----:B------:R-:W-:Y:S01]  /*eb60*/  IMAD R11, R11, UR38, RZ ;  /* 0x000000260b0b7c24 */ /* 0x000fe2000f8e02ff */
[----:B------:R0:W4:Y:S01]  /*eb70*/  @!P4 LDG.E.U16 R22, desc[UR8][R14.64] ;  /* 0x000000080e16c981 */ /* 0x000122000c1e1500 */
[----:B------:R-:W-:Y:S02]  /*eb80*/  PRMT R3, RZ, 0x7610, R3 ;  /* 0x00007610ff037816 */ /* 0x000fe40000000003 */
[----:B------:R-:W-:Y:S01]  /*eb90*/  ISETP.GE.AND P0, PT, R9, UR10, PT ;  /* 0x0000000a09007c0c */ /* 0x000fe2000bf06270 */
[----:B0-----:R-:W-:-:S05]  /*eba0*/  IMAD.WIDE R14, R11, 0x2, R20 ;  /* 0x000000020b0e7825 */ /* 0x001fca00078e0214 */
[----:B------:R-:W3:Y:S04]  /*ebb0*/  @!P3 LDG.E.U16 R3, desc[UR8][R14.64] ;  /* 0x000000080e03b981 */ /* 0x000ee8000c1e1500 */
[----:B--2---:R0:W-:Y:S04]  /*ebc0*/  STL [R1+0x14], R0 ;  /* 0x0000140001007387 */ /* 0x0041e80000100800 */
[----:B0-----:R-:W2:Y:S04]  /*ebd0*/  LDL.LU R0, [R1+0x1128] ;  /* 0x0011280001007983 */ /* 0x001ea80000300800 */
[----:B------:R0:W-:Y:S04]  /*ebe0*/  STL [R1+0x34], R6 ;  /* 0x0000340601007387 */ /* 0x0001e80000100800 */
[----:B------:R-:W2:Y:S04]  /*ebf0*/  LDL R9, [R1+0x1e4] ;  /* 0x0001e40001097983 */ /* 0x000ea80000100800 */
[----:B0-----:R-:W2:Y:S01]  /*ec00*/  LDL R6, [R1+0x1e0] ;  /* 0x0001e00001067983 */ /* 0x001ea20000100800 */
[----:B------:R-:W-:-:S02]  /*ec10*/  LOP3.LUT R12, R29, 0x78, RZ, 0xfc, !PT ;  /* 0x000000781d0c7812 */ /* 0x000fc400078efcff */
[----:B------:R-:W-:Y:S02]  /*ec20*/  LOP3.LUT R13, R29, 0x70, RZ, 0xfc, !PT ;  /* 0x000000701d0d7812 */ /* 0x000fe400078efcff */
[C---:B------:R-:W-:Y:S01]  /*ec30*/  ISETP.GE.AND P4, PT, R12.reuse, UR10, PT ;  /* 0x0000000a0c007c0c */ /* 0x040fe2000bf86270 */
[----:B------:R-:W4:Y:S01]  /*ec40*/  LDL R29, [R1+0x1e8] ;  /* 0x0001e800011d7983 */ /* 0x000f220000100800 */
[C---:B------:R-:W-:Y:S01]  /*ec50*/  ISETP.GE.AND P2, PT, R13.reuse, UR10, PT ;  /* 0x0000000a0d007c0c */ /* 0x040fe2000bf46270 */
[----:B------:R-:W-:Y:S02]  /*ec60*/  IMAD R12, R12, UR38, RZ ;  /* 0x000000260c0c7c24 */ /* 0x000fe4000f8e02ff */
[----:B------:R-:W-:Y:S01]  /*ec70*/  IMAD R16, R13, UR38, RZ ;  /* 0x000000260d107c24 */ /* 0x000fe2000f8e02ff */
[----:B------:R-:W-:Y:S01]  /*ec80*/  PRMT R10, RZ, 0x7610, R10 ;  /* 0x00007610ff0a7816 */ /* 0x000fe2000000000a */
[----:B------:R-:W-:Y:S01]  /*ec90*/  IMAD.WIDE R12, R12, 0x2, R20 ;  /* 0x000000020c0c7825 */ /* 0x000fe200078e0214 */
[----:B------:R-:W-:-:S03]  /*eca0*/  PRMT R11, RZ, 0x7610, R11 ;  /* 0x00007610ff0b7816 */ /* 0x000fc6000000000b */
[----:B------:R-:W-:Y:S02]  /*ecb0*/  IMAD.WIDE R16, R16, 0x2, R20 ;  /* 0x0000000210107825 */ /* 0x000fe400078e0214 */
[----:B------:R0:W4:Y:S04]  /*ecc0*/  @!P4 LDG.E.U16 R10, desc[UR8][R12.64] ;  /* 0x000000080c0ac981 */ /* 0x000128000c1e1500 */
[----:B------:R-:W4:Y:S01]  /*ecd0*/  @!P2 LDG.E.U16 R11, desc[UR8][R16.64] ;  /* 0x00000008100ba981 */ /* 0x000f22000c1e1500 */
[----:B------:R-:W-:-:S03]  /*ece0*/  PRMT R4, RZ, 0x7610, R4 ;  /* 0x00007610ff047816 */ /* 0x000fc60000000004 */
[----:B------:R-:W-:Y:S04]  /*ecf0*/  STL [R1+0xcd0], R20 ;  /* 0x000cd01401007387 */ /* 0x000fe80000100800 */
[----:B------:R-:W-:Y:S04]  /*ed00*/  STL [R1+0x1084], R20 ;  /* 0x0010841401007387 */ /* 0x000fe80000100800 */
[----:B------:R-:W-:Y:S04]  /*ed10*/  STL [R1+0x1088], R20 ;  /* 0x0010881401007387 */ /* 0x000fe80000100800 */
[----:B------:R-:W-:Y:S04]  /*ed20*/  STL [R1+0x108c], R20 ;  /* 0x00108c1401007387 */ /* 0x000fe80000100800 */
[----:B------:R-:W-:Y:S04]  /*ed30*/  STL [R1+0x1090], R20 ;  /* 0x0010901401007387 */ /* 0x000fe80000100800 */
[----:B------:R-:W-:Y:S04]  /*ed40*/  STL [R1+0x1094], R20 ;  /* 0x0010941401007387 */ /* 0x000fe80000100800 */
[----:B------:R-:W-:Y:S04]  /*ed50*/  STL [R1+0xccc], R21 ;  /* 0x000ccc1501007387 */ /* 0x000fe80000100800 */
[----:B---3--:R1:W-:Y:S04]  /*ed60*/  STL [R1+0x4], R3 ;  /* 0x0000040301007387 */ /* 0x0083e80000100800 */
[----:B-1----:R-:W3:Y:S04]  /*ed70*/  LDL.LU R3, [R1+0x1124] ;  /* 0x0011240001037983 */ /* 0x002ee80000300800 */
[----:B------:R-:W3:Y:S04]  /*ed80*/  LDL R14, [R1+0x1ec] ;  /* 0x0001ec00010e7983 */ /* 0x000ee80000100800 */
[----:B------:R-:W3:Y:S01]  /*ed90*/  LDL R15, [R1+0x1f0] ;  /* 0x0001f000010f7983 */ /* 0x000ee20000100800 */
[----:B------:R-:W-:Y:S01]  /*eda0*/  BAR.SYNC.DEFER_BLOCKING 0x0 ;  /* 0x0000000000007b1d */ /* 0x000fe20000010000 */
[C---:B--2---:R-:W-:Y:S01]  /*edb0*/  IADD3 RZ, P1, PT, R6.reuse, R2, RZ ;  /* 0x0000000206ff7210 */ /* 0x044fe20007f3e0ff */
[----:B0-----:R-:W-:-:S04]  /*edc0*/  IMAD.IADD R12, R6, 0x1, R2 ;  /* 0x00000001060c7824 */ /* 0x001fc800078e0202 */
[----:B------:R-:W2:Y:S01]  /*edd0*/  LDL.LU R6, [R1+0x1120] ;  /* 0x0011200001067983 */ /* 0x000ea20000300800 */
[--C-:B------:R-:W-:Y:S01]  /*ede0*/  IMAD.X R13, R9, 0x1, R0.reuse, P1 ;  /* 0x00000001090d7824 */ /* 0x100fe200008e0600 */
[CC--:B----4-:R-:W-:Y:S02]  /*edf0*/  IADD3 RZ, P2, PT, R29.reuse, R2.reuse, RZ ;  /* 0x000000021dff7210 */ /* 0x0d0fe40007f5e0ff */
[----:B------:R-:W4:Y:S04]  /*ee00*/  LDL R9, [R1+0x1fc] ;  /* 0x0001fc0001097983 */ /* 0x000f280000100800 */
[----:B------:R0:W2:Y:S02]  /*ee10*/  @!P0 LDG.E.U16 R4, desc[UR8][R12.64] ;  /* 0x000000080c048981 */ /* 0x0000a4000c1e1500 */
[-C--:B0-----:R-:W-:Y:S01]  /*ee20*/  IADD3 R12, PT, PT, R29, R2.reuse, RZ ;  /* 0x000000021d0c7210 */ /* 0x081fe20007ffe0ff */
[----:B---3--:R-:W-:Y:S01]  /*ee30*/  IMAD.X R13, R14, 0x1, R0, P2 ;  /* 0x000000010e0d7824 */ /* 0x008fe200010e0600 */
[C---:B------:R-:W-:Y:S01]  /*ee40*/  IADD3 RZ, P1, PT, R15.reuse, R2, RZ ;  /* 0x000000020fff7210 */ /* 0x040fe20007f3e0ff */
[----:B------:R-:W-:Y:S01]  /*ee50*/  IMAD.IADD R14, R15, 0x1, R2 ;  /* 0x000000010f0e7824 */ /* 0x000fe200078e0202 */
[----:B--2---:R0:W-:Y:S04]  /*ee60*/  STL [R1+0x4c], R4 ;  /* 0x00004c0401007387 */ /* 0x0041e80000100800 */
[----:B0-----:R-:W2:Y:S04]  /*ee70*/  LDL.LU R4, [R1+0x111c] ;  /* 0x00111c0001047983 */ /* 0x001ea80000300800 */
[----:B------:R-:W3:Y:S04]  /*ee80*/  LDL.LU R29, [R1+0x1118] ;  /* 0x00111800011d7983 */ /* 0x000ee80000300800 */
[----:B------:R-:W3:Y:S01]  /*ee90*/  LDL R15, [R1+0x1f4] ;  /* 0x0001f400010f7983 */ /* 0x000ee20000100800 */
[----:B------:R-:W-:-:S02]  /*eea0*/  PRMT R3, RZ, 0x7610, R3 ;  /* 0x00007610ff037816 */ /* 0x000fc40000000003 */
[----:B--2---:R-:W-:-:S06]  /*eeb0*/  PRMT R4, RZ, 0x7610, R4 ;  /* 0x00007610ff047816 */ /* 0x004fcc0000000004 */
[----:B------:R-:W2:Y:S01]  /*eec0*/  @!P0 LDG.E.U16 R4, desc[UR8][R12.64] ;  /* 0x000000080c048981 */ /* 0x000ea2000c1e1500 */
[----:B---3--:R-:W-:-:S05]  /*eed0*/  IMAD.X R15, R15, 0x1, R0, P1 ;  /* 0x000000010f0f7824 */ /* 0x008fca00008e0600 */
[----:B------:R-:W3:Y:S04]  /*eee0*/  @!P0 LDG.E.U16 R3, desc[UR8][R14.64] ;  /* 0x000000080e038981 */ /* 0x000ee8000c1e1500 */
[----:B------:R-:W3:Y:S04]  /*eef0*/  LDL R13, [R1+0x1f8] ;  /* 0x0001f800010d7983 */ /* 0x000ee80000100800 */
[----:B--2---:R0:W-:Y:S04]  /*ef00*/  STL [R1+0x80], R4 ;  /* 0x0000800401007387 */ /* 0x0041e80000100800 */
[----:B0-----:R-:W2:Y:S04]  /*ef10*/  LDL R4, [R1+0x210] ;  /* 0x0002100001047983 */ /* 0x001ea80000100800 */
[----:B---3--:R0:W-:Y:S04]  /*ef20*/  STL [R1+0xb0], R3 ;  /* 0x0000b00301007387 */ /* 0x0081e80000100800 */
[----:B0-----:R-:W3:Y:S04]  /*ef30*/  LDL.LU R3, [R1+0x1114] ;  /* 0x0011140001037983 */ /* 0x001ee80000300800 */
[----:B------:R-:W2:Y:S01]  /*ef40*/  LDL R15, [R1+0x200] ;  /* 0x00020000010f7983 */ /* 0x000ea20000100800 */
[C---:B------:R-:W-:Y:S01]  /*ef50*/  IADD3 RZ, P2, PT, R13.reuse, R2, RZ ;  /* 0x000000020dff7210 */ /* 0x040fe20007f5e0ff */
[----:B------:R-:W-:Y:S01]  /*ef60*/  IMAD.IADD R12, R13, 0x1, R2 ;  /* 0x000000010d0c7824 */ /* 0x000fe200078e0202 */
[----:B------:R-:W-:-:S03]  /*ef70*/  PRMT R29, RZ, 0x7610, R29 ;  /* 0x00007610ff1d7816 */ /* 0x000fc6000000001d */
[----:B----4-:R-:W-:Y:S01]  /*ef80*/  IMAD.X R13, R9, 0x1, R0, P2 ;  /* 0x00000001090d7824 */ /* 0x010fe200010e0600 */
[----:B------:R-:W-:Y:S01]  /*ef90*/  PRMT R6, RZ, 0x7610, R6 ;  /* 0x00007610ff067816 */ /* 0x000fe20000000006 */
[----:B------:R-:W4:Y:S04]  /*efa0*/  LDL R9, [R1+0x218] ;  /* 0x0002180001097983 */ /* 0x000f280000100800 */
[----:B------:R-:W3:Y:S01]  /*efb0*/  @!P0 LDG.E.U16 R29, desc[UR8][R12.64] ;  /* 0x000000080c1d8981 */ /* 0x000ee2000c1e1500 */
[C---:B--2---:R-:W-:Y:S01]  /*efc0*/  IADD3 RZ, P1, PT, R15.reuse, R2, RZ ;  /* 0x000000020fff7210 */ /* 0x044fe20007f3e0ff */
[----:B------:R-:W-:Y:S02]  /*efd0*/  IMAD.IADD R14, R15, 0x1, R2 ;  /* 0x000000010f0e7824 */ /* 0x000fe400078e0202 */
[----:B------:R-:W2:Y:S04]  /*efe0*/  LDL R15, [R1+0x204] ;  /* 0x00020400010f7983 */ /* 0x000ea80000100800 */
[----:B---3--:R0:W-:Y:S04]  /*eff0*/  STL [R1+0xe4], R29 ;  /* 0x0000e41d01007387 */ /* 0x0081e80000100800 */
[----:B0-----:R-:W3:Y:S04]  /*f000*/  LDL.LU R29, [R1+0x1110] ;  /* 0x00111000011d7983 */ /* 0x001ee80000300800 */
[----:B------:R-:W3:Y:S01]  /*f010*/  LDL R13, [R1+0x208] ;  /* 0x00020800010d7983 */ /* 0x000ee20000100800 */
[----:B--2---:R-:W-:-:S05]  /*f020*/  IMAD.X R15, R15, 0x1, R0, P1 ;  /* 0x000000010f0f7824 */ /* 0x004fca00008e0600 */
[----:B------:R-:W2:Y:S01]  /*f030*/  @!P0 LDG.E.U16 R6, desc[UR8][R14.64] ;  /* 0x000000080e068981 */ /* 0x000ea2000c1e1500 */
[C---:B---3--:R-:W-:Y:S01]  /*f040*/  IADD3 RZ, P1, PT, R13.reuse, R2, RZ ;  /* 0x000000020dff7210 */ /* 0x048fe20007f3e0ff */
[----:B------:R-:W-:Y:S02]  /*f050*/  IMAD.IADD R12, R13, 0x1, R2 ;  /* 0x000000010d0c7824 */ /* 0x000fe400078e0202 */
[----:B--2---:R0:W-:Y:S04]  /*f060*/  STL [R1+0xf0], R6 ;  /* 0x0000f00601007387 */ /* 0x0041e80000100800 */
[----:B0-----:R-:W2:Y:S04]  /*f070*/  LDL.LU R6, [R1+0x110c] ;  /* 0x00110c0001067983 */ /* 0x001ea80000300800 */
[----:B------:R-:W3:Y:S01]  /*f080*/  LDL R13, [R1+0x20c] ;  /* 0x00020c00010d7983 */ /* 0x000ee20000100800 */
[----:B------:R-:W-:Y:S01]  /*f090*/  PRMT R29, RZ, 0x7610, R29 ;  /* 0x00007610ff1d7816 */ /* 0x000fe2000000001d */
[----:B---3--:R-:W-:-:S05]  /*f0a0*/  IMAD.X R13, R13, 0x1, R0, P1 ;  /* 0x000000010d0d7824 */ /* 0x008fca00008e0600 */
[----:B------:R0:W3:Y:S01]  /*f0b0*/  @!P0 LDG.E.U16 R29, desc[UR8][R12.64] ;  /* 0x000000080c1d8981 */ /* 0x0000e2000c1e1500 */
[CC--:B------:R-:W-:Y:S02]  /*f0c0*/  IADD3 RZ, P1, PT, R4.reuse, R2.reuse, RZ ;  /* 0x0000000204ff7210 */ /* 0x0c0fe40007f3e0ff */
[----:B0-----:R-:W-:Y:S01]  /*f0d0*/  IADD3 R12, PT, PT, R4, R2, RZ ;  /* 0x00000002040c7210 */ /* 0x001fe20007ffe0ff */
[----:B---3--:R0:W-:Y:S04]  /*f0e0*/  STL [R1+0xec], R29 ;  /* 0x0000ec1d01007387 */ /* 0x0081e80000100800 */
[----:B0-----:R-:W3:Y:S04]  /*f0f0*/  LDL.LU R29, [R1+0x1108] ;  /* 0x00110800011d7983 */ /* 0x001ee80000300800 */
[----:B------:R-:W2:Y:S04]  /*f100*/  LDL.LU R4, [R1+0x1104] ;  /* 0x0011040001047983 */ /* 0x000ea80000300800 */
[----:B------:R-:W2:Y:S01]  /*f110*/  LDL R13, [R1+0x214] ;  /* 0x00021400010d7983 */ /* 0x000ea20000100800 */
[----:B---3--:R-:W-:Y:S01]  /*f120*/  PRMT R29, RZ, 0x7610, R29 ;  /* 0x00007610ff1d7816 */ /* 0x008fe2000000001d */
[----:B--2---:R-:W-:-:S05]  /*f130*/  IMAD.X R13, R13, 0x1, R0, P1 ;  /* 0x000000010d0d7824 */ /* 0x004fca00008e0600 */
[----:B------:R0:W2:Y:S01]  /*f140*/  @!P0 LDG.E.U16 R29, desc[UR8][R12.64] ;  /* 0x000000080c1d8981 */ /* 0x0000a2000c1e1500 */
[C---:B----4-:R-:W-:Y:S01]  /*f150*/  IADD3 RZ, P1, PT, R9.reuse, R2, RZ ;  /* 0x0000000209ff7210 */ /* 0x050fe20007f3e0ff */
[----:B0-----:R-:W-:Y:S02]  /*f160*/  IMAD.IADD R12, R9, 0x1, R2 ;  /* 0x00000001090c7824 */ /* 0x001fe400078e0202 */
[----:B--2---:R0:W-:Y:S04]  /*f170*/  STL [R1+0xe8], R29 ;  /* 0x0000e81d01007387 */ /* 0x0041e80000100800 */
[----:B0-----:R-:W2:Y:S04]  /*f180*/  LDL.LU R29, [R1+0x1100] ;  /* 0x00110000011d7983 */ /* 0x001ea80000300800 */
[----:B------:R-:W3:Y:S04]  /*f190*/  LDL.LU R9, [R1+0x10fc] ;  /* 0x0010fc0001097983 */ /* 0x000ee80000300800 */
[----:B------:R-:W4:Y:S01]  /*f1a0*/  LDL R13, [R1+0x21c] ;  /* 0x00021c00010d7983 */ /* 0x000f220000100800 */
[----:B------:R-:W-:Y:S01]  /*f1b0*/  PRMT R19, RZ, 0x7610, R19 ;  /* 0x00007610ff137816 */ /* 0x000fe20000000013 */
[----:B----4-:R-:W-:-:S05]  /*f1c0*/  IMAD.X R13, R13, 0x1, R0, P1 ;  /* 0x000000010d0d7824 */ /* 0x010fca00008e0600 */
[----:B------:R0:W4:Y:S04]  /*f1d0*/  @!P0 LDG.E.U16 R19, desc[UR8][R12.64] ;  /* 0x000000080c138981 */ /* 0x000128000c1e1500 */
[----:B------:R-:W2:Y:S02]  /*f1e0*/  LDL R13, [R1+0x220] ;  /* 0x00022000010d7983 */ /* 0x000ea40000100800 */
[C---:B--2---:R-:W-:Y:S01]  /*f1f0*/  IADD3 RZ, P1, PT, R13.reuse, R2, RZ ;  /* 0x000000020dff7210 */ /* 0x044fe20007f3e0ff */
[----:B0-----:R-:W-:Y:S02]  /*f200*/  IMAD.IADD R12, R13, 0x1, R2 ;  /* 0x000000010d0c7824 */ /* 0x001fe400078e0202 */
[----:B------:R-:W2:Y:S01]  /*f210*/  LDL R13, [R1+0x224] ;  /* 0x00022400010d7983 */ /* 0x000ea20000100800 */
[----:B------:R-:W-:Y:S01]  /*f220*/  PRMT R29, RZ, 0x7610, R29 ;  /* 0x00007610ff1d7816 */ /* 0x000fe2000000001d */
[----:B--2---:R-:W-:-:S05]  /*f230*/  IMAD.X R13, R13, 0x1, R0, P1 ;  /* 0x000000010d0d7824 */ /* 0x004fca00008e0600 */
[----:B------:R-:W2:Y:S04]  /*f240*/  @!P0 LDG.E.U16 R29, desc[UR8][R12.64] ;  /* 0x000000080c1d8981 */ /* 0x000ea8000c1e1500 */
[----:B--2---:R0:W-:Y:S04]  /*f250*/  STL [R1+0x48], R29 ;  /* 0x0000481d01007387 */ /* 0x0041e80000100800 */
[----:B0-----:R-:W2:Y:S04]  /*f260*/  LDL.LU R29, [R1+0x10f8] ;  /* 0x0010f800011d7983 */ /* 0x001ea80000300800 */
[----:B------:R-:W2:Y:S02]  /*f270*/  LDL R13, [R1+0x228] ;  /* 0x00022800010d7983 */ /* 0x000ea40000100800 */
[C---:B--2---:R-:W-:Y:S01]  /*f280*/  IADD3 RZ, P1, PT, R13.reuse, R2, RZ ;  /* 0x000000020dff7210 */ /* 0x044fe20007f3e0ff */
[----:B------:R-:W-:-:S02]  /*f290*/  IMAD.IADD R12, R13, 0x1, R2 ;  /* 0x000000010d0c7824 */ /* 0x000fc400078e0202 */
        /* <DEDUP_REMOVED lines=16> */
[----:B--2---:R-:W-:-:S02]  /*f3a0*/  IADD3 RZ, P1, PT, R13, R2, RZ ;  /* 0x000000020dff7210 */ /* 0x004fc40007f3e0ff */
[----:B------:R-:W-:Y:S02]  /*f3b0*/  IADD3 R12, PT, PT, R13, R2, RZ ;  /* 0x000000020d0c7210 */ /* 0x000fe40007ffe0ff */
        /* <DEDUP_REMOVED lines=39> */
[----:B------:R0:W2:Y:S04]  /*f630*/  @!P0 LDG.E.U16 R16, desc[UR8][R12.64] ;  /* 0x000000080c108981 */ /* 0x0000a8000c1e1500 */
[----:B------:R-:W2:Y:S02]  /*f640*/  LDL R13, [R1+0x260] ;  /* 0x00026000010d7983 */ /* 0x000ea40000100800 */
[CC--:B--2---:R-:W-:Y:S02]  /*f650*/  IADD3 RZ, P1, PT, R13.reuse, R2.reuse, RZ ;  /* 0x000000020dff7210 */ /* 0x0c4fe40007f3e0ff */
[----:B0-----:R-:W-:Y:S02]  /*f660*/  IADD3 R12, PT, PT, R13, R2, RZ ;  /* 0x000000020d0c7210 */ /* 0x001fe40007ffe0ff */
        /* <DEDUP_REMOVED lines=58> */
[----:B------:R-:W3:Y:S04]  /*fa10*/  LDL R13, [R1+0x298] ;  /* 0x00029800010d7983 */ /* 0x000ee80000100800 */
[----:B--2---:R0:W-:Y:S01]  /*fa20*/  STL [R1+0xc8], R14 ;  /* 0x0000c80e01007387 */ /* 0x0041e20000100800 */
[C---:B---3--:R-:W-:Y:S01]  /*fa30*/  IADD3 RZ, P1, PT, R13.reuse, R2, RZ ;  /* 0x000000020dff7210 */ /* 0x048fe20007f3e0ff */
[----:B------:R-:W-:Y:S01]  /*fa40*/  IMAD.IADD R12, R13, 0x1, R2 ;  /* 0x000000010d0c7824 */ /* 0x000fe200078e0202 */
[----:B------:R-:W-:Y:S01]  /*fa50*/  PRMT R17, RZ, 0x7610, R17 ;  /* 0x00007610ff117816 */ /* 0x000fe20000000011 */
[----:B------:R-:W2:Y:S01]  /*fa60*/  LDL R13, [R1+0x29c] ;  /* 0x00029c00010d7983 */ /* 0x000ea20000100800 */
[----:B------:R-:W-:-:S03]  /*fa70*/  PRMT R29, RZ, 0x7610, R29 ;  /* 0x00007610ff1d7816 */ /* 0x000fc6000000001d */
[----:B0-----:R-:W3:Y:S01]  /*fa80*/  LDL R14, [R1+0x2b0] ;  /* 0x0002b000010e7983 */ /* 0x001ee20000100800 */
[----:B--2---:R-:W-:-:S05]  /*fa90*/  IMAD.X R13, R13, 0x1, R0, P1 ;  /* 0x000000010d0d7824 */ /* 0x004fca00008e0600 */
[----:B------:R0:W2:Y:S04]  /*faa0*/  @!P0 LDG.E.U16 R17, desc[UR8][R12.64] ;  /* 0x000000080c118981 */ /* 0x0000a8000c1e1500 */
[----:B------:R-:W2:Y:S02]  /*fab0*/  LDL R13, [R1+0x2a0] ;  /* 0x0002a000010d7983 */ /* 0x000ea40000100800 */
[C---:B--2---:R-:W-:Y:S01]  /*fac0*/  IADD3 RZ, P1, PT, R13.reuse, R2, RZ ;  /* 0x000000020dff7210 */ /* 0x044fe20007f3e0ff */
[----:B0-----:R-:W-:Y:S02]  /*fad0*/  IMAD.IADD R12, R13, 0x1, R2 ;  /* 0x000000010d0c7824 */ /* 0x001fe400078e0202 */
[----:B------:R-:W2:Y:S02]  /*fae0*/  LDL R13, [R1+0x2a4] ;  /* 0x0002a400010d7983 */ /* 0x000ea40000100800 */
        /* <DEDUP_REMOVED lines=10> */
[----:B------:R-:W2:Y:S01]  /*fb90*/  @!P0 LDG.E.U16 R18, desc[UR8][R12.64] ;  /* 0x000000080c128981 */ /* 0x000ea2000c1e1500 */
[----:B---3--:R-:W-:-:S03]  /*fba0*/  IADD3 RZ, P1, PT, R14, R2, RZ ;  /* 0x000000020eff7210 */ /* 0x008fc60007f3e0ff */
[----:B--2---:R0:W-:Y:S04]  /*fbb0*/  STL [R1+0x5c], R18 ;  /* 0x00005c1201007387 */ /* 0x0041e80000100800 */
[----:B------:R-:W2:Y:S01]  /*fbc0*/  LDL R13, [R1+0x2b4] ;  /* 0x0002b400010d7983 */ /* 0x000ea20000100800 */
[----:B------:R-:W-:Y:S02]  /*fbd0*/  PRMT R29, RZ, 0x7610, R29 ;  /* 0x00007610ff1d7816 */ /* 0x000fe4000000001d */
[----:B------:R-:W-:Y:S02]  /*fbe0*/  IADD3 R12, PT, PT, R14, R2, RZ ;  /* 0x000000020e0c7210 */ /* 0x000fe40007ffe0ff */
[----:B------:R-:W3:Y:S04]  /*fbf0*/  LDL R14, [R1+0x2cc] ;  /* 0x0002cc00010e7983 */ /* 0x000ee80000100800 */
[----:B0-----:R-:W3:Y:S01]  /*fc00*/  LDL R18, [R1+0x2c8] ;  /* 0x0002c80001127983 */ /* 0x001ee20000100800 */
        /* <DEDUP_REMOVED lines=22> */
[----:B0-----:R-:W2:Y:S01]  /*fd70*/  LDL.LU R29, [R1+0x10b8] ;  /* 0x0010b800011d7983 */ /* 0x001ea20000300800 */
[----:B------:R-:W-:Y:S02]  /*fd80*/  IMAD.IADD R12, R18, 0x1, R2 ;  /* 0x00000001120c7824 */ /* 0x000fe400078e0202 */
[----:B------:R-:W-:Y:S02]  /*fd90*/  IMAD.X R13, R14, 0x1, R0, P1 ;  /* 0x000000010e0d7824 */ /* 0x000fe400008e0600 */
[----:B------:R-:W3:Y:S01]  /*fda0*/  LDL R14, [R1+0x2d8] ;  /* 0x0002d800010e7983 */ /* 0x000ee20000100800 */
[----:B--2---:R-:W-:-:S06]  /*fdb0*/  PRMT R29, RZ, 0x7610, R29 ;  /* 0x00007610ff1d7816 */ /* 0x004fcc000000001d */
[----:B------:R-:W2:Y:S01]  /*fdc0*/  @!P0 LDG.E.U16 R29, desc[UR8][R12.64] ;  /* 0x000000080c1d8981 */ /* 0x000ea2000c1e1500 */
[----:B------:R-:W0:Y:S03]  /*fdd0*/  S2R R18, SR_TID.X ;  /* 0x0000000000127919 */ /* 0x000e260000002100 */
[----:B--2---:R1:W-:Y:S04]  /*fde0*/  STL [R1+0xbc], R29 ;  /* 0x0000bc1d01007387 */ /* 0x0043e80000100800 */
[----:B-1----:R-:W2:Y:S04]  /*fdf0*/  LDL.LU R29, [R1+0x10b4] ;  /* 0x0010b400011d7983 */ /* 0x002ea80000300800 */
[----:B------:R-:W2:Y:S01]  /*fe00*/  LDL R13, [R1+0x2d0] ;  /* 0x0002d000010d7983 */ /* 0x000ea20000100800 */
[----:B0-----:R-:W-:Y:S01]  /*fe10*/  SHF.R.S32.HI R12, RZ, 0x6, R18 ;  /* 0x00000006ff0c7819 */ /* 0x001fe20000011412 */
[----:B------:R-:W-:-:S03]  /*fe20*/  IMAD.SHL.U32 R18, R18, 0x2, RZ ;  /* 0x0000000212127824 */ /* 0x000fc600078e00ff */
[----:B------:R-:W-:-:S04]  /*fe30*/  SGXT R12, R12, 0x1 ;  /* 0x000000010c0c781a */ /* 0x000fc80000000200 */
[----:B------:R-:W-:-:S04]  /*fe40*/  LOP3.LUT R12, R12, 0x90, RZ, 0xc0, !PT ;  /* 0x000000900c0c7812 */ /* 0x000fc800078ec0ff */
[----:B------:R-:W-:Y:S01]  /*fe50*/  LOP3.LUT R18, R12, 0x7e, R18, 0x78, !PT ;  /* 0x0000007e0c127812 */ /* 0x000fe200078e7812 */
[----:B------:R-:W0:Y:S01]  /*fe60*/  S2UR UR6, SR_CgaCtaId ;  /* 0x00000000000679c3 */ /* 0x000e220000008800 */
[C---:B--2---:R-:W-:Y:S01]  /*fe70*/  IADD3 RZ, P1, PT, R13.reuse, R2, RZ ;  /* 0x000000020dff7210 */ /* 0x044fe20007f3e0ff */
[----:B------:R-:W-:Y:S02]  /*fe80*/  IMAD.IADD R12, R13, 0x1, R2 ;  /* 0x000000010d0c7824 */ /* 0x000fe400078e0202 */
[----:B------:R-:W2:Y:S01]  /*fe90*/  LDL R13, [R1+0x2d4] ;  /* 0x0002d400010d7983 */ /* 0x000ea20000100800 */
[----:B------:R-:W-:Y:S02]  /*fea0*/  UMOV UR4, 0x400 ;  /* 0x0000040000047882 */ /* 0x000fe40000000000 */
[----:B0-----:R-:W-:Y:S01]  /*feb0*/  ULEA UR4, UR6, UR4, 0x18 ;  /* 0x0000000406047291 */ /* 0x001fe2000f8ec0ff */
[----:B------:R-:W-:-:S08]  /*fec0*/  PRMT R15, RZ, 0x7610, R15 ;  /* 0x00007610ff0f7816 */ /* 0x000fd0000000000f */
[----:B------:R0:W-:Y:S04]  /*fed0*/  STS.U16 [R18+UR4+0x8000], R9 ;  /* 0x0080000912007988 */ /* 0x0001e80008000404 */
[----:B0-----:R-:W4:Y:S01]  /*fee0*/  LDL R9, [R1+0x2dc] ;  /* 0x0002dc0001097983 */ /* 0x001f220000100800 */
[----:B--2---:R-:W-:-:S05]  /*fef0*/  IADD3.X R13, PT, PT, R13, R0, RZ, P1, !PT ;  /* 0x000000000d0d7210 */ /* 0x004fca0000ffe4ff */
[----:B------:R0:W2:Y:S01]  /*ff00*/  @!P0 LDG.E.U16 R15, desc[UR8][R12.64] ;  /* 0x000000080c0f8981 */ /* 0x0000a2000c1e1500 */
[CC--:B---3--:R-:W-:Y:S01]  /*ff10*/  IADD3 RZ, P1, PT, R14.reuse, R2.reuse, RZ ;  /* 0x000000020eff7210 */ /* 0x0c8fe20007f3e0ff */
[----:B------:R-:W-:Y:S01]  /*ff20*/  IMAD.IADD R14, R14, 0x1, R2 ;  /* 0x000000010e0e7824 */ /* 0x000fe200078e0202 */
[----:B0-----:R-:W-:Y:S01]  /*ff30*/  PRMT R12, RZ, 0x7610, R12 ;  /* 0x00007610ff0c7816 */ /* 0x001fe2000000000c */
[----:B--2---:R4:W-:Y:S02]  /*ff40*/  STL [R1+0xb8], R15 ;  /* 0x0000b80f01007387 */ /* 0x0049e40000100800 */
[----:B----4-:R-:W-:Y:S01]  /*ff50*/  IMAD.X R15, R9, 0x1, R0, P1 ;  /* 0x00000001090f7824 */ /* 0x010fe200008e0600 */
[----:B------:R-:W-:Y:S01]  /*ff60*/  PRMT R29, RZ, 0x7610, R29 ;  /* 0x00007610ff1d7816 */ /* 0x000fe2000000001d */
[----:B------:R0:W-:Y:S04]  /*ff70*/  STS.U16 [R18+UR4+0x8200], R4 ;  /* 0x0082000412007988 */ /* 0x0001e80008000404 */
[----:B------:R1:W2:Y:S04]  /*ff80*/  @!P0 LDG.E.U16 R12, desc[UR8][R14.64] ;  /* 0x000000080e0c8981 */ /* 0x0002a8000c1e1500 */
[----:B------:R-:W3:Y:S04]  /*ff90*/  LDL R9, [R1+0x2f4] ;  /* 0x0002f40001097983 */ /* 0x000ee80000100800 */
[----:B0-----:R-:W4:Y:S04]  /*ffa0*/  LDL R4, [R1+0x2f0] ;  /* 0x0002f00001047983 */ /* 0x001f280000100800 */
[----:B------:R-:W2:Y:S02]  /*ffb0*/  LDL R15, [R1+0x2e0] ;  /* 0x0002e000010f7983 */ /* 0x000ea40000100800 */
[C---:B--2---:R-:W-:Y:S01]  /*ffc0*/  IADD3 RZ, P1, PT, R15.reuse, R2, RZ ;  /* 0x000000020fff7210 */ /* 0x044fe20007f3e0ff */
[----:B-1----:R-:W-:-:S02]  /*ffd0*/  IMAD.IADD R14, R15, 0x1, R2 ;  /* 0x000000010f0e7824 */ /* 0x002fc400078e0202 */
[----:B------:R-:W2:Y:S02]  /*ffe0*/  LDL R15, [R1+0x2e4] ;  /* 0x0002e400010f7983 */ /* 0x000ea40000100800 */
[----:B--2---:R-:W-:-:S05]  /*fff0*/  IMAD.X R15, R15, 0x1, R0, P1 ;  /* 0x000000010f0f7824 */ /* 0x004fca00008e0600 */
[----:B------:R0:W2:Y:S04]  /*10000*/  @!P0 LDG.E.U16 R29, desc[UR8][R14.64] ;  /* 0x000000080e1d8981 */ /* 0x0000a8000c1e1500 */
[----:B------:R-:W2:Y:S02]  /*10010*/  LDL R15, [R1+0x2e8] ;  /* 0x0002e800010f7983 */ /* 0x000ea40000100800 */
[C---:B--2---:R-:W-:Y:S01]  /*10020*/  IADD3 RZ, P1, PT, R15.reuse, R2, RZ ;  /* 0x000000020fff7210 */ /* 0x044fe20007f3e0ff */
[----:B0-----:R-:W-:Y:S02]  /*10030*/  IMAD.IADD R14, R15, 0x1, R2 ;  /* 0x000000010f0e7824 */ /* 0x001fe400078e0202 */
[----:B------:R-:W2:Y:S01]  /*10040*/  LDL R15, [R1+0x2ec] ;  /* 0x0002ec00010f7983 */ /* 0x000ea20000100800 */
[----:B------:R-:W-:-:S02]  /*10050*/  PRMT R3, RZ, 0x7610, R3 ;  /* 0x00007610ff037816 */ /* 0x000fc40000000003 */
[----:B------:R-:W-:Y:S01]  /*10060*/  PRMT R7, RZ, 0x7610, R7 ;  /* 0x00007610ff077816 */ /* 0x000fe20000000007 */
[----:B--2---:R-:W-:Y:S01]  /*10070*/  IMAD.X R15, R15, 0x1, R0, P1 ;  /* 0x000000010f0f7824 */ /* 0x004fe200008e0600 */
[----:B----4-:R-:W-:-:S04]  /*10080*/  IADD3 RZ, P1, PT, R4, R2, RZ ;  /* 0x0000000204ff7210 */ /* 0x010fc80007f3e0ff */
[----:B------:R0:W2:Y:S02]  /*10090*/  @!P0 LDG.E.U16 R3, desc[UR8][R14.64] ;  /* 0x000000080e038981 */ /* 0x0000a4000c1e1500 */
[----:B0-----:R-:W-:Y:S02]  /*100a0*/  IMAD.IADD R14, R4, 0x1, R2 ;  /* 0x00000001040e7824 */ /* 0x001fe400078e0202 */
[----:B---3--:R-:W-:-:S05]  /*100b0*/  IMAD.X R15, R9, 0x1, R0, P1 ;  /* 0x00000001090f7824 */ /* 0x008fca00008e0600 */
[----:B------:R-:W3:Y:S04]  /*100c0*/  @!P0 LDG.E.U16 R7, desc[UR8][R14.64] ;  /* 0x000000080e078981 */ /* 0x000ee8000c1e1500 */
[----:B------:R0:W-:Y:S04]  /*100d0*/  STS.U16 [R18+UR4+0x8400], R6 ;  /* 0x0084000612007988 */ /* 0x0001e80008000404 */
[----:B0-----:R-:W4:Y:S04]  /*100e0*/  LDL R6, [R1+0x2f8] ;  /* 0x0002f80001067983 */ /* 0x001f280000100800 */
[----:B--2---:R0:W-:Y:S04]  /*100f0*/  STL [R1+0x54], R3 ;  /* 0x0000540301007387 */ /* 0x0041e80000100800 */
[----:B0-----:R-:W2:Y:S04]  /*10100*/  LDL.LU R3, [R1+0x10b0] ;  /* 0x0010b00001037983 */ /* 0x001ea80000300800 */
[----:B------:R-:W2:Y:S04]  /*10110*/  LDL R4, [R1+0x308] ;  /* 0x0003080001047983 */ /* 0x000ea80000100800 */
[----:B------:R-:W2:Y:S04]  /*10120*/  LDL R9, [R1+0x30c] ;  /* 0x00030c0001097983 */ /* 0x000ea80000100800 */
[----:B---3--:R0:W-:Y:S04]  /*10130*/  STL [R1+0x7c], R7 ;  /* 0x00007c0701007387 */ /* 0x0081e80000100800 */
[----:B0-----:R-:W3:Y:S01]  /*10140*/  LDL.LU R7, [R1+0x10ac] ;  /* 0x0010ac0001077983 */ /* 0x001ee20000300800 */
[----:B----4-:R-:W-:-:S03]  /*10150*/  IADD3 RZ, P1, PT, R6, R2, RZ ;  /* 0x0000000206ff7210 */ /* 0x010fc60007f3e0ff */
[----:B---3--:R0:W-:Y:S04]  /*10160*/  STS.U16 [R18+UR4+0x8800], R7 ;  /* 0x0088000712007988 */ /* 0x0081e80008000404 */
[----:B0-----:R-:W3:Y:S01]  /*10170*/  LDL R7, [R1+0x2fc] ;  /* 0x0002fc0001077983 */ /* 0x001ee20000100800 */
[----:B------:R-:W-:Y:S01]  /*10180*/  PRMT R24, RZ, 0x7610, R24 ;  /* 0x00007610ff187816 */ /* 0x000fe20000000018 */
[----:B------:R-:W-:Y:S01]  /*10190*/  IMAD.IADD R6, R6, 0x1, R2 ;  /* 0x0000000106067824 */ /* 0x000fe200078e0202 */
[----:B---3--:R-:W-:-:S05]  /*101a0*/  IADD3.X R7, PT, PT, R7, R0, RZ, P1, !PT ;  /* 0x0000000007077210 */ /* 0x008fca0000ffe4ff */
[----:B------:R-:W3:Y:S04]  /*101b0*/  @!P0 LDG.E.U16 R24, desc[UR8][R6.64] ;  /* 0x0000000806188981 */ /* 0x000ee8000c1e1500 */
[----:B---3--:R0:W-:Y:S04]  /*101c0*/  STL [R1+0xa0], R24 ;  /* 0x0000a01801007387 */ /* 0x0081e80000100800 */
[----:B0-----:R-:W3:Y:S04]  /*101d0*/  LDL.LU R24, [R1+0x10a8] ;  /* 0x0010a80001187983 */ /* 0x001ee80000300800 */
[----:B------:R-:W4:Y:S02]  /*101e0*/  LDL R7, [R1+0x300] ;  /* 0x0003000001077983 */ /* 0x000f240000100800 */
[C---:B----4-:R-:W-:Y:S01]  /*101f0*/  IADD3 RZ, P1, PT, R7.reuse, R2, RZ ;  /* 0x0000000207ff7210 */ /* 0x050fe20007f3e0ff */
[----:B------:R-:W-:-:S02]  /*10200*/  IMAD.IADD R6, R7, 0x1, R2 ;  /* 0x0000000107067824 */ /* 0x000fc400078e0202 */
[----:B------:R-:W4:Y:S01]  /*10210*/  LDL R7, [R1+0x304] ;  /* 0x0003040001077983 */ /* 0x000f220000100800 */
[----:B------:R-:W-:Y:S01]  /*10220*/  PRMT R5, RZ, 0x7610, R5 ;  /* 0x00007610ff057816 */ /* 0x000fe20000000005 */
[----:B----4-:R-:W-:-:S05]  /*10230*/  IMAD.X R7, R7, 0x1, R0, P1 ;  /* 0x0000000107077824 */ /* 0x010fca00008e0600 */
[----:B------:R-:W4:Y:S01]  /*10240*/  @!P0 LDG.E.U16 R5, desc[UR8][R6.64] ;  /* 0x0000000806058981 */ /* 0x000f22000c1e1500 */
[----:B--2---:R-:W-:-:S03]  /*10250*/  IADD3 RZ, P1, PT, R4, R2, RZ ;  /* 0x0000000204ff7210 */ /* 0x004fc60007f3e0ff */
[----:B----4-:R0:W-:Y:S04]  /*10260*/  STL [R1+0xa8], R5 ;  /* 0x0000a80501007387 */ /* 0x0101e80000100800 */
[----:B0-----:R-:W2:Y:S01]  /*10270*/  LDL.LU R5, [R1+0x10a4] ;  /* 0x0010a40001057983 */ /* 0x001ea20000300800 */
[----:B------:R-:W-:Y:S01]  /*10280*/  PRMT R8, RZ, 0x7610, R8 ;  /* 0x00007610ff087816 */ /* 0x000fe20000000008 */
[----:B------:R-:W-:Y:S02]  /*10290*/  IMAD.IADD R4, R4, 0x1, R2 ;  /* 0x0000000104047824 */ /* 0x000fe400078e0202 */
[----:B--2---:R0:W-:Y:S02]  /*102a0*/  STS.U16 [R18+UR4+0x8c00], R5 ;  /* 0x008c000512007988 */ /* 0x0041e40008000404 */
[----:B0-----:R-:W-:-:S02]  /*102b0*/  IMAD.X R5, R9, 0x1, R0, P1 ;  /* 0x0000000109057824 */ /* 0x001fc400008e0600 */
[----:B------:R-:W2:Y:S04]  /*102c0*/  LDL R9, [R1+0x324] ;  /* 0x0003240001097983 */ /* 0x000ea80000100800 */
[----:B------:R-:W4:Y:S04]  /*102d0*/  @!P0 LDG.E.U16 R8, desc[UR8][R4.64] ;  /* 0x0000000804088981 */ /* 0x000f28000c1e1500 */
[----:B----4-:R0:W-:Y:S04]  /*102e0*/  STL [R1+0xa4], R8 ;  /* 0x0000a40801007387 */ /* 0x0101e80000100800 */
[----:B0-----:R-:W4:Y:S04]  /*102f0*/  LDL.LU R8, [R1+0x10a0] ;  /* 0x0010a00001087983 */ /* 0x001f280000300800 */
[----:B------:R-:W2:Y:S02]  /*10300*/  LDL R5, [R1+0x310] ;  /* 0x0003100001057983 */ /* 0x000ea40000100800 */
[C---:B--2---:R-:W-:Y:S01]  /*10310*/  IADD3 RZ, P1, PT, R5.reuse, R2, RZ ;  /* 0x0000000205ff7210 */ /* 0x044fe20007f3e0ff */
[----:B------:R-:W-:-:S02]  /*10320*/  IMAD.IADD R4, R5, 0x1, R2 ;  /* 0x0000000105047824 */ /* 0x000fc400078e0202 */
[----:B------:R-:W2:Y:S01]  /*10330*/  LDL R5, [R1+0x314] ;  /* 0x0003140001057983 */ /* 0x000ea20000100800 */
[----:B------:R-:W-:Y:S01]  /*10340*/  PRMT R27, RZ, 0x7610, R27 ;  /* 0x00007610ff1b7816 */ /* 0x000fe2000000001b */
[----:B--2---:R-:W-:-:S05]  /*10350*/  IMAD.X R5, R5, 0x1, R0, P1 ;  /* 0x0000000105057824 */ /* 0x004fca00008e0600 */
[----:B------:R-:W2:Y:S04]  /*10360*/  @!P0 LDG.E.U16 R27, desc[UR8][R4.64] ;  /* 0x00000008041b8981 */ /* 0x000ea8000c1e1500 */
[----:B----4-:R0:W-:Y:S04]  /*10370*/  STS.U16 [R18+UR4+0x8e00], R8 ;  /* 0x008e000812007988 */ /* 0x0101e80008000404 */
[----:B0-----:R-:W4:Y:S04]  /*10380*/  LDL R8, [R1+0x320] ;  /* 0x0003200001087983 */ /* 0x001f280000100800 */
[----:B--2---:R0:W-:Y:S04]  /*10390*/  STL [R1+0x9c], R27 ;  /* 0x00009c1b01007387 */ /* 0x0041e80000100800 */
[----:B0-----:R-:W2:Y:S04]  /*103a0*/  LDL.LU R27, [R1+0x109c] ;  /* 0x00109c00011b7983 */ /* 0x001ea80000300800 */
[----:B------:R-:W2:Y:S02]  /*103b0*/  LDL R5, [R1+0x318] ;  /* 0x0003180001057983 */ /* 0x000ea40000100800 */
[C---:B--2---:R-:W-:Y:S01]  /*103c0*/  IADD3 RZ, P1, PT, R5.reuse, R2, RZ ;  /* 0x0000000205ff7210 */ /* 0x044fe20007f3e0ff */
[----:B------:R-:W-:-:S02]  /*103d0*/  IMAD.IADD R4, R5, 0x1, R2 ;  /* 0x0000000105047824 */ /* 0x000fc400078e0202 */
[----:B------:R-:W2:Y:S01]  /*103e0*/  LDL R5, [R1+0x31c] ;  /* 0x00031c0001057983 */ /* 0x000ea20000100800 */
[----:B------:R-:W-:-:S03]  /*103f0*/  PRMT R13, RZ, 0x7610, R13 ;  /* 0x00007610ff0d7816 */ /* 0x000fc6000000000d */
[----:B------:R0:W-:Y:S02]  /*10400*/  STS.U16 [R18+UR4+0x9000], R27 ;  /* 0x0090001b12007988 */ /* 0x0001e40008000404 */
[----:B0-----:R-:W-:Y:S01]  /*10410*/  PRMT R27, RZ, 0x7610, R27 ;  /* 0x00007610ff1b7816 */ /* 0x001fe2000000001b */
[----:B--2---:R-:W-:Y:S01]  /*10420*/  IMAD.X R5, R5, 0x1, R0, P1 ;  /* 0x0000000105057824 */ /* 0x004fe200008e0600 */
[----:B----4-:R-:W-:-:S04]  /*10430*/  IADD3 RZ, P1, PT, R8, R2, RZ ;  /* 0x0000000208ff7210 */ /* 0x010fc80007f3e0ff */
[----:B------:R0:W2:Y:S02]  /*10440*/  @!P0 LDG.E.U16 R13, desc[UR8][R4.64] ;  /* 0x00000008040d8981 */ /* 0x0000a4000c1e1500 */
[--C-:B0-----:R-:W-:Y:S01]  /*10450*/  IMAD.IADD R4, R8, 0x1, R2.reuse ;  /* 0x0000000108047824 */ /* 0x101fe200078e0202 */
[----:B------:R-:W-:Y:S01]  /*10460*/  IADD3.X R5, PT, PT, R9, R0, RZ, P1, !PT ;  /* 0x0000000009057210 */ /* 0x000fe20000ffe4ff */
[----:B------:R-:W4:Y:S04]  /*10470*/  LDL R8, [R1+0x33c] ;  /* 0x00033c0001087983 */ /* 0x000f280000100800 */
[----:B------:R-:W2:Y:S04]  /*10480*/  @!P0 LDG.E.U16 R27, desc[UR8][R4.64] ;  /* 0x00000008041b8981 */ /* 0x000ea8000c1e1500 */
[----:B------:R-:W3:Y:S04]  /*10490*/  LDL R9, [R1+0x338] ;  /* 0x0003380001097983 */ /* 0x000ee80000100800 */
[----:B------:R-:W3:Y:S04]  /*104a0*/  LDL R5, [R1+0x328] ;  /* 0x0003280001057983 */ /* 0x000ee80000100800 */
[----:B--2---:R-:W-:Y:S01]  /*104b0*/  STL [R1+0x1080], R27 ;  /* 0x0010801b01007387 */ /* 0x004fe20000100800 */
[C---:B---3--:R-:W-:Y:S01]  /*104c0*/  IADD3 RZ, P1, PT, R5.reuse, R2, RZ ;  /* 0x0000000205ff7210 */ /* 0x048fe20007f3e0ff */
[----:B------:R-:W-:-:S02]  /*104d0*/  IMAD.IADD R4, R5, 0x1, R2 ;  /* 0x0000000105047824 */ /* 0x000fc400078e0202 */
[----:B------:R-:W2:Y:S01]  /*104e0*/  LDL R5, [R1+0x32c] ;  /* 0x00032c0001057983 */ /* 0x000ea20000100800 */
[----:B------:R-:W-:Y:S01]  /*104f0*/  PRMT R28, RZ, 0x7610, R28 ;  /* 0x00007610ff1c7816 */ /* 0x000fe2000000001c */
[----:B--2---:R-:W-:-:S05]  /*10500*/  IMAD.X R5, R5, 0x1, R0, P1 ;  /* 0x0000000105057824 */ /* 0x004fca00008e0600 */
[----:B------:R-:W2:Y:S04]  /*10510*/  @!P0 LDG.E.U16 R28, desc[UR8][R4.64] ;  /* 0x00000008041c8981 */ /* 0x000ea8000c1e1500 */
[----:B--2---:R0:W-:Y:S04]  /*10520*/  STL [R1+0x50], R28 ;  /* 0x0000501c01007387 */ /* 0x0041e80000100800 */
[----:B0-----:R-:W2:Y:S04]  /*10530*/  LDL.LU R28, [R1+0x1098] ;  /* 0x00109800011c7983 */ /* 0x001ea80000300800 */
[----:B------:R-:W3:Y:S02]  /*10540*/  LDL R5, [R1+0x330] ;  /* 0x0003300001057983 */ /* 0x000ee40000100800 */
[C---:B---3--:R-:W-:Y:S01]  /*10550*/  IADD3 RZ, P1, PT, R5.reuse, R2, RZ ;  /* 0x0000000205ff7210 */ /* 0x048fe20007f3e0ff */
[----:B------:R-:W-:-:S02]  /*10560*/  IMAD.IADD R4, R5, 0x1, R2 ;  /* 0x0000000105047824 */ /* 0x000fc400078e0202 */
[----:B------:R-:W3:Y:S04]  /*10570*/  LDL R5, [R1+0x334] ;  /* 0x0003340001057983 */ /* 0x000ee80000100800 */
[----:B--2---:R0:W-:Y:S02]  /*10580*/  STS.U16 [R18+UR4+0x9600], R28 ;  /* 0x0096001c12007988 */ /* 0x0041e40008000404 */
[----:B0-----:R-:W-:Y:S01]  /*10590*/  PRMT R28, RZ, 0x7610, R28 ;  /* 0x00007610ff1c7816 */ /* 0x001fe2000000001c */
[----:B---3--:R-:W-:-:S05]  /*105a0*/  IMAD.X R5, R5, 0x1, R0, P1 ;  /* 0x0000000105057824 */ /* 0x008fca00008e0600 */
[----:B------:R0:W2:Y:S01]  /*105b0*/  @!P0 LDG.E.U16 R28, desc[UR8][R4.64] ;  /* 0x00000008041c8981 */ /* 0x0000a2000c1e1500 */
[C---:B------:R-:W-:Y:S02]  /*105c0*/  IADD3 RZ, P1, PT, R9.reuse, R2, RZ ;  /* 0x0000000209ff7210 */ /* 0x040fe40007f3e0ff */
[----:B------:R-:W-:Y:S01]  /*105d0*/  PRMT R6, RZ, 0x7610, R6 ;  /* 0x00007610ff067816 */ /* 0x000fe20000000006 */
[----:B0-----:R-:W-:Y:S02]  /*105e0*/  IMAD.IADD R4, R9, 0x1, R2 ;  /* 0x0000000109047824 */ /* 0x001fe400078e0202 */
[----:B----4-:R-:W-:-:S05]  /*105f0*/  IMAD.X R5, R8, 0x1, R0, P1 ;  /* 0x0000000108057824 */ /* 0x010fca00008e0600 */
[----:B------:R-:W3:Y:S04]  /*10600*/  @!P0 LDG.E.U16 R6, desc[UR8][R4.64] ;  /* 0x0000000804068981 */ /* 0x000ee8000c1e1500 */
[----:B--2---:R0:W-:Y:S04]  /*10610*/  STL [R1+0x60], R28 ;  /* 0x0000601c01007387 */ /* 0x0041e80000100800 */
[----:B------:R-:W2:Y:S04]  /*10620*/  LDL R8, [R1+0x350] ;  /* 0x0003500001087983 */ /* 0x000ea80000100800 */
[----:B0-----:R-:W4:Y:S04]  /*10630*/  LDL R28, [R1+0x34c] ;  /* 0x00034c00011c7983 */ /* 0x001f280000100800 */
[----:B------:R-:W2:Y:S04]  /*10640*/  LDL.LU R9, [R1] ;  /* 0x0000000001097983 */ /* 0x000ea80000300800 */
[----:B------:R-:W2:Y:S04]  /*10650*/  LDL R5, [R1+0x340] ;  /* 0x0003400001057983 */ /* 0x000ea80000100800 */
[----:B---3--:R0:W-:Y:S01]  /*10660*/  STL [R1+0x88], R6 ;  /* 0x0000880601007387 */ /* 0x0081e20000100800 */
[----:B------:R-:W-:-:S03]  /*10670*/  PRMT R20, RZ, 0x7610, R20 ;  /* 0x00007610ff147816 */ /* 0x000fc60000000014 */
[----:B0-----:R-:W3:Y:S01]  /*10680*/  LDL R6, [R1+0x354] ;  /* 0x0003540001067983 */ /* 0x001ee20000100800 */
[C---:B--2---:R-:W-:Y:S01]  /*10690*/  IADD3 RZ, P1, PT, R5.reuse, R2, RZ ;  /* 0x0000000205ff7210 */ /* 0x044fe20007f3e0ff */
[----:B------:R-:W-:Y:S02]  /*106a0*/  IMAD.IADD R4, R5, 0x1, R2 ;  /* 0x0000000105047824 */ /* 0x000fe400078e0202 */
[----:B------:R-:W2:Y:S02]  /*106b0*/  LDL R5, [R1+0x344] ;  /* 0x0003440001057983 */ /* 0x000ea40000100800 */
[----:B--2---:R-:W-:-:S05]  /*106c0*/  IMAD.X R5, R5, 0x1, R0, P1 ;  /* 0x0000000105057824 */ /* 0x004fca00008e0600 */
[----:B------:R-:W2:Y:S04]  /*106d0*/  @!P0 LDG.E.U16 R20, desc[UR8][R4.64] ;  /* 0x0000000804148981 */ /* 0x000ea8000c1e1500 */
[----:B--2---:R0:W-:Y:S04]  /*106e0*/  STL [R1+0x94], R20 ;  /* 0x0000941401007387 */ /* 0x0041e80000100800 */
[----:B0-----:R-:W2:Y:S04]  /*106f0*/  LDL.LU R20, [R1+0x1094] ;  /* 0x0010940001147983 */ /* 0x001ea80000300800 */
[----:B------:R-:W2:Y:S01]  /*10700*/  LDL R5, [R1+0x348] ;  /* 0x0003480001057983 */ /* 0x000ea20000100800 */
[----:B------:R-:W-:-:S02]  /*10710*/  PRMT R15, RZ, 0x7610, R15 ;  /* 0x00007610ff0f7816 */ /* 0x000fc4000000000f */
[----:B------:R-:W-:Y:S02]  /*10720*/  PRMT R21, RZ, 0x7610, R21 ;  /* 0x00007610ff157816 */ /* 0x000fe40000000015 */
[C---:B--2---:R-:W-:Y:S01]  /*10730*/  IADD3 RZ, P1, PT, R5.reuse, R2, RZ ;  /* 0x0000000205ff7210 */ /* 0x044fe20007f3e0ff */
[----:B------:R-:W-:-:S03]  /*10740*/  IMAD.IADD R4, R5, 0x1, R2 ;  /* 0x0000000105047824 */ /* 0x000fc600078e0202 */
[----:B----4-:R-:W-:Y:S02]  /*10750*/  IADD3.X R5, PT, PT, R28, R0, RZ, P1, !PT ;  /* 0x000000001c057210 */ /* 0x010fe40000ffe4ff */
[C---:B------:R-:W-:Y:S01]  /*10760*/  IADD3 RZ, P1, PT, R8.reuse, R2, RZ ;  /* 0x0000000208ff7210 */ /* 0x040fe20007f3e0ff */
[----:B------:R-:W2:Y:S04]  /*10770*/  LDL R28, [R1+0x360] ;  /* 0x00036000011c7983 */ /* 0x000ea80000100800 */
[----:B------:R0:W4:Y:S02]  /*10780*/  @!P0 LDG.E.U16 R15, desc[UR8][R4.64] ;  /* 0x00000008040f8981 */ /* 0x000124000c1e1500 */
[----:B0-----:R-:W-:Y:S02]  /*10790*/  IMAD.IADD R4, R8, 0x1, R2 ;  /* 0x0000000108047824 */ /* 0x001fe400078e0202 */
[----:B---3--:R-:W-:Y:S01]  /*107a0*/  IMAD.X R5, R6, 0x1, R0, P1 ;  /* 0x0000000106057824 */ /* 0x008fe200008e0600 */
[----:B------:R-:W3:Y:S04]  /*107b0*/  LDL R8, [R1+0x358] ;  /* 0x0003580001087983 */ /* 0x000ee80000100800 */
[----:B------:R-:W2:Y:S01]  /*107c0*/  @!P0 LDG.E.U16 R21, desc[UR8][R4.64] ;  /* 0x0000000804158981 */ /* 0x000ea2000c1e1500 */
[----:B------:R-:W-:-:S03]  /*107d0*/  LOP3.LUT R6, R18, 0x20, RZ, 0x3c, !PT ;  /* 0x0000002012067812 */ /* 0x000fc600078e3cff */
[----:B------:R-:W-:Y:S04]  /*107e0*/  STS.U16 [R18+UR4+0x8600], R3 ;  /* 0x0086000312007988 */ /* 0x000fe80008000404 */
        /* <DEDUP_REMOVED lines=8> */
[----:B--2---:R-:W-:Y:S04]  /*10870*/  STL [R1+0x1010], R21 ;  /* 0x0010101501007387 */ /* 0x004fe80000100800 */
[----:B------:R-:W-:Y:S04]  /*10880*/  STL [R1+0x1064], R21 ;  /* 0x0010641501007387 */ /* 0x000fe80000100800 */
[----:B------:R-:W-:Y:S04]  /*10890*/  STL [R1+0x1068], R21 ;  /* 0x0010681501007387 */ /* 0x000fe80000100800 */
[----:B------:R-:W-:Y:S04]  /*108a0*/  STL [R1+0x106c], R21 ;  /* 0x00106c1501007387 */ /* 0x000fe80000100800 */
[----:B------:R-:W-:Y:S04]  /*108b0*/  STL [R1+0x1070], R21 ;  /* 0x0010701501007387 */ /* 0x000fe80000100800 */
[----:B------:R-:W-:Y:S04]  /*108c0*/  STL [R1+0x1074], R21 ;  /* 0x0010741501007387 */ /* 0x000fe80000100800 */
[----:B------:R-:W-:Y:S04]  /*108d0*/  STL [R1+0x1078], R21 ;  /* 0x0010781501007387 */ /* 0x000fe80000100800 */
[----:B------:R-:W-:Y:S04]  /*108e0*/  STL [R1+0x107c], R21 ;  /* 0x00107c1501007387 */ /* 0x000fe80000100800 */
[----:B----4-:R0:W-:Y:S04]  /*108f0*/  STL [R1+0x8c], R15 ;  /* 0x00008c0f01007387 */ /* 0x0101e80000100800 */
[----:B0-----:R-:W2:Y:S04]  /*10900*/  LDL.LU R15, [R1+0x38] ;  /* 0x00003800010f7983 */ /* 0x001ea80000300800 */
[----:B------:R-:W4:Y:S01]  /*10910*/  LDL R9, [R1+0x35c] ;  /* 0x00035c0001097983 */ /* 0x000f220000100800 */
[C---:B---3--:R-:W-:Y:S01]  /*10920*/  IADD3 RZ, P1, PT, R8.reuse, R2, RZ ;  /* 0x0000000208ff7210 */ /* 0x048fe20007f3e0ff */
[----:B------:R-:W-:Y:S01]  /*10930*/  IMAD.IADD R8, R8, 0x1, R2 ;  /* 0x0000000108087824 */ /* 0x000fe200078e0202 */
[----:B------:R-:W-:-:S03]  /*10940*/  PRMT R4, RZ, 0x7610, R4 ;  /* 0x00007610ff047816 */ /* 0x000fc60000000004 */
[----:B----4-:R-:W-:-:S05]  /*10950*/  IMAD.X R9, R9, 0x1, R0, P1 ;  /* 0x0000000109097824 */ /* 0x010fca00008e0600 */
[----:B------:R0:W3:Y:S04]  /*10960*/  @!P0 LDG.E.U16 R4, desc[UR8][R8.64] ;  /* 0x0000000808048981 */ /* 0x0000e8000c1e1500 */
[----:B------:R-:W4:Y:S01]  /*10970*/  LDL.LU R9, [R1+0xc] ;  /* 0x00000c0001097983 */ /* 0x000f220000300800 */
[----:B------:R-:W-:-:S03]  /*10980*/  IADD3 RZ, P1, PT, R28, R2, RZ ;  /* 0x000000021cff7210 */ /* 0x000fc60007f3e0ff */
[----:B----4-:R1:W-:Y:S04]  /*10990*/  STS.U16 [R6+UR4+0x8300], R9 ;  /* 0x0083000906007988 */ /* 0x0103e80008000404 */
[----:B-1----:R-:W4:Y:S01]  /*109a0*/  LDL R9, [R1+0x398] ;  /* 0x0003980001097983 */ /* 0x002f220000100800 */
[----:B------:R-:W-:Y:S01]  /*109b0*/  PRMT R26, RZ, 0x7610, R26 ;  /* 0x00007610ff1a7816 */ /* 0x000fe2000000001a */
[----:B0-----:R-:W-:Y:S02]  /*109c0*/  IMAD.IADD R8, R28, 0x1, R2 ;  /* 0x000000011c087824 */ /* 0x001fe400078e0202 */
[----:B------:R-:W2:Y:S01]  /*109d0*/  LDL.LU R28, [R1+0x30] ;  /* 0x00003000011c7983 */ /* 0x000ea20000300800 */
[----:B----4-:R-:W-:-:S05]  /*109e0*/  IMAD.X R9, R9, 0x1, R0, P1 ;  /* 0x0000000109097824 */ /* 0x010fca00008e0600 */
[----:B------:R0:W4:Y:S04]  /*109f0*/  @!P0 LDG.E.U16 R26, desc[UR8][R8.64] ;  /* 0x00000008081a8981 */ /* 0x000128000c1e1500 */
[----:B------:R-:W2:Y:S04]  /*10a00*/  LDL.LU R8, [R1+0x20] ;  /* 0x0000200001087983 */ /* 0x000ea80000300800 */
[----:B------:R-:W3:Y:S04]  /*10a10*/  LDL R9, [R1+0x368] ;  /* 0x0003680001097983 */ /* 0x000ee80000100800 */
[----:B--2---:R0:W-:Y:S01]  /*10a20*/  STS.U16 [R6+UR4+0x8500], R8 ;  /* 0x0085000806007988 */ /* 0x0041e20008000404 */
[C---:B---3--:R-:W-:Y:S01]  /*10a30*/  IADD3 RZ, P1, PT, R9.reuse, R2, RZ ;  /* 0x0000000209ff7210 */ /* 0x048fe20007f3e0ff */
[----:B0-----:R-:W-:-:S02]  /*10a40*/  IMAD.IADD R8, R9, 0x1, R2 ;  /* 0x0000000109087824 */ /* 0x001fc400078e0202 */
[----:B------:R-:W2:Y:S01]  /*10a50*/  LDL R9, [R1+0x39c] ;  /* 0x00039c0001097983 */ /* 0x000ea20000100800 */
[----:B------:R-:W-:Y:S01]  /*10a60*/  PRMT R20, RZ, 0x7610, R20 ;  /* 0x00007610ff147816 */ /* 0x000fe20000000014 */
[----:B--2---:R-:W-:-:S05]  /*10a70*/  IMAD.X R9, R9, 0x1, R0, P1 ;  /* 0x0000000109097824 */ /* 0x004fca00008e0600 */
[----:B------:R-:W2:Y:S04]  /*10a80*/  @!P0 LDG.E.U16 R20, desc[UR8][R8.64] ;  /* 0x0000000808148981 */ /* 0x000ea8000c1e1500 */
[----:B--2---:R0:W-:Y:S04]  /*10a90*/  STL [R1], R20 ;  /* 0x0000001401007387 */ /* 0x0041e80000100800 */
[----:B0-----:R-:W2:Y:S04]  /*10aa0*/  LDL.LU R20, [R1+0x1090] ;  /* 0x0010900001147983 */ /* 0x001ea80000300800 */
[----:B------:R-:W3:Y:S04]  /*10ab0*/  LDL.LU R8, [R1+0x40] ;  /* 0x0000400001087983 */ /* 0x000ee80000300800 */
[----:B------:R-:W2:Y:S04]  /*10ac0*/  LDL R9, [R1+0x370] ;  /* 0x0003700001097983 */ /* 0x000ea80000100800 */
[----:B---3--:R0:W-:Y:S01]  /*10ad0*/  STS.U16 [R6+UR4+0x8700], R8 ;  /* 0x0087000806007988 */ /* 0x0081e20008000404 */
[C---:B--2---:R-:W-:Y:S01]  /*10ae0*/  IADD3 RZ, P1, PT, R9.reuse, R2, RZ ;  /* 0x0000000209ff7210 */ /* 0x044fe20007f3e0ff */
[----:B0-----:R-:W-:-:S02]  /*10af0*/  IMAD.IADD R8, R9, 0x1, R2 ;  /* 0x0000000109087824 */ /* 0x001fc400078e0202 */
[----:B------:R-:W2:Y:S01]  /*10b00*/  LDL R9, [R1+0x55c] ;  /* 0x00055c0001097983 */ /* 0x000ea20000100800 */
[----:B------:R-:W-:Y:S02]  /*10b10*/  PRMT R20, RZ, 0x7610, R20 ;  /* 0x00007610ff147816 */ /* 0x000fe40000000014 */
[----:B--2---:R-:W-:-:S05]  /*10b20*/  IADD3.X R9, PT, PT, R9, R0, RZ, P1, !PT ;  /* 0x0000000009097210 */ /* 0x004fca0000ffe4ff */
[----:B------:R-:W2:Y:S04]  /*10b30*/  @!P0 LDG.E.U16 R20, desc[UR8][R8.64] ;  /* 0x0000000808148981 */ /* 0x000ea8000c1e1500 */
[----:B--2---:R0:W-:Y:S04]  /*10b40*/  STL [R1+0x58], R20 ;  /* 0x0000581401007387 */ /* 0x0041e80000100800 */
[----:B0-----:R-:W2:Y:S04]  /*10b50*/  LDL.LU R20, [R1+0x108c] ;  /* 0x00108c0001147983 */ /* 0x001ea80000300800 */
[----:B------:R-:W3:Y:S04]  /*10b60*/  LDL.LU R8, [R1+0x44] ;  /* 0x0000440001087983 */ /* 0x000ee80000300800 */
[----:B------:R-:W2:Y:S04]  /*10b70*/  LDL R9, [R1+0x378] ;  /* 0x0003780001097983 */ /* 0x000ea80000100800 */
[----:B---3--:R0:W-:Y:S01]  /*10b80*/  STS.U16 [R6+UR4+0x8900], R8 ;  /* 0x0089000806007988 */ /* 0x0081e20008000404 */
[C---:B--2---:R-:W-:Y:S01]  /*10b90*/  IADD3 RZ, P1, PT, R9.reuse, R2, RZ ;  /* 0x0000000209ff7210 */ /* 0x044fe20007f3e0ff */
[----:B0-----:R-:W-:-:S02]  /*10ba0*/  IMAD.IADD R8, R9, 0x1, R2 ;  /* 0x0000000109087824 */ /* 0x001fc400078e0202 */
[----:B------:R-:W2:Y:S01]  /*10bb0*/  LDL R9, [R1+0x56c] ;  /* 0x00056c0001097983 */ /* 0x000ea20000100800 */
[----:B------:R-:W-:Y:S01]  /*10bc0*/  PRMT R14, RZ, 0x7610, R14 ;  /* 0x00007610ff0e7816 */ /* 0x000fe2000000000e */
[----:B--2---:R-:W-:-:S05]  /*10bd0*/  IMAD.X R9, R9, 0x1, R0, P1 ;  /* 0x0000000109097824 */ /* 0x004fca00008e0600 */
[----:B------:R-:W2:Y:S04]  /*10be0*/  @!P0 LDG.E.U16 R14, desc[UR8][R8.64] ;  /* 0x00000008080e8981 */ /* 0x000ea8000c1e1500 */
[----:B------:R-:W3:Y:S04]  /*10bf0*/  LDL R9, [R1+0x380] ;  /* 0x0003800001097983 */ /* 0x000ee80000100800 */
[----:B------:R0:W-:Y:S04]  /*10c00*/  STS.U16 [R6+UR4+0x8b00], R15 ;  /* 0x008b000f06007988 */ /* 0x0001e80008000404 */
[----:B0-----:R-:W4:Y:S04]  /*10c10*/  LDL R15, [R1+0x584] ;  /* 0x00058400010f7983 */ /* 0x001f280000100800 */
[----:B--2---:R0:W-:Y:S04]  /*10c20*/  STL [R1+0x6c], R14 ;  /* 0x00006c0e01007387 */ /* 0x0041e80000100800 */
[----:B0-----:R-:W2:Y:S01]  /*10c30*/  LDL.LU R14, [R1+0x10] ;  /* 0x00001000010e7983 */ /* 0x001ea20000300800 */
[C---:B---3--:R-:W-:Y:S01]  /*10c40*/  IADD3 RZ, P1, PT, R9.reuse, R2, RZ ;  /* 0x0000000209ff7210 */ /* 0x048fe20007f3e0ff */
[----:B------:R-:W-:-:S02]  /*10c50*/  IMAD.IADD R8, R9, 0x1, R2 ;  /* 0x0000000109087824 */ /* 0x000fc400078e0202 */
[----:B------:R-:W3:Y:S01]  /*10c60*/  LDL R9, [R1+0x574] ;  /* 0x0005740001097983 */ /* 0x000ee20000100800 */
[----:B------:R-:W-:Y:S01]  /*10c70*/  PRMT R20, RZ, 0x7610, R20 ;  /* 0x00007610ff147816 */ /* 0x000fe20000000014 */
[----:B---3--:R-:W-:-:S05]  /*10c80*/  IMAD.X R9, R9, 0x1, R0, P1 ;  /* 0x0000000109097824 */ /* 0x008fca00008e0600 */
[----:B------:R-:W3:Y:S04]  /*10c90*/  @!P0 LDG.E.U16 R20, desc[UR8][R8.64] ;  /* 0x0000000808148981 */ /* 0x000ee8000c1e1500 */
[----:B---3--:R0:W-:Y:S04]  /*10ca0*/  STL [R1+0x74], R20 ;  /* 0x0000741401007387 */ /* 0x0081e80000100800 */
[----:B0-----:R-:W3:Y:S04]  /*10cb0*/  LDL.LU R20, [R1+0x1088] ;  /* 0x0010880001147983 */ /* 0x001ee80000300800 */
[----:B------:R-:W2:Y:S04]  /*10cc0*/  LDL R9, [R1+0x388] ;  /* 0x0003880001097983 */ /* 0x000ea80000100800 */
[----:B------:R0:W-:Y:S04]  /*10cd0*/  STS.U16 [R6+UR4+0x8d00], R28 ;  /* 0x008d001c06007988 */ /* 0x0001e80008000404 */
[----:B0-----:R-:W4:Y:S01]  /*10ce0*/  LDL.LU R28, [R1+0x28] ;  /* 0x00002800011c7983 */ /* 0x001f220000300800 */
[C---:B--2---:R-:W-:Y:S01]  /*10cf0*/  IADD3 RZ, P1, PT, R9.reuse, R2, RZ ;  /* 0x0000000209ff7210 */ /* 0x044fe20007f3e0ff */
[----:B------:R-:W-:-:S02]  /*10d00*/  IMAD.IADD R8, R9, 0x1, R2 ;  /* 0x0000000109087824 */ /* 0x000fc400078e0202 */
[----:B------:R-:W2:Y:S01]  /*10d10*/  LDL R9, [R1+0x57c] ;  /* 0x00057c0001097983 */ /* 0x000ea20000100800 */
[----:B---3--:R-:W-:Y:S01]  /*10d20*/  PRMT R20, RZ, 0x7610, R20 ;  /* 0x00007610ff147816 */ /* 0x008fe20000000014 */
[----:B--2---:R-:W-:-:S05]  /*10d30*/  IMAD.X R9, R9, 0x1, R0, P1 ;  /* 0x0000000109097824 */ /* 0x004fca00008e0600 */
[----:B------:R-:W2:Y:S04]  /*10d40*/  @!P0 LDG.E.U16 R20, desc[UR8][R8.64] ;  /* 0x0000000808148981 */ /* 0x000ea8000c1e1500 */
[----:B--2---:R0:W-:Y:S04]  /*10d50*/  STL [R1+0x70], R20 ;  /* 0x0000701401007387 */ /* 0x0041e80000100800 */
[----:B0-----:R-:W2:Y:S04]  /*10d60*/  LDL.LU R20, [R1+0x1084] ;  /* 0x0010840001147983 */ /* 0x001ea80000300800 */
[----:B------:R-:W3:Y:S04]  /*10d70*/  LDL.LU R8, [R1+0x24] ;  /* 0x0000240001087983 */ /* 0x000ee80000300800 */
[----:B------:R-:W4:Y:S01]  /*10d80*/  LDL R9, [R1+0x390] ;  /* 0x0003900001097983 */ /* 0x000f220000100800 */
[----:B--2---:R-:W-:-:S03]  /*10d90*/  PRMT R20, RZ, 0x7610, R20 ;  /* 0x00007610ff147816 */ /* 0x004fc60000000014 */
[----:B---3--:R0:W-:Y:S01]  /*10da0*/  STS.U16 [R6+UR4+0x8f00], R8 ;  /* 0x008f000806007988 */ /* 0x0081e20008000404 */
[C---:B----4-:R-:W-:Y:S01]  /*10db0*/  IADD3 RZ, P1, PT, R9.reuse, R2, RZ ;  /* 0x0000000209ff7210 */ /* 0x050fe20007f3e0ff */
[----:B0-----:R-:W-:-:S04]  /*10dc0*/  IMAD.IADD R8, R9, 0x1, R2 ;  /* 0x0000000109087824 */ /* 0x001fc800078e0202 */
[----:B------:R-:W-:Y:S02]  /*10dd0*/  IMAD.X R9, R15, 0x1, R0, P1 ;  /* 0x000000010f097824 */ /* 0x000fe400008e0600 */
[----:B------:R-:W2:Y:S04]  /*10de0*/  LDL.LU R15, [R1+0x14] ;  /* 0x00001400010f7983 */ /* 0x000ea80000300800 */
[----:B------:R-:W3:Y:S04]  /*10df0*/  @!P0 LDG.E.U16 R20, desc[UR8][R8.64] ;  /* 0x0000000808148981 */ /* 0x000ee8000c1e1500 */
[----:B------:R-:W4:Y:S04]  /*10e00*/  LDL.LU R8, [R1+0x2c] ;  /* 0x00002c0001087983 */ /* 0x000f280000300800 */
[----:B------:R-:W2:Y:S04]  /*10e10*/  LDL R9, [R1+0x554] ;  /* 0x0005540001097983 */ /* 0x000ea80000100800 */
[----:B---3--:R-:W-:Y:S04]  /*10e20*/  STL [R1+0x1014], R20 ;  /* 0x0010141401007387 */ /* 0x008fe80000100800 */
[----:B----4-:R2:W-:Y:S02]  /*10e30*/  STS.U16 [R6+UR4+0x9100], R8 ;  /* 0x0091000806007988 */ /* 0x0105e40008000404 */
[----:B--2---:R-:W-:-:S02]  /*10e40*/  IADD3 R8, P1, PT, R9, R2, RZ ;  /* 0x0000000209087210 */ /* 0x004fc40007f3e0ff */
[----:B------:R-:W2:Y:S01]  /*10e50*/  LDL R9, [R1+0x19c] ;  /* 0x00019c0001097983 */ /* 0x000ea20000100800 */
[----:B------:R-:W-:Y:S02]  /*10e60*/  PRMT R5, RZ, 0x7610, R5 ;  /* 0x00007610ff057816 */ /* 0x000fe40000000005 */
[----:B--2---:R-:W-:-:S05]  /*10e70*/  IMAD.X R9, R9, 0x1, R0, P1 ;  /* 0x0000000109097824 */ /* 0x004fca00008e0600 */
[----:B------:R0:W2:Y:S04]  /*10e80*/  @!P0 LDG.E.U16 R5, desc[UR8][R8.64] ;  /* 0x0000000808058981 */ /* 0x0000a8000c1e1500 */
[----:B------:R-:W3:Y:S04]  /*10e90*/  LDL.LU R8, [R1+0x18] ;  /* 0x0000180001087983 */ /* 0x000ee80000300800 */
[----:B------:R-:W0:Y:S04]  /*10ea0*/  LDL R9, [R1+0x59c] ;  /* 0x00059c0001097983 */ /* 0x000e280000100800 */
[----:B---3--:R0:W-:Y:S02]  /*10eb0*/  STS.U16 [R6+UR4+0x9300], R8 ;  /* 0x0093000806007988 */ /* 0x0081e40008000404 */
[----:B0-----:R-:W-:-:S02]  /*10ec0*/  IADD3 R8, P1, PT, R9, R2, RZ ;  /* 0x0000000209087210 */ /* 0x001fc40007f3e0ff */
[----:B------:R-:W3:Y:S01]  /*10ed0*/  LDL R9, [R1+0x598] ;  /* 0x0005980001097983 */ /* 0x000ee20000100800 */
[----:B------:R-:W-:Y:S02]  /*10ee0*/  PRMT R3, RZ, 0x7610, R3 ;  /* 0x00007610ff037816 */ /* 0x000fe40000000003 */
[----:B---3--:R-:W-:-:S05]  /*10ef0*/  IADD3.X R9, PT, PT, R9, R0, RZ, P1, !PT ;  /* 0x0000000009097210 */ /* 0x008fca0000ffe4ff */
[----:B------:R0:W3:Y:S04]  /*10f00*/  @!P0 LDG.E.U16 R3, desc[UR8][R8.64] ;  /* 0x0000000808038981 */ /* 0x0000e8000c1e1500 */
[----:B------:R-:W0:Y:S02]  /*10f10*/  LDL R9, [R1+0x524] ;  /* 0x0005240001097983 */ /* 0x000e240000100800 */
[----:B0-----:R-:W-:Y:S02]  /*10f20*/  IADD3 R8, P1, PT, R9, R2, RZ ;  /* 0x0000000209087210 */ /* 0x001fe40007f3e0ff */
[----:B------:R-:W4:Y:S01]  /*10f30*/  LDL R9, [R1+0x510] ;  /* 0x0005100001097983 */ /* 0x000f220000100800 */
[----:B------:R-:W-:Y:S02]  /*10f40*/  PRMT R7, RZ, 0x7610, R7 ;  /* 0x00007610ff077816 */ /* 0x000fe40000000007 */
[----:B----4-:R-:W-:-:S05]  /*10f50*/  IMAD.X R9, R9, 0x1, R0, P1 ;  /* 0x0000000109097824 */ /* 0x010fca00008e0600 */
[----:B------:R0:W4:Y:S04]  /*10f60*/  @!P0 LDG.E.U16 R7, desc[UR8][R8.64] ;  /* 0x0000000808078981 */ /* 0x000128000c1e1500 */
[----:B------:R-:W0:Y:S02]  /*10f70*/  LDL R9, [R1+0x4e4] ;  /* 0x0004e40001097983 */ /* 0x000e240000100800 */
[----:B0-----:R-:W-:Y:S02]  /*10f80*/  IADD3 R8, P1, PT, R9, R2, RZ ;  /* 0x0000000209087210 */ /* 0x001fe40007f3e0ff */
[----:B------:R-:W2:Y:S01]  /*10f90*/  LDL R9, [R1+0x4d0] ;  /* 0x0004d00001097983 */ /* 0x000ea20000100800 */
[----:B------:R-:W-:-:S03]  /*10fa0*/  PRMT R11, RZ, 0x7610, R11 ;  /* 0x00007610ff0b7816 */ /* 0x000fc6000000000b */
[----:B------:R0:W-:Y:S04]  /*10fb0*/  STS.U16 [R6+UR4+0x9500], R14 ;  /* 0x0095000e06007988 */ /* 0x0001e80008000404 */
[----:B------:R1:W-:Y:S04]  /*10fc0*/  STS.U16 [R6+UR4+0x9700], R28 ;  /* 0x0097001c06007988 */ /* 0x0003e80008000404 */
[----:B0-----:R-:W3:Y:S04]  /*10fd0*/  LDL R14, [R1+0x464] ;  /* 0x00046400010e7983 */ /* 0x001ee80000100800 */
[----:B-1----:R-:W3:Y:S01]  /*10fe0*/  LDL R28, [R1+0x410] ;  /* 0x00041000011c7983 */ /* 0x002ee20000100800 */
[----:B--2---:R-:W-:-:S05]  /*10ff0*/  IMAD.X R9, R9, 0x1, R0, P1 ;  /* 0x0000000109097824 */ /* 0x004fca00008e0600 */
[----:B------:R0:W2:Y:S04]  /*11000*/  @!P0 LDG.E.U16 R11, desc[UR8][R8.64] ;  /* 0x00000008080b8981 */ /* 0x0000a8000c1e1500 */
[----:B------:R-:W2:Y:S04]  /*11010*/  LDL.LU R8, [R1+0x8] ;  /* 0x0000080001087983 */ /* 0x000ea80000300800 */
[----:B------:R-:W0:Y:S04]  /*11020*/  LDL R9, [R1+0x4a4] ;  /* 0x0004a40001097983 */ /* 0x000e280000100800 */
[----:B------:R1:W-:Y:S04]  /*11030*/  STS.U16 [R6+UR4+0x9b00], R15 ;  /* 0x009b000f06007988 */ /* 0x0003e80008000404 */
[----:B-1----:R-:W3:Y:S04]  /*11040*/  LDL R15, [R1+0x450] ;  /* 0x00045000010f7983 */ /* 0x002ee80000100800 */
[----:B--2---:R0:W-:Y:S02]  /*11050*/  STS.U16 [R6+UR4+0x9900], R8 ;  /* 0x0099000806007988 */ /* 0x0041e40008000404 */
[----:B0-----:R-:W-:-:S02]  /*11060*/  IADD3 R8, P1, PT, R9, R2, RZ ;  /* 0x0000000209087210 */ /* 0x001fc40007f3e0ff */
[----:B------:R-:W2:Y:S01]  /*11070*/  LDL R9, [R1+0x490] ;  /* 0x0004900001097983 */ /* 0x000ea20000100800 */
[----:B------:R-:W-:Y:S02]  /*11080*/  PRMT R10, RZ, 0x7610, R10 ;  /* 0x00007610ff0a7816 */ /* 0x000fe4000000000a */
[----:B--2---:R-:W-:Y:S01]  /*11090*/  IMAD.X R9, R9, 0x1, R0, P1 ;  /* 0x0000000109097824 */ /* 0x004fe200008e0600 */
[----:B---3--:R-:W-:-:S04]  /*110a0*/  IADD3 R14, P1, PT, R14, R2, RZ ;  /* 0x000000020e0e7210 */ /* 0x008fc80007f3e0ff */
[----:B------:R0:W2:Y:S01]  /*110b0*/  @!P0 LDG.E.U16 R10, desc[UR8][R8.64] ;  /* 0x00000008080a8981 */ /* 0x0000a2000c1e1500 */
[----:B------:R-:W-:Y:S01]  /*110c0*/  IMAD.X R15, R15, 0x1, R0, P1 ;  /* 0x000000010f0f7824 */ /* 0x000fe200008e0600 */
[----:B0-----:R-:W-:-:S06]  /*110d0*/  PRMT R9, RZ, 0x7610, R9 ;  /* 0x00007610ff097816 */ /* 0x001fcc0000000009 */
[----:B------:R0:W3:Y:S04]  /*110e0*/  @!P0 LDG.E.U16 R9, desc[UR8][R14.64] ;  /* 0x000000080e098981 */ /* 0x0000e8000c1e1500 */
[----:B------:R-:W2:Y:S04]  /*110f0*/  LDL.LU R14, [R1+0x4] ;  /* 0x00000400010e7983 */ /* 0x000ea80000300800 */
[----:B------:R-:W0:Y:S01]  /*11100*/  LDL R15, [R1+0x424] ;  /* 0x00042400010f7983 */ /* 0x000e220000100800 */
[----:B------:R-:W-:-:S03]  /*11110*/  PRMT R8, RZ, 0x7610, R8 ;  /* 0x00007610ff087816 */ /* 0x000fc60000000008 */
[----:B--2---:R0:W-:Y:S02]  /*11120*/  STS.U16 [R6+UR4+0x9d00], R14 ;  /* 0x009d000e06007988 */ /* 0x0041e40008000404 */
[----:B0-----:R-:W-:-:S05]  /*11130*/  IADD3 R14, P1, PT, R15, R2, RZ ;  /* 0x000000020f0e7210 */ /* 0x001fca0007f3e0ff */
[----:B------:R-:W-:-:S05]  /*11140*/  IMAD.X R15, R28, 0x1, R0, P1 ;  /* 0x000000011c0f7824 */ /* 0x000fca00008e0600 */
[----:B------:R0:W2:Y:S04]  /*11150*/  @!P0 LDG.E.U16 R8, desc[UR8][R14.64] ;  /* 0x000000080e088981 */ /* 0x0000a8000c1e1500 */
[----:B------:R-:W2:Y:S04]  /*11160*/  LDL.LU R14, [R1+0x34] ;  /* 0x00003400010e7983 */ /* 0x000ea80000300800 */
[----:B------:R-:W0:Y:S04]  /*11170*/  LDL R15, [R1+0x3e4] ;  /* 0x0003e400010f7983 */ /* 0x000e280000100800 */
[----:B--2---:R0:W-:Y:S02]  /*11180*/  STS.U16 [R6+UR4+0x9f00], R14 ;  /* 0x009f000e06007988 */ /* 0x0041e40008000404 */
[----:B0-----:R-:W-:-:S02]  /*11190*/  IADD3 R14, P1, PT, R15, R2, RZ ;  /* 0x000000020f0e7210 */ /* 0x001fc40007f3e0ff */
[----:B------:R-:W2:Y:S01]  /*111a0*/  LDL R15, [R1+0x38c] ;  /* 0x00038c00010f7983 */ /* 0x000ea20000100800 */
[----:B------:R-:W-:Y:S02]  /*111b0*/  PRMT R6, RZ, 0x7610, R6 ;  /* 0x00007610ff067816 */ /* 0x000fe40000000006 */
[----:B--2---:R-:W-:-:S05]  /*111c0*/  IMAD.X R15, R15, 0x1, R0, P1 ;  /* 0x000000010f0f7824 */ /* 0x004fca00008e0600 */
[----:B------:R0:W2:Y:S04]  /*111d0*/  @!P0 LDG.E.U16 R6, desc[UR8][R14.64] ;  /* 0x000000080e068981 */ /* 0x0000a8000c1e1500 */
[----:B------:R-:W0:Y:S01]  /*111e0*/  LDL R15, [R1+0x3c0] ;  /* 0x0003c000010f7983 */ /* 0x000e220000100800 */
[----:B------:R-:W1:Y:S01]  /*111f0*/  S2R R28, SR_TID.X ;  /* 0x00000000001c7919 */ /* 0x000e620000002100 */
[----:B0-----:R-:W-:Y:S02]  /*11200*/  IADD3 R14, P1, PT, R15, R2, RZ ;  /* 0x000000020f0e7210 */ /* 0x001fe40007f3e0ff */
[----:B------:R-:W2:Y:S01]  /*11210*/  LDL R15, [R1+0x1cc] ;  /* 0x0001cc00010f7983 */ /* 0x000ea20000100800 */
[----:B-1----:R-:W-:-:S05]  /*11220*/  LOP3.LUT R28, R28, 0x7f, RZ, 0xc0, !PT ;  /* 0x0000007f1c1c7812 */ /* 0x002fca00078ec0ff */
[----:B------:R-:W-:-:S05]  /*11230*/  IMAD.SHL.U32 R28, R28, 0x2, RZ ;  /* 0x000000021c1c7824 */ /* 0x000fca00078e00ff */
[----:B------:R0:W-:Y:S02]  /*11240*/  STS.U16 [R28+UR4+0x800], R5 ;  /* 0x000800051c007988 */ /* 0x0001e40008000404 */
[----:B0-----:R-:W-:Y:S01]  /*11250*/  PRMT R5, RZ, 0x7610, R5 ;  /* 0x00007610ff057816 */ /* 0x001fe20000000005 */
[----:B--2---:R-:W-:-:S05]  /*11260*/  IMAD.X R15, R15, 0x1, R0, P1 ;  /* 0x000000010f0f7824 */ /* 0x004fca00008e0600 */
[----:B------:R0:W2:Y:S04]  /*11270*/  @!P0 LDG.E.U16 R5, desc[UR8][R14.64] ;  /* 0x000000080e058981 */ /* 0x0000a8000c1e1500 */
[----:B------:R-:W0:Y:S02]  /*11280*/  LDL R15, [R1+0x3a0] ;  /* 0x0003a000010f7983 */ /* 0x000e240000100800 */
[----:B0-----:R-:W-:Y:S02]  /*11290*/  IADD3 R14, P1, PT, R15, R2, RZ ;  /* 0x000000020f0e7210 */ /* 0x001fe40007f3e0ff */
[----:B------:R-:W2:Y:S04]  /*112a0*/  LDL R15, [R1+0x1d8] ;  /* 0x0001d800010f7983 */ /* 0x000ea80000100800 */
[----:B------:R0:W-:Y:S02]  /*112b0*/  STS.U16 [R28+UR4], R3 ;  /* 0x000000031c007988 */ /* 0x0001e40008000404 */
[----:B0-----:R-:W-:Y:S01]  /*112c0*/  PRMT R3, RZ, 0x7610, R3 ;  /* 0x00007610ff037816 */ /* 0x001fe20000000003 */
[----:B--2---:R-:W-:-:S05]  /*112d0*/  IMAD.X R15, R15, 0x1, R0, P1 ;  /* 0x000000010f0f7824 */ /* 0x004fca00008e0600 */
[----:B------:R0:W2:Y:S04]  /*112e0*/  @!P0 LDG.E.U16 R3, desc[UR8][R14.64] ;  /* 0x000000080e038981 */ /* 0x0000a8000c1e1500 */
[----:B------:R-:W0:Y:S02]  /*112f0*/  LDL R15, [R1+0x594] ;  /* 0x00059400010f7983 */ /* 0x000e240000100800 */
[----:B0-----:R-:W-:Y:S02]  /*11300*/  IADD3 R14, P1, PT, R15, R2, RZ ;  /* 0x000000020f0e7210 */ /* 0x001fe40007f3e0ff */
[----:B------:R-:W2:Y:S01]  /*11310*/  LDL R15, [R1+0x590] ;  /* 0x00059000010f7983 */ /* 0x000ea20000100800 */
[----:B------:R-:W-:Y:S02]  /*11320*/  PRMT R25, RZ, 0x7610, R25 ;  /* 0x00007610ff197816 */ /* 0x000fe40000000019 */
[----:B--2---:R-:W-:-:S05]  /*11330*/  IADD3.X R15, PT, PT, R15, R0, RZ, P1, !PT ;  /* 0x000000000f0f7210 */ /* 0x004fca0000ffe4ff */
[----:B------:R0:W2:Y:S04]  /*11340*/  @!P0 LDG.E.U16 R25, desc[UR8][R14.64] ;  /* 0x000000080e198981 */ /* 0x0000a8000c1e1500 */
[----:B------:R-:W0:Y:S02]  /*11350*/  LDL R15, [R1+0x550] ;  /* 0x00055000010f7983 */ /* 0x000e240000100800 */
[----:B0-----:R-:W-:Y:S02]  /*11360*/  IADD3 R14, P1, PT, R15, R2, RZ ;  /* 0x000000020f0e7210 */ /* 0x001fe40007f3e0ff */
[----:B------:R-:W2:Y:S01]  /*11370*/  LDL R15, [R1+0x198] ;  /* 0x00019800010f7983 */ /* 0x000ea20000100800 */
[----:B------:R-:W-:Y:S02]  /*11380*/  PRMT R24, RZ, 0x7610, R24 ;  /* 0x00007610ff187816 */ /* 0x000fe40000000018 */
[----:B--2---:R-:W-:-:S05]  /*11390*/  IMAD.X R15, R15, 0x1, R0, P1 ;  /* 0x000000010f0f7824 */ /* 0x004fca00008e0600 */
        /* <DEDUP_REMOVED lines=15> */
[----:B------:R-:W2:Y:S04]  /*11490*/  LDL R15, [R1+0x488] ;  /* 0x00048800010f7983 */ /* 0x000ea80000100800 */
[----:B------:R0:W-:Y:S02]  /*114a0*/  STS.U16 [R28+UR4+0x7000], R13 ;  /* 0x0070000d1c007988 */ /* 0x0001e40008000404 */
[----:B0-----:R-:W-:Y:S01]  /*114b0*/  PRMT R13, RZ, 0x7610, R13 ;  /* 0x00007610ff0d7816 */ /* 0x001fe2000000000d */
        /* <DEDUP_REMOVED lines=12> */
[----:B----4-:R0:W-:Y:S02]  /*11580*/  STS.U16 [R28+UR4+0x1000], R7 ;  /* 0x001000071c007988 */ /* 0x0101e40008000404 */
[----:B0-----:R-:W-:Y:S01]  /*11590*/  PRMT R7, RZ, 0x7610, R7 ;  /* 0x00007610ff077816 */ /* 0x001fe20000000007 */
[----:B--2---:R-:W-:-:S05]  /*115a0*/  IMAD.X R15, R15, 0x1, R0, P1 ;  /* 0x000000010f0f7824 */ /* 0x004fca00008e0600 */
[----:B------:R0:W2:Y:S04]  /*115b0*/  @!P0 LDG.E.U16 R7, desc[UR8][R14.64] ;  /* 0x000000080e078981 */ /* 0x0000a8000c1e1500 */
[----:B------:R-:W0:Y:S02]  /*115c0*/  LDL R15, [R1+0x3dc] ;  /* 0x0003dc00010f7983 */ /* 0x000e240000100800 */
[----:B0-----:R-:W-:Y:S02]  /*115d0*/  IADD3 R14, P1, PT, R15, R2, RZ ;  /* 0x000000020f0e7210 */ /* 0x001fe40007f3e0ff */
[----:B------:R-:W4:Y:S04]  /*115e0*/  LDL R15, [R1+0x384] ;  /* 0x00038400010f7983 */ /* 0x000f280000100800 */
[----:B------:R0:W-:Y:S02]  /*115f0*/  STS.U16 [R28+UR4+0x1800], R11 ;  /* 0x0018000b1c007988 */ /* 0x0001e40008000404 */
[----:B0-----:R-:W-:Y:S01]  /*11600*/  PRMT R11, RZ, 0x7610, R11 ;  /* 0x00007610ff0b7816 */ /* 0x001fe2000000000b */
[----:B----4-:R-:W-:-:S05]  /*11610*/  IMAD.X R15, R15, 0x1, R0, P1 ;  /* 0x000000010f0f7824 */ /* 0x010fca00008e0600 */
[----:B------:R0:W4:Y:S04]  /*11620*/  @!P0 LDG.E.U16 R11, desc[UR8][R14.64] ;  /* 0x000000080e0b8981 */ /* 0x000128000c1e1500 */
        /* <DEDUP_REMOVED lines=10> */
[----:B---3--:R0:W-:Y:S04]  /*116d0*/  STS.U16 [R28+UR4+0x2800], R9 ;  /* 0x002800091c007988 */ /* 0x0081e80008000404 */
[----:B------:R1:W-:Y:S04]  /*116e0*/  STS.U16 [R28+UR4+0x5000], R19 ;  /* 0x005000131c007988 */ /* 0x0003e80008000404 */
[----:B0-----:R-:W3:Y:S01]  /*116f0*/  LDL R9, [R1+0x54c] ;  /* 0x00054c0001097983 */ /* 0x001ee20000100800 */
[----:B-1----:R-:W-:-:S03]  /*11700*/  PRMT R19, RZ, 0x7610, R19 ;  /* 0x00007610ff137816 */ /* 0x002fc60000000013 */
[----:B------:R0:W-:Y:S04]  /*11710*/  STS.U16 [R28+UR4+0x2000], R10 ;  /* 0x0020000a1c007988 */ /* 0x0001e80008000404 */
[----:B0-----:R-:W4:Y:S01]  /*11720*/  LDL R10, [R1+0x540] ;  /* 0x00054000010a7983 */ /* 0x001f220000100800 */
[----:B--2---:R-:W-:-:S05]  /*11730*/  IMAD.X R15, R15, 0x1, R0, P1 ;  /* 0x000000010f0f7824 */ /* 0x004fca00008e0600 */
[----:B------:R-:W2:Y:S04]  /*11740*/  @!P0 LDG.E.U16 R19, desc[UR8][R14.64] ;  /* 0x000000080e138981 */ /* 0x000ea8000c1e1500 */
[----:B------:R3:W-:Y:S04]  /*11750*/  STS.U16 [R28+UR4+0x3000], R8 ;  /* 0x003000081c007988 */ /* 0x0007e80008000404 */
[----:B------:R0:W-:Y:S04]  /*11760*/  STS.U16 [R28+UR4+0x6000], R17 ;  /* 0x006000111c007988 */ /* 0x0001e80008000404 */
[----:B------:R-:W2:Y:S01]  /*11770*/  LDL R15, [R1+0x4c0] ;  /* 0x0004c000010f7983 */ /* 0x000ea20000100800 */
[----:B---3--:R-:W-:-:S02]  /*11780*/  IADD3 R8, P1, PT, R9, R2, RZ ;  /* 0x0000000209087210 */ /* 0x008fc40007f3e0ff */
[----:B0-----:R-:W-:Y:S02]  /*11790*/  PRMT R17, RZ, 0x7610, R17 ;  /* 0x00007610ff117816 */ /* 0x001fe40000000011 */
[----:B----4-:R-:W-:-:S05]  /*117a0*/  IADD3.X R9, PT, PT, R10, R0, RZ, P1, !PT ;  /* 0x000000000a097210 */ /* 0x010fca0000ffe4ff */
[----:B------:R-:W3:Y:S04]  /*117b0*/  @!P0 LDG.E.U16 R17, desc[UR8][R8.64] ;  /* 0x0000000808118981 */ /* 0x000ee8000c1e1500 */
[----:B--2---:R-:W-:Y:S04]  /*117c0*/  STL [R1+0x105c], R19 ;  /* 0x00105c1301007387 */ /* 0x004fe80000100800 */
[----:B------:R-:W-:Y:S04]  /*117d0*/  STL [R1+0x1060], R19 ;  /* 0x0010601301007387 */ /* 0x000fe80000100800 */
[----:B------:R-:W2:Y:S04]  /*117e0*/  LDL R9, [R1+0x58c] ;  /* 0x00058c0001097983 */ /* 0x000ea80000100800 */
[----:B------:R-:W4:Y:S04]  /*117f0*/  LDL R14, [R1+0x494] ;  /* 0x00049400010e7983 */ /* 0x000f280000100800 */
[----:B------:R-:W4:Y:S04]  /*11800*/  LDL R10, [R1+0x480] ;  /* 0x00048000010a7983 */ /* 0x000f280000100800 */
[----:B---3--:R-:W-:Y:S01]  /*11810*/  STL [R1+0x1058], R17 ;  /* 0x0010581101007387 */ /* 0x008fe20000100800 */
[----:B--2---:R-:W-:-:S03]  /*11820*/  IADD3 R8, P1, PT, R9, R2, RZ ;  /* 0x0000000209087210 */ /* 0x004fc60007f3e0ff */
[----:B------:R-:W2:Y:S01]  /*11830*/  LDL R9, [R1+0x588] ;  /* 0x0005880001097983 */ /* 0x000ea20000100800 */
[----:B------:R-:W-:Y:S01]  /*11840*/  PRMT R18, RZ, 0x7610, R18 ;  /* 0x00007610ff127816 */ /* 0x000fe20000000012 */
[----:B--2---:R-:W-:-:S05]  /*11850*/  IMAD.X R9, R9, 0x1, R0, P1 ;  /* 0x0000000109097824 */ /* 0x004fca00008e0600 */
[----:B------:R0:W2:Y:S04]  /*11860*/  @!P0 LDG.E.U16 R18, desc[UR8][R8.64] ;  /* 0x0000000808128981 */ /* 0x0000a8000c1e1500 */
[----:B------:R-:W0:Y:S04]  /*11870*/  LDL R9, [R1+0x4d4] ;  /* 0x0004d40001097983 */ /* 0x000e280000100800 */
[----:B------:R1:W-:Y:S02]  /*11880*/  STS.U16 [R28+UR4+0x5800], R16 ;  /* 0x005800101c007988 */ /* 0x0003e40008000404 */
[----:B-1----:R-:W-:-:S02]  /*11890*/  PRMT R16, RZ, 0x7610, R16 ;  /* 0x00007610ff107816 */ /* 0x002fc40000000010 */
[----:B0-----:R-:W-:-:S05]  /*118a0*/  IADD3 R8, P1, PT, R9, R2, RZ ;  /* 0x0000000209087210 */ /* 0x001fca0007f3e0ff */
[----:B------:R-:W-:-:S05]  /*118b0*/  IMAD.X R9, R15, 0x1, R0, P1 ;  /* 0x000000010f097824 */ /* 0x000fca00008e0600 */
[----:B------:R0:W3:Y:S01]  /*118c0*/  @!P0 LDG.E.U16 R16, desc[UR8][R8.64] ;  /* 0x0000000808108981 */ /* 0x0000e2000c1e1500 */
[----:B----4-:R-:W-:-:S05]  /*118d0*/  IADD3 R14, P1, PT, R14, R2, RZ ;  /* 0x000000020e0e7210 */ /* 0x010fca0007f3e0ff */
[----:B------:R-:W-:Y:S01]  /*118e0*/  IMAD.X R15, R10, 0x1, R0, P1 ;  /* 0x000000010a0f7824 */ /* 0x000fe200008e0600 */
[----:B0-----:R-:W-:Y:S01]  /*118f0*/  PRMT R9, RZ, 0x7610, R9 ;  /* 0x00007610ff097816 */ /* 0x001fe20000000009 */
[----:B--2---:R-:W-:Y:S05]  /*11900*/  STL [R1+0x1054], R18 ;  /* 0x0010541201007387 */ /* 0x004fea0000100800 */
[----:B------:R-:W2:Y:S04]  /*11910*/  @!P0 LDG.E.U16 R9, desc[UR8][R14.64] ;  /* 0x000000080e098981 */ /* 0x000ea8000c1e1500 */
[----:B---3--:R-:W-:Y:S04]  /*11920*/  STL [R1+0x1050], R16 ;  /* 0x0010501001007387 */ /* 0x008fe80000100800 */
[----:B------:R-:W3:Y:S04]  /*11930*/  LDL.LU R14, [R1+0x4c] ;  /* 0x00004c00010e7983 */ /* 0x000ee80000300800 */
[----:B------:R-:W4:Y:S01]  /*11940*/  LDL R15, [R1+0x454] ;  /* 0x00045400010f7983 */ /* 0x000f220000100800 */
[----:B------:R-:W-:-:S03]  /*11950*/  LOP3.LUT R10, R28, 0x10, RZ, 0x3c, !PT ;  /* 0x000000101c0a7812 */ /* 0x000fc600078e3cff */
[----:B------:R-:W-:Y:S04]  /*11960*/  STS.U16 [R28+UR4+0x3800], R6 ;  /* 0x003800061c007988 */ /* 0x000fe80008000404 */
[----:B------:R-:W-:Y:S04]  /*11970*/  STS.U16 [R28+UR4+0x4000], R5 ;  /* 0x004000051c007988 */ /* 0x000fe80008000404 */
[----:B------:R-:W-:Y:S04]  /*11980*/  STS.U16 [R28+UR4+0x4800], R3 ;  /* 0x004800031c007988 */ /* 0x000fe80008000404 */
[----:B--2---:R-:W-:Y:S04]  /*11990*/  STL [R1+0x104c], R9 ;  /* 0x00104c0901007387 */ /* 0x004fe80000100800 */
[----:B---3--:R4:W-:Y:S02]  /*119a0*/  STS.U16 [R10+UR4+0x4900], R14 ;  /* 0x0049000e0a007988 */ /* 0x0089e40008000404 */
[----:B----4-:R-:W-:-:S02]  /*119b0*/  IADD3 R14, P1, PT, R15, R2, RZ ;  /* 0x000000020f0e7210 */ /* 0x010fc40007f3e0ff */
        /* <DEDUP_REMOVED lines=10> */
[----:B---3--:R-:W-:-:S05]  /*11a60*/  IMAD.X R15, R15, 0x1, R0, P1 ;  /* 0x000000010f0f7824 */ /* 0x008fca00008e0600 */
[----:B------:R0:W3:Y:S04]  /*11a70*/  @!P0 LDG.E.U16 R5, desc[UR8][R14.64] ;  /* 0x000000080e058981 */ /* 0x0000e8000c1e1500 */
[----:B------:R-:W4:Y:S04]  /*11a80*/  LDL.LU R14, [R1+0x3c] ;  /* 0x00003c00010e7983 */ /* 0x000f280000300800 */
[----:B------:R-:W0:Y:S04]  /*11a90*/  LDL R15, [R1+0x3d8] ;  /* 0x0003d800010f7983 */ /* 0x000e280000100800 */
[----:B----4-:R0:W-:Y:S02]  /*11aa0*/  STS.U16 [R10+UR4+0x5900], R14 ;  /* 0x0059000e0a007988 */ /* 0x0101e40008000404 */
[----:B0-----:R-:W-:-:S02]  /*11ab0*/  IADD3 R14, P1, PT, R15, R2, RZ ;  /* 0x000000020f0e7210 */ /* 0x001fc40007f3e0ff */
[----:B------:R-:W4:Y:S01]  /*11ac0*/  LDL R15, [R1+0x37c] ;  /* 0x00037c00010f7983 */ /* 0x000f220000100800 */
[----:B------:R-:W-:Y:S02]  /*11ad0*/  PRMT R3, RZ, 0x7610, R3 ;  /* 0x00007610ff037816 */ /* 0x000fe40000000003 */
[----:B----4-:R-:W-:-:S05]  /*11ae0*/  IMAD.X R15, R15, 0x1, R0, P1 ;  /* 0x000000010f0f7824 */ /* 0x010fca00008e0600 */
[----:B------:R0:W4:Y:S04]  /*11af0*/  @!P0 LDG.E.U16 R3, desc[UR8][R14.64] ;  /* 0x000000080e038981 */ /* 0x000128000c1e1500 */
        /* <DEDUP_REMOVED lines=13> */
[----:B------:R-:W2:Y:S04]  /*11bd0*/  @!P0 LDG.E.U16 R27, desc[UR8][R14.64] ;  /* 0x000000080e1b8981 */ /* 0x000ea8000c1e1500 */
[----:B--2---:R0:W-:Y:S04]  /*11be0*/  STL [R1+0x40], R27 ;  /* 0x0000401b01007387 */ /* 0x0041e80000100800 */
[----:B0-----:R-:W2:Y:S04]  /*11bf0*/  LDL.LU R27, [R1+0x1080] ;  /* 0x00108000011b7983 */ /* 0x001ea80000300800 */
[----:B------:R-:W2:Y:S02]  /*11c00*/  LDL R15, [R1+0x580] ;  /* 0x00058000010f7983 */ /* 0x000ea40000100800 */
[----:B--2---:R-:W-:-:S02]  /*11c10*/  IADD3 R14, P1, PT, R15, R2, RZ ;  /* 0x000000020f0e7210 */ /* 0x004fc40007f3e0ff */
        /* <DEDUP_REMOVED lines=10> */
[----:B--2---:R-:W-:-:S05]  /*11cc0*/  IADD3.X R15, PT, PT, R15, R0, RZ, P1, !PT ;  /* 0x000000000f0f7210 */ /* 0x004fca0000ffe4ff */
        /* <DEDUP_REMOVED lines=21> */
[----:B------:R-:W2:Y:S04]  /*11e20*/  LDL R15, [R1+0x438] ;  /* 0x00043800010f7983 */ /* 0x000ea80000100800 */
[----:B------:R0:W-:Y:S02]  /*11e30*/  STS.U16 [R10+UR4+0x6900], R29 ;  /* 0x0069001d0a007988 */ /* 0x0001e40008000404 */
[----:B0-----:R-:W-:Y:S02]  /*11e40*/  PRMT R29, RZ, 0x7610, R29 ;  /* 0x00007610ff1d7816 */ /* 0x001fe4000000001d */
[----:B------:R0:W-:Y:S04]  /*11e50*/  STS.U16 [R10+UR4+0x1100], R23 ;  /* 0x001100170a007988 */ /* 0x0001e80008000404 */
[----:B0-----:R-:W3:Y:S01]  /*11e60*/  LDL R23, [R1+0x3f8] ;  /* 0x0003f80001177983 */ /* 0x001ee20000100800 */
[----:B--2---:R-:W-:-:S05]  /*11e70*/  IMAD.X R15, R15, 0x1, R0, P1 ;  /* 0x000000010f0f7824 */ /* 0x004fca00008e0600 */
[----:B------:R0:W2:Y:S04]  /*11e80*/  @!P0 LDG.E.U16 R29, desc[UR8][R14.64] ;  /* 0x000000080e1d8981 */ /* 0x0000a8000c1e1500 */
[----:B------:R-:W0:Y:S01]  /*11e90*/  LDL R15, [R1+0x40c] ;  /* 0x00040c00010f7983 */ /* 0x000e220000100800 */
[----:B------:R-:W-:-:S03]  /*11ea0*/  PRMT R28, RZ, 0x7610, R28 ;  /* 0x00007610ff1c7816 */ /* 0x000fc6000000001c */
[----:B------:R1:W-:Y:S04]  /*11eb0*/  STS.U16 [R10+UR4+0x1900], R22 ;  /* 0x001900160a007988 */ /* 0x0003e80008000404 */
[----:B------:R0:W-:Y:S04]  /*11ec0*/  STS.U16 [R10+UR4+0x2100], R13 ;  /* 0x0021000d0a007988 */ /* 0x0001e80008000404 */
[----:B-1----:R-:W2:Y:S01]  /*11ed0*/  LDL R22, [R1+0x1b4] ;  /* 0x0001b40001167983 */ /* 0x002ea20000100800 */
[----:B0-----:R-:W-:-:S05]  /*11ee0*/  IADD3 R14, P1, PT, R15, R2, RZ ;  /* 0x000000020f0e7210 */ /* 0x001fca0007f3e0ff */
[----:B---3--:R-:W-:Y:S02]  /*11ef0*/  IMAD.X R15, R23, 0x1, R0, P1 ;  /* 0x00000001170f7824 */ /* 0x008fe400008e0600 */
[----:B------:R-:W3:Y:S04]  /*11f00*/  LDL.LU R23, [R1+0x80] ;  /* 0x0000800001177983 */ /* 0x000ee80000300800 */
[----:B------:R0:W2:Y:S04]  /*11f10*/  @!P0 LDG.E.U16 R28, desc[UR8][R14.64] ;  /* 0x000000080e1c8981 */ /* 0x0000a8000c1e1500 */
[----:B------:R-:W2:Y:S04]  /*11f20*/  LDL R13, [R1+0x374] ;  /* 0x00037400010d7983 */ /* 0x000ea80000100800 */
[----:B------:R-:W0:Y:S04]  /*11f30*/  LDL R15, [R1+0x3d4] ;  /* 0x0003d400010f7983 */ /* 0x000e280000100800 */
[----:B------:R1:W-:Y:S02]  /*11f40*/  STS.U16 [R10+UR4+0x7900], R26 ;  /* 0x0079001a0a007988 */ /* 0x0003e40008000404 */
[----:B-1----:R-:W-:-:S02]  /*11f50*/  PRMT R26, RZ, 0x7610, R26 ;  /* 0x00007610ff1a7816 */ /* 0x002fc4000000001a */
[----:B0-----:R-:W-:-:S05]  /*11f60*/  IADD3 R14, P1, PT, R15, R2, RZ ;  /* 0x000000020f0e7210 */ /* 0x001fca0007f3e0ff */
[----:B--2---:R-:W-:Y:S02]  /*11f70*/  IMAD.X R15, R13, 0x1, R0, P1 ;  /* 0x000000010d0f7824 */ /* 0x004fe400008e0600 */
[----:B------:R-:W2:Y:S04]  /*11f80*/  LDL.LU R13, [R1+0x64] ;  /* 0x00006400010d7983 */ /* 0x000ea80000300800 */
[----:B------:R0:W2:Y:S04]  /*11f90*/  @!P0 LDG.E.U16 R26, desc[UR8][R14.64] ;  /* 0x000000080e1a8981 */ /* 0x0000a8000c1e1500 */
[----:B------:R-:W0:Y:S04]  /*11fa0*/  LDL R15, [R1+0x3b4] ;  /* 0x0003b400010f7983 */ /* 0x000e280000100800 */
[----:B------:R1:W-:Y:S02]  /*11fb0*/  STS.U16 [R10+UR4+0x100], R25 ;  /* 0x000100190a007988 */ /* 0x0003e40008000404 */
[----:B-1----:R-:W-:-:S02]  /*11fc0*/  PRMT R25, RZ, 0x7610, R25 ;  /* 0x00007610ff197816 */ /* 0x002fc40000000019 */
[----:B0-----:R-:W-:-:S05]  /*11fd0*/  IADD3 R14, P1, PT, R15, R2, RZ ;  /* 0x000000020f0e7210 */ /* 0x001fca0007f3e0ff */
[----:B------:R-:W-:Y:S01]  /*11fe0*/  IMAD.X R15, R22, 0x1, R0, P1 ;  /* 0x00000001160f7824 */ /* 0x000fe200008e0600 */
[----:B------:R-:W-:Y:S01]  /*11ff0*/  PRMT R21, RZ, 0x7610, R21 ;  /* 0x00007610ff157816 */ /* 0x000fe20000000015 */
[----:B------:R0:W-:Y:S04]  /*12000*/  STS.U16 [R10+UR4+0x2900], R4 ;  /* 0x002900040a007988 */ /* 0x0001e80008000404 */
[----:B------:R1:W2:Y:S04]  /*12010*/  @!P0 LDG.E.U16 R25, desc[UR8][R14.64] ;  /* 0x000000080e198981 */ /* 0x0002a8000c1e1500 */
[----:B------:R-:W2:Y:S04]  /*12020*/  LDL R22, [R1+0x504] ;  /* 0x0005040001167983 */ /* 0x000ea80000100800 */
[----:B0-----:R-:W2:Y:S04]  /*12030*/  LDL R4, [R1+0x578] ;  /* 0x0005780001047983 */ /* 0x001ea80000100800 */
[----:B------:R-:W1:Y:S02]  /*12040*/  LDL R15, [R1+0x544] ;  /* 0x00054400010f7983 */ /* 0x000e640000100800 */
[----:B-1----:R-:W-:-:S02]  /*12050*/  IADD3 R14, P1, PT, R15, R2, RZ ;  /* 0x000000020f0e7210 */ /* 0x002fc40007f3e0ff */
[----:B------:R-:W2:Y:S03]  /*12060*/  LDL R15, [R1+0x530] ;  /* 0x00053000010f7983 */ /* 0x000ea60000100800 */
[----:B--2---:R-:W-:-:S05]  /*12070*/  IMAD.X R15, R15, 0x1, R0, P1 ;  /* 0x000000010f0f7824 */ /* 0x004fca00008e0600 */
[----:B------:R-:W2:Y:S04]  /*12080*/  @!P0 LDG.E.U16 R21, desc[UR8][R14.64] ;  /* 0x000000080e158981 */ /* 0x000ea8000c1e1500 */
[----:B--2---:R0:W-:Y:S04]  /*12090*/  STL [R1+0x4c], R21 ;  /* 0x00004c1501007387 */ /* 0x0041e80000100800 */
[----:B0-----:R-:W2:Y:S04]  /*120a0*/  LDL.LU R21, [R1+0x106c] ;  /* 0x00106c0001157983 */ /* 0x001ea80000300800 */
[----:B------:R-:W2:Y:S01]  /*120b0*/  LDL R15, [R1+0x1ac] ;  /* 0x0001ac00010f7983 */ /* 0x000ea20000100800 */
[----:B------:R-:W-:-:S03]  /*120c0*/  IADD3 R14, P1, PT, R4, R2, RZ ;  /* 0x00000002040e7210 */ /* 0x000fc60007f3e0ff */
[----:B------:R0:W-:Y:S02]  /*120d0*/  STS.U16 [R10+UR4+0x3100], R7 ;  /* 0x003100070a007988 */ /* 0x0001e40008000404 */
[----:B0-----:R-:W-:Y:S01]  /*120e0*/  PRMT R7, RZ, 0x7610, R7 ;  /* 0x00007610ff077816 */ /* 0x001fe20000000007 */
[----:B------:R-:W0:Y:S01]  /*120f0*/  S2R R4, SR_TID.X ;  /* 0x0000000000047919 */ /* 0x000e220000002100 */
[----:B--2---:R-:W-:-:S05]  /*12100*/  IMAD.X R15, R15, 0x1, R0, P1 ;  /* 0x000000010f0f7824 */ /* 0x004fca00008e0600 */
[----:B------:R-:W2:Y:S01]  /*12110*/  @!P0 LDG.E.U16 R7, desc[UR8][R14.64] ;  /* 0x000000080e078981 */ /* 0x000ea2000c1e1500 */
[----:B0-----:R-:W-:-:S03]  /*12120*/  LOP3.LUT R4, R4, 0x7f, RZ, 0xc0, !PT ;  /* 0x0000007f04047812 */ /* 0x001fc600078ec0ff */
[----:B------:R0:W-:Y:S02]  /*12130*/  STS.U16 [R10+UR4+0x3900], R11 ;  /* 0x0039000b0a007988 */ /* 0x0001e40008000404 */
[----:B------:R-:W-:Y:S02]  /*12140*/  IMAD.SHL.U32 R4, R4, 0x2, RZ ;  /* 0x0000000204047824 */ /* 0x000fe400078e00ff */
[----:B0-----:R-:W3:Y:S04]  /*12150*/  LDL R11, [R1+0x4c4] ;  /* 0x0004c400010b7983 */ /* 0x001ee80000100800 */
[----:B------:R-:W4:Y:S04]  /*12160*/  LDL.LU R14, [R1+0x78] ;  /* 0x00007800010e7983 */ /* 0x000f280000300800 */
[----:B------:R-:W4:Y:S04]  /*12170*/  LDL.LU R15, [R1+0x50] ;  /* 0x00005000010f7983 */ /* 0x000f280000300800 */
[----:B------:R-:W-:Y:S04]  /*12180*/  STS.U16 [R10+UR4+0x7100], R27 ;  /* 0x0071001b0a007988 */ /* 0x000fe80008000404 */
[----:B------:R-:W-:Y:S04]  /*12190*/  STS.U16 [R10+UR4+0x900], R24 ;  /* 0x000900180a007988 */ /* 0x000fe80008000404 */
[----:B------:R-:W-:Y:S04]  /*121a0*/  STS.U16 [R10+UR4+0x4100], R12 ;  /* 0x0041000c0a007988 */ /* 0x000fe80008000404 */
[----:B--2---:R0:W-:Y:S02]  /*121b0*/  STL [R1+0x48], R7 ;  /* 0x0000480701007387 */ /* 0x0041e40000100800 */
[----:B0-----:R-:W-:-:S05]  /*121c0*/  LOP3.LUT R7, R4, 0x20, RZ, 0x3c, !PT ;  /* 0x0000002004077812 */ /* 0x001fca00078e3cff */
[----:B---3--:R0:W-:Y:S04]  /*121d0*/  STS.U16 [R7+UR4+0x4a00], R23 ;  /* 0x004a001707007988 */ /* 0x0081e80008000404 */
[----:B0-----:R-:W2:Y:S01]  /*121e0*/  LDL R23, [R1+0x4f0] ;  /* 0x0004f00001177983 */ /* 0x001ea20000100800 */
[----:B------:R-:W-:Y:S02]  /*121f0*/  IADD3 R22, P1, PT, R22, R2, RZ ;  /* 0x0000000216167210 */ /* 0x000fe40007f3e0ff */
[----:B------:R-:W-:Y:S02]  /*12200*/  PRMT R10, RZ, 0x7610, R10 ;  /* 0x00007610ff0a7816 */ /* 0x000fe4000000000a */
[----:B--2---:R-:W-:-:S05]  /*12210*/  IADD3.X R23, PT, PT, R23, R0, RZ, P1, !PT ;  /* 0x0000000017177210 */ /* 0x004fca0000ffe4ff */
[----:B------:R-:W2:Y:S04]  /*12220*/  @!P0 LDG.E.U16 R10, desc[UR8][R22.64] ;  /* 0x00000008160a8981 */ /* 0x000ea8000c1e1500 */
[----:B--2---:R0:W-:Y:S02]  /*12230*/  STL [R1+0x38], R10 ;  /* 0x0000380a01007387 */ /* 0x0041e40000100800 */
[----:B0-----:R-:W-:Y:S02]  /*12240*/  IADD3 R10, P1, PT, R11, R2, RZ ;  /* 0x000000020b0a7210 */ /* 0x001fe40007f3e0ff */
[----:B------:R-:W2:Y:S01]  /*12250*/  LDL R11, [R1+0x4b0] ;  /* 0x0004b000010b7983 */ /* 0x000ea20000100800 */
[----:B------:R-:W-:Y:S02]  /*12260*/  PRMT R20, RZ, 0x7610, R20 ;  /* 0x00007610ff147816 */ /* 0x000fe40000000014 */
[----:B--2---:R-:W-:-:S05]  /*12270*/  IMAD.X R11, R11, 0x1, R0, P1 ;  /* 0x000000010b0b7824 */ /* 0x004fca00008e0600 */
[----:B------:R0:W2:Y:S04]  /*12280*/  @!P0 LDG.E.U16 R20, desc[UR8][R10.64] ;  /* 0x000000080a148981 */ /* 0x0000a8000c1e1500 */
[----:B------:R-:W0:Y:S02]  /*12290*/  LDL R11, [R1+0x484] ;  /* 0x00048400010b7983 */ /* 0x000e240000100800 */
[----:B0-----:R-:W-:Y:S02]  /*122a0*/  IADD3 R10, P1, PT, R11, R2, RZ ;  /* 0x000000020b0a7210 */ /* 0x001fe40007f3e0ff */
[----:B------:R-:W3:Y:S01]  /*122b0*/  LDL R11, [R1+0x470] ;  /* 0x00047000010b7983 */ /* 0x000ee20000100800 */
[----:B------:R-:W-:Y:S02]  /*122c0*/  PRMT R21, RZ, 0x7610, R21 ;  /* 0x00007610ff157816 */ /* 0x000fe40000000015 */
[----:B---3--:R-:W-:-:S05]  /*122d0*/  IMAD.X R11, R11, 0x1, R0, P1 ;  /* 0x000000010b0b7824 */ /* 0x008fca00008e0600 */
[----:B------:R-:W3:Y:S04]  /*122e0*/  @!P0 LDG.E.U16 R21, desc[UR8][R10.64] ;  /* 0x000000080a158981 */ /* 0x000ee8000c1e1500 */
[----:B----4-:R0:W-:Y:S04]  /*122f0*/  STS.U16 [R7+UR4+0x5200], R14 ;  /* 0x0052000e07007988 */ /* 0x0101e80008000404 */
[----:B------:R1:W-:Y:S04]  /*12300*/  STS.U16 [R7+UR4+0x5a00], R13 ;  /* 0x005a000d07007988 */ /* 0x0003e80008000404 */
[----:B0-----:R-:W4:Y:S04]  /*12310*/  LDL R14, [R1+0x3f0] ;  /* 0x0003f000010e7983 */ /* 0x001f280000100800 */
[----:B-1----:R-:W2:Y:S04]  /*12320*/  LDL R13, [R1+0x3d0] ;  /* 0x0003d000010d7983 */ /* 0x002ea80000100800 */
[----:B---3--:R0:W-:Y:S04]  /*12330*/  STL [R1+0x28], R21 ;  /* 0x0000281501007387 */ /* 0x0081e80000100800 */
[----:B0-----:R-:W3:Y:S04]  /*12340*/  LDL.LU R21, [R1+0x1068] ;  /* 0x0010680001157983 */ /* 0x001ee80000300800 */
[----:B------:R-:W2:Y:S04]  /*12350*/  LDL.LU R10, [R1+0x5c] ;  /* 0x00005c00010a7983 */ /* 0x000ea80000300800 */
[----:B------:R-:W3:Y:S04]  /*12360*/  LDL R11, [R1+0x444] ;  /* 0x00044400010b7983 */ /* 0x000ee80000100800 */
[----:B--2---:R3:W-:Y:S02]  /*12370*/  STS.U16 [R7+UR4+0x6200], R10 ;  /* 0x0062000a07007988 */ /* 0x0047e40008000404 */
[----:B---3--:R-:W-:-:S02]  /*12380*/  IADD3 R10, P1, PT, R11, R2, RZ ;  /* 0x000000020b0a7210 */ /* 0x008fc40007f3e0ff */
[----:B------:R-:W2:Y:S01]  /*12390*/  LDL R11, [R1+0x430] ;  /* 0x00043000010b7983 */ /* 0x000ea20000100800 */
[----:B------:R-:W-:Y:S02]  /*123a0*/  PRMT R21, RZ, 0x7610, R21 ;  /* 0x00007610ff157816 */ /* 0x000fe40000000015 */
[----:B--2---:R-:W-:-:S05]  /*123b0*/  IMAD.X R11, R11, 0x1, R0, P1 ;  /* 0x000000010b0b7824 */ /* 0x004fca00008e0600 */
[----:B------:R-:W2:Y:S04]  /*123c0*/  @!P0 LDG.E.U16 R21, desc[UR8][R10.64] ;  /* 0x000000080a158981 */ /* 0x000ea8000c1e1500 */
[----:B--2---:R0:W-:Y:S04]  /*123d0*/  STL [R1+0x24], R21 ;  /* 0x0000241501007387 */ /* 0x0041e80000100800 */
[----:B0-----:R-:W2:Y:S04]  /*123e0*/  LDL.LU R21, [R1+0x1064] ;  /* 0x0010640001157983 */ /* 0x001ea80000300800 */
[----:B------:R-:W3:Y:S04]  /*123f0*/  LDL.LU R10, [R1+0x54] ;  /* 0x00005400010a7983 */ /* 0x000ee80000300800 */
[----:B------:R-:W4:Y:S04]  /*12400*/  LDL R11, [R1+0x404] ;  /* 0x00040400010b7983 */ /* 0x000f280000100800 */
[----:B---3--:R4:W-:Y:S01]  /*12410*/  STS.U16 [R7+UR4+0x6a00], R10 ;  /* 0x006a000a07007988 */ /* 0x0089e20008000404 */
[----:B--2---:R-:W-:-:S02]  /*12420*/  PRMT R21, RZ, 0x7610, R21 ;  /* 0x00007610ff157816 */ /* 0x004fc40000000015 */
[----:B----4-:R-:W-:-:S05]  /*12430*/  IADD3 R10, P1, PT, R11, R2, RZ ;  /* 0x000000020b0a7210 */ /* 0x010fca0007f3e0ff */
[----:B------:R-:W-:Y:S01]  /*12440*/  IMAD.X R11, R14, 0x1, R0, P1 ;  /* 0x000000010e0b7824 */ /* 0x000fe200008e0600 */
[----:B------:R-:W-:Y:S01]  /*12450*/  PRMT R19, RZ, 0x7610, R19 ;  /* 0x00007610ff137816 */ /* 0x000fe20000000013 */
[----:B------:R0:W-:Y:S04]  /*12460*/  STS.U16 [R7+UR4+0x7200], R15 ;  /* 0x0072000f07007988 */ /* 0x0001e80008000404 */
[----:B------:R1:W2:Y:S04]  /*12470*/  @!P0 LDG.E.U16 R21, desc[UR8][R10.64] ;  /* 0x000000080a158981 */ /* 0x0002a8000c1e1500 */
[----:B------:R-:W3:Y:S04]  /*12480*/  LDL R14, [R1+0x528] ;  /* 0x00052800010e7983 */ /* 0x000ee80000100800 */
[----:B0-----:R-:W4:Y:S04]  /*12490*/  LDL R15, [R1+0x570] ;  /* 0x00057000010f7983 */ /* 0x001f280000100800 */
[----:B------:R-:W2:Y:S01]  /*124a0*/  LDL R11, [R1+0x36c] ;  /* 0x00036c00010b7983 */ /* 0x000ea20000100800 */
[----:B-1----:R-:W-:-:S03]  /*124b0*/  IADD3 R10, P1, PT, R13, R2, RZ ;  /* 0x000000020d0a7210 */ /* 0x002fc60007f3e0ff */
[----:B------:R-:W3:Y:S02]  /*124c0*/  LDL R13, [R1+0x1a8] ;  /* 0x0001a800010d7983 */ /* 0x000ee40000100800 */
[----:B--2---:R-:W-:-:S05]  /*124d0*/  IMAD.X R11, R11, 0x1, R0, P1 ;  /* 0x000000010b0b7824 */ /* 0x004fca00008e0600 */
[----:B------:R-:W2:Y:S04]  /*124e0*/  @!P0 LDG.E.U16 R19, desc[UR8][R10.64] ;  /* 0x000000080a138981 */ /* 0x000ea8000c1e1500 */
[----:B--2---:R0:W-:Y:S04]  /*124f0*/  STL [R1+0x18], R19 ;  /* 0x0000181301007387 */ /* 0x0041e80000100800 */
[----:B0-----:R-:W2:Y:S04]  /*12500*/  LDL.LU R19, [R1+0x1060] ;  /* 0x0010600001137983 */ /* 0x001ea80000300800 */
[----:B------:R-:W2:Y:S04]  /*12510*/  LDL.LU R10, [R1] ;  /* 0x00000000010a7983 */ /* 0x000ea80000300800 */
[----:B------:R-:W3:Y:S04]  /*12520*/  LDL R11, [R1+0x3b0] ;  /* 0x0003b000010b7983 */ /* 0x000ee80000100800 */
[----:B--2---:R3:W-:Y:S02]  /*12530*/  STS.U16 [R7+UR4+0x7a00], R10 ;  /* 0x007a000a07007988 */ /* 0x0047e40008000404 */
[----:B---3--:R-:W-:-:S02]  /*12540*/  IADD3 R10, P1, PT, R11, R2, RZ ;  /* 0x000000020b0a7210 */ /* 0x008fc40007f3e0ff */
[----:B------:R-:W2:Y:S01]  /*12550*/  LDL R11, [R1+0x1b8] ;  /* 0x0001b800010b7983 */ /* 0x000ea20000100800 */
[----:B------:R-:W-:Y:S02]  /*12560*/  PRMT R19, RZ, 0x7610, R19 ;  /* 0x00007610ff137816 */ /* 0x000fe40000000013 */
[----:B--2---:R-:W-:-:S05]  /*12570*/  IMAD.X R11, R11, 0x1, R0, P1 ;  /* 0x000000010b0b7824 */ /* 0x004fca00008e0600 */
[----:B------:R-:W2:Y:S04]  /*12580*/  @!P0 LDG.E.U16 R19, desc[UR8][R10.64] ;  /* 0x000000080a138981 */ /* 0x000ea8000c1e1500 */
[----:B--2---:R0:W-:Y:S04]  /*12590*/  STL [R1], R19 ;  /* 0x0000001301007387 */ /* 0x0041e80000100800 */
[----:B0-----:R-:W2:Y:S04]  /*125a0*/  LDL.LU R19, [R1+0x105c] ;  /* 0x00105c0001137983 */ /* 0x001ea80000300800 */
[----:B------:R-:W3:Y:S01]  /*125b0*/  LDL R11, [R1+0x53c] ;  /* 0x00053c00010b7983 */ /* 0x000ee20000100800 */
[----:B------:R-:W-:-:S02]  /*125c0*/  PRMT R17, RZ, 0x7610, R17 ;  /* 0x00007610ff117816 */ /* 0x000fc40000000011 */
[----:B------:R-:W-:Y:S02]  /*125d0*/  PRMT R18, RZ, 0x7610, R18 ;  /* 0x00007610ff127816 */ /* 0x000fe40000000012 */
[----:B---3--:R-:W-:-:S05]  /*125e0*/  IADD3 R10, P1, PT, R11, R2, RZ ;  /* 0x000000020b0a7210 */ /* 0x008fca0007f3e0ff */
[----:B------:R-:W-:Y:S02]  /*125f0*/  IMAD.X R11, R14, 0x1, R0, P1 ;  /* 0x000000010e0b7824 */ /* 0x000fe400008e0600 */
[----:B------:R-:W3:Y:S04]  /*12600*/  LDL R14, [R1+0x4a8] ;  /* 0x0004a800010e7983 */ /* 0x000ee80000100800 */
[----:B------:R4:W2:Y:S02]  /*12610*/  @!P0 LDG.E.U16 R17, desc[UR8][R10.64] ;  /* 0x000000080a118981 */ /* 0x0008a4000c1e1500 */
[----:B----4-:R-:W-:-:S05]  /*12620*/  IADD3 R10, P1, PT, R15, R2, RZ ;  /* 0x000000020f0a7210 */ /* 0x010fca0007f3e0ff */
[----:B------:R-:W-:-:S05]  /*12630*/  IMAD.X R11, R13, 0x1, R0, P1 ;  /* 0x000000010d0b7824 */ /* 0x000fca00008e0600 */
[----:B------:R-:W4:Y:S04]  /*12640*/  @!P0 LDG.E.U16 R18, desc[UR8][R10.64] ;  /* 0x000000080a128981 */ /* 0x000f28000c1e1500 */
[----:B--2---:R0:W-:Y:S04]  /*12650*/  STL [R1+0x1c], R17 ;  /* 0x00001c1101007387 */ /* 0x0041e80000100800 */
[----:B0-----:R-:W2:Y:S04]  /*12660*/  LDL.LU R17, [R1+0x1058] ;  /* 0x0010580001117983 */ /* 0x001ea80000300800 */
[----:B------:R-:W2:Y:S04]  /*12670*/  LDL R15, [R1+0x47c] ;  /* 0x00047c00010f7983 */ /* 0x000ea80000100800 */
[----:B------:R-:W2:Y:S04]  /*12680*/  LDL R13, [R1+0x468] ;  /* 0x00046800010d7983 */ /* 0x000ea80000100800 */
[----:B----4-:R0:W-:Y:S04]  /*12690*/  STL [R1+0x14], R18 ;  /* 0x0000141201007387 */ /* 0x0101e80000100800 */
[----:B0-----:R-:W4:Y:S04]  /*126a0*/  LDL.LU R18, [R1+0x1054] ;  /* 0x0010540001127983 */ /* 0x001f280000300800 */
        /* <DEDUP_REMOVED lines=8> */
[----:B------:R-:W2:Y:S01]  /*12730*/  LDL R11, [R1+0x4bc] ;  /* 0x0004bc00010b7983 */ /* 0x000ea20000100800 */
[----:B------:R-:W-:-:S02]  /*12740*/  PRMT R9, RZ, 0x7610, R9 ;  /* 0x00007610ff097816 */ /* 0x000fc40000000009 */
[----:B--2---:R-:W-:-:S04]  /*12750*/  IADD3 R10, P1, PT, R11, R2, RZ ;  /* 0x000000020b0a7210 */ /* 0x004fc80007f3e0ff */
[----:B---3--:R-:W-:Y:S02]  /*12760*/  IADD3.X R11, PT, PT, R14, R0, RZ, P1, !PT ;  /* 0x000000000e0b7210 */ /* 0x008fe40000ffe4ff */
[----:B------:R-:W2:Y:S04]  /*12770*/  LDL R14, [R1+0x3e8] ;  /* 0x0003e800010e7983 */ /* 0x000ea80000100800 */
[----:B------:R-:W3:Y:S01]  /*12780*/  @!P0 LDG.E.U16 R9, desc[UR8][R10.64] ;  /* 0x000000080a098981 */ /* 0x000ee2000c1e1500 */
[----:B------:R-:W-:-:S03]  /*12790*/  PRMT R4, RZ, 0x7610, R4 ;  /* 0x00007610ff047816 */ /* 0x000fc60000000004 */
[----:B---3--:R0:W-:Y:S04]  /*127a0*/  STL [R1+0xc], R9 ;  /* 0x00000c0901007387 */ /* 0x0081e80000100800 */
[----:B0-----:R-:W3:Y:S01]  /*127b0*/  LDL.LU R9, [R1+0x104c] ;  /* 0x00104c0001097983 */ /* 0x001ee20000300800 */
[----:B------:R-:W-:-:S05]  /*127c0*/  IADD3 R10, P1, PT, R15, R2, RZ ;  /* 0x000000020f0a7210 */ /* 0x000fca0007f3e0ff */
[----:B------:R-:W-:Y:S01]  /*127d0*/  IMAD.X R11, R13, 0x1, R0, P1 ;  /* 0x000000010d0b7824 */ /* 0x000fe200008e0600 */
[----:B------:R-:W-:Y:S04]  /*127e0*/  STS.U16 [R7+UR4+0x2a00], R8 ;  /* 0x002a000807007988 */ /* 0x000fe80008000404 */
[----:B------:R-:W2:Y:S04]  /*127f0*/  @!P0 LDG.E.U16 R4, desc[UR8][R10.64] ;  /* 0x000000080a048981 */ /* 0x000ea8000c1e1500 */
[----:B------:R-:W2:Y:S04]  /*12800*/  LDL R13, [R1+0x3cc] ;  /* 0x0003cc00010d7983 */ /* 0x000ea80000100800 */
[----:B---3--:R0:W-:Y:S04]  /*12810*/  STS.U16 [R7+UR4+0x2200], R9 ;  /* 0x0022000907007988 */ /* 0x0081e80008000404 */
[----:B0-----:R-:W3:Y:S04]  /*12820*/  LDL R9, [R1+0x43c] ;  /* 0x00043c0001097983 */ /* 0x001ee80000100800 */
[----:B------:R-:W4:Y:S04]  /*12830*/  LDL.LU R15, [R1+0xb0] ;  /* 0x0000b000010f7983 */ /* 0x000f280000300800 */
[----:B--2---:R-:W-:Y:S01]  /*12840*/  STL [R1+0x8], R4 ;  /* 0x0000080401007387 */ /* 0x004fe20000100800 */
[----:B---3--:R-:W-:-:S03]  /*12850*/  IADD3 R8, P1, PT, R9, R2, RZ ;  /* 0x0000000209087210 */ /* 0x008fc60007f3e0ff */
[----:B------:R-:W2:Y:S01]  /*12860*/  LDL R9, [R1+0x428] ;  /* 0x0004280001097983 */ /* 0x000ea20000100800 */
[----:B------:R-:W-:Y:S01]  /*12870*/  PRMT R12, RZ, 0x7610, R12 ;  /* 0x00007610ff0c7816 */ /* 0x000fe2000000000c */
[----:B--2---:R-:W-:-:S05]  /*12880*/  IMAD.X R9, R9, 0x1, R0, P1 ;  /* 0x0000000109097824 */ /* 0x004fca00008e0600 */
[----:B------:R0:W2:Y:S04]  /*12890*/  @!P0 LDG.E.U16 R12, desc[UR8][R8.64] ;  /* 0x00000008080c8981 */ /* 0x0000a8000c1e1500 */
[----:B------:R-:W0:Y:S01]  /*128a0*/  LDL R9, [R1+0x3fc] ;  /* 0x0003fc0001097983 */ /* 0x000e220000100800 */
[----:B------:R-:W-:Y:S02]  /*128b0*/  PRMT R27, RZ, 0x7610, R27 ;  /* 0x00007610ff1b7816 */ /* 0x000fe4000000001b */
[----:B0-----:R-:W-:-:S05]  /*128c0*/  IADD3 R8, P1, PT, R9, R2, RZ ;  /* 0x0000000209087210 */ /* 0x001fca0007f3e0ff */
[----:B------:R-:W-:-:S05]  /*128d0*/  IMAD.X R9, R14, 0x1, R0, P1 ;  /* 0x000000010e097824 */ /* 0x000fca00008e0600 */
[----:B------:R-:W3:Y:S04]  /*128e0*/  @!P0 LDG.E.U16 R27, desc[UR8][R8.64] ;  /* 0x00000008081b8981 */ /* 0x000ee8000c1e1500 */
[----:B--2---:R0:W-:Y:S04]  /*128f0*/  STL [R1+0x4], R12 ;  /* 0x0000040c01007387 */ /* 0x0041e80000100800 */
[----:B0-----:R-:W2:Y:S04]  /*12900*/  LDL R12, [R1+0x3ac] ;  /* 0x0003ac00010c7983 */ /* 0x001ea80000100800 */
[----:B---3--:R0:W-:Y:S01]  /*12910*/  STL [R1+0x102c], R27 ;  /* 0x00102c1b01007387 */ /* 0x0081e20000100800 */
[----:B------:R-:W-:-:S02]  /*12920*/  IADD3 R8, P1, PT, R13, R2, RZ ;  /* 0x000000020d087210 */ /* 0x000fc40007f3e0ff */
[----:B------:R-:W-:Y:S01]  /*12930*/  PRMT R24, RZ, 0x7610, R24 ;  /* 0x00007610ff187816 */ /* 0x000fe20000000018 */
[----:B------:R-:W3:Y:S04]  /*12940*/  LDL R14, [R1+0x568] ;  /* 0x00056800010e7983 */ /* 0x000ee80000100800 */
[----:B0-----:R-:W2:Y:S04]  /*12950*/  LDL R27, [R1+0x364] ;  /* 0x00036400011b7983 */ /* 0x001ea80000100800 */
[----:B------:R-:W3:Y:S01]  /*12960*/  LDL.LU R13, [R1+0x98] ;  /* 0x00009800010d7983 */ /* 0x000ee20000300800 */
[----:B--2---:R-:W-:-:S05]  /*12970*/  IMAD.X R9, R27, 0x1, R0, P1 ;  /* 0x000000011b097824 */ /* 0x004fca00008e0600 */
[----:B------:R-:W2:Y:S04]  /*12980*/  @!P0 LDG.E.U16 R24, desc[UR8][R8.64] ;  /* 0x0000000808188981 */ /* 0x000ea8000c1e1500 */
[----:B------:R-:W-:Y:S04]  /*12990*/  STS.U16 [R7+UR4+0x4200], R6 ;  /* 0x0042000607007988 */ /* 0x000fe80008000404 */
[----:B--2---:R0:W-:Y:S04]  /*129a0*/  STL [R1+0x1030], R24 ;  /* 0x0010301801007387 */ /* 0x0041e80000100800 */
[----:B0-----:R-:W2:Y:S01]  /*129b0*/  LDL R24, [R1+0x1c0] ;  /* 0x0001c00001187983 */ /* 0x001ea20000100800 */
[----:B------:R-:W-:-:S02]  /*129c0*/  IADD3 R6, P1, PT, R12, R2, RZ ;  /* 0x000000020c067210 */ /* 0x000fc40007f3e0ff */
[----:B------:R-:W-:Y:S01]  /*129d0*/  PRMT R11, RZ, 0x7610, R11 ;  /* 0x00007610ff0b7816 */ /* 0x000fe2000000000b */
[----:B------:R-:W-:Y:S04]  /*129e0*/  STS.U16 [R7+UR4+0x1200], R19 ;  /* 0x0012001307007988 */ /* 0x000fe80008000404 */
[----:B------:R-:W-:Y:S04]  /*129f0*/  STS.U16 [R7+UR4+0xa00], R17 ;  /* 0x000a001107007988 */ /* 0x000fe80008000404 */
[----:B----4-:R-:W-:Y:S04]  /*12a00*/  STS.U16 [R7+UR4+0x200], R18 ;  /* 0x0002001207007988 */ /* 0x010fe80008000404 */
[----:B------:R-:W-:Y:S04]  /*12a10*/  STS.U16 [R7+UR4+0x1a00], R16 ;  /* 0x001a001007007988 */ /* 0x000fe80008000404 */
[----:B------:R-:W-:Y:S04]  /*12a20*/  STS.U16 [R7+UR4+0x3200], R5 ;  /* 0x0032000507007988 */ /* 0x000fe80008000404 */
[----:B------:R2:W-:Y:S04]  /*12a30*/  STS.U16 [R7+UR4+0x3a00], R3 ;  /* 0x003a000307007988 */ /* 0x0005e80008000404 */
[----:B------:R-:W4:Y:S04]  /*12a40*/  LDL R12, [R1+0x534] ;  /* 0x00053400010c7983 */ /* 0x000f280000100800 */
[----:B------:R-:W3:Y:S01]  /*12a50*/  LDL.LU R27, [R1+0x90] ;  /* 0x00009000011b7983 */ /* 0x000ee20000300800 */
[----:B--2---:R-:W-:-:S05]  /*12a60*/  IMAD.X R7, R24, 0x1, R0, P1 ;  /* 0x0000000118077824 */ /* 0x004fca00008e0600 */
[----:B------:R-:W2:Y:S01]  /*12a70*/  @!P0 LDG.E.U16 R11, desc[UR8][R6.64] ;  /* 0x00000008060b8981 */ /* 0x000ea2000c1e1500 */
[----:B------:R-:W0:Y:S03]  /*12a80*/  S2R R4, SR_TID.X ;  /* 0x0000000000047919 */ /* 0x000e260000002100 */
[----:B--2---:R1:W-:Y:S04]  /*12a90*/  STL [R1+0x1034], R11 ;  /* 0x0010340b01007387 */ /* 0x0043e80000100800 */
[----:B------:R-:W2:Y:S04]  /*12aa0*/  LDL.LU R24, [R1+0x7c] ;  /* 0x00007c0001187983 */ /* 0x000ea80000300800 */
[----:B------:R-:W2:Y:S01]  /*12ab0*/  LDL R7, [R1+0x1a4] ;  /* 0x0001a40001077983 */ /* 0x000ea20000100800 */
[----:B0-----:R-:W-:-:S02]  /*12ac0*/  LOP3.LUT R4, R4, 0x7f, RZ, 0xc0, !PT ;  /* 0x0000007f04047812 */ /* 0x001fc400078ec0ff */
[----:B---3--:R-:W-:Y:S02]  /*12ad0*/  IADD3 R6, P1, PT, R14, R2, RZ ;  /* 0x000000020e067210 */ /* 0x008fe40007f3e0ff */
[----:B------:R-:W-:Y:S01]  /*12ae0*/  PRMT R22, RZ, 0x7610, R22 ;  /* 0x00007610ff167816 */ /* 0x000fe20000000016 */
[----:B------:R-:W-:Y:S01]  /*12af0*/  IMAD.SHL.U32 R4, R4, 0x2, RZ ;  /* 0x0000000204047824 */ /* 0x000fe200078e00ff */
[----:B------:R-:W3:Y:S04]  /*12b00*/  LDL R14, [R1+0x4e0] ;  /* 0x0004e000010e7983 */ /* 0x000ee80000100800 */
[----:B-1----:R-:W-:-:S05]  /*12b10*/  LOP3.LUT R11, R4, 0x30, RZ, 0x3c, !PT ;  /* 0x00000030040b7812 */ /* 0x002fca00078e3cff */
[----:B------:R0:W-:Y:S04]  /*12b20*/  STS.U16 [R11+UR4+0x4b00], R15 ;  /* 0x004b000f0b007988 */ /* 0x0001e80008000404 */
[----:B0-----:R-:W3:Y:S01]  /*12b30*/  LDL R15, [R1+0x4f4] ;  /* 0x0004f400010f7983 */ /* 0x001ee20000100800 */
[----:B--2---:R-:W-:-:S05]  /*12b40*/  IMAD.X R7, R7, 0x1, R0, P1 ;  /* 0x0000000107077824 */ /* 0x004fca00008e0600 */
[----:B------:R-:W2:Y:S04]  /*12b50*/  @!P0 LDG.E.U16 R22, desc[UR8][R6.64] ;  /* 0x0000000806168981 */ /* 0x000ea8000c1e1500 */
[----:B------:R-:W3:Y:S04]  /*12b60*/  LDL.LU R7, [R1+0xac] ;  /* 0x0000ac0001077983 */ /* 0x000ee80000300800 */
[----:B--2---:R-:W-:Y:S04]  /*12b70*/  STL [R1+0x1018], R22 ;  /* 0x0010181601007387 */ /* 0x004fe80000100800 */
[----:B---3--:R0:W-:Y:S04]  /*12b80*/  STS.U16 [R11+UR4+0x5300], R7 ;  /* 0x005300070b007988 */ /* 0x0081e80008000404 */
[----:B0-----:R-:W2:Y:S01]  /*12b90*/  LDL R7, [R1+0x520] ;  /* 0x0005200001077983 */ /* 0x001ea20000100800 */
[----:B----4-:R-:W-:-:S02]  /*12ba0*/  IADD3 R6, P1, PT, R12, R2, RZ ;  /* 0x000000020c067210 */ /* 0x010fc40007f3e0ff */
[----:B------:R-:W-:Y:S01]  /*12bb0*/  PRMT R16, RZ, 0x7610, R16 ;  /* 0x00007610ff107816 */ /* 0x000fe20000000010 */
[----:B------:R-:W3:Y:S04]  /*12bc0*/  LDL R12, [R1+0x4b4] ;  /* 0x0004b400010c7983 */ /* 0x000ee80000100800 */
[----:B------:R-:W4:Y:S01]  /*12bd0*/  LDL.LU R22, [R1+0x60] ;  /* 0x0000600001167983 */ /* 0x000f220000300800 */
[----:B--2---:R-:W-:-:S05]  /*12be0*/  IMAD.X R7, R7, 0x1, R0, P1 ;  /* 0x0000000107077824 */ /* 0x004fca00008e0600 */
[----:B------:R0:W2:Y:S01]  /*12bf0*/  @!P0 LDG.E.U16 R16, desc[UR8][R6.64] ;  /* 0x0000000806108981 */ /* 0x0000a2000c1e1500 */
[----:B------:R-:W-:Y:S02]  /*12c00*/  PRMT R10, RZ, 0x7610, R10 ;  /* 0x00007610ff0a7816 */ /* 0x000fe4000000000a */
[----:B0-----:R-:W-:-:S05]  /*12c10*/  IADD3 R6, P1, PT, R15, R2, RZ ;  /* 0x000000020f067210 */ /* 0x001fca0007f3e0ff */
[----:B------:R-:W-:-:S05]  /*12c20*/  IMAD.X R7, R14, 0x1, R0, P1 ;  /* 0x000000010e077824 */ /* 0x000fca00008e0600 */
[----:B------:R3:W4:Y:S04]  /*12c30*/  @!P0 LDG.E.U16 R10, desc[UR8][R6.64] ;  /* 0x00000008060a8981 */ /* 0x000728000c1e1500 */
[----:B--2---:R0:W-:Y:S04]  /*12c40*/  STL [R1+0x101c], R16 ;  /* 0x00101c1001007387 */ /* 0x0041e80000100800 */
[----:B0-----:R-:W2:Y:S01]  /*12c50*/  LDL R16, [R1+0x4a0] ;  /* 0x0004a00001107983 */ /* 0x001ea20000100800 */
[----:B---3--:R-:W-:Y:S02]  /*12c60*/  IADD3 R6, P1, PT, R12, R2, RZ ;  /* 0x000000020c067210 */ /* 0x008fe40007f3e0ff */
[----:B------:R-:W-:Y:S01]  /*12c70*/  PRMT R9, RZ, 0x7610, R9 ;  /* 0x00007610ff097816 */ /* 0x000fe20000000009 */
[----:B------:R0:W-:Y:S04]  /*12c80*/  STS.U16 [R11+UR4+0x5b00], R13 ;  /* 0x005b000d0b007988 */ /* 0x0001e80008000404 */
[----:B0-----:R-:W3:Y:S04]  /*12c90*/  LDL.LU R13, [R1+0x58] ;  /* 0x00005800010d7983 */ /* 0x001ee80000300800 */
[----:B------:R-:W3:Y:S04]  /*12ca0*/  LDL R15, [R1+0x474] ;  /* 0x00047400010f7983 */ /* 0x000ee80000100800 */
[----:B------:R-:W3:Y:S04]  /*12cb0*/  LDL R14, [R1+0x460] ;  /* 0x00046000010e7983 */ /* 0x000ee80000100800 */
[----:B----4-:R-:W-:Y:S04]  /*12cc0*/  STL [R1+0x1020], R10 ;  /* 0x0010200a01007387 */ /* 0x010fe80000100800 */
[----:B------:R0:W-:Y:S04]  /*12cd0*/  STS.U16 [R11+UR4+0x6300], R27 ;  /* 0x0063001b0b007988 */ /* 0x0001e80008000404 */
[----:B0-----:R-:W4:Y:S04]  /*12ce0*/  LDL.LU R27, [R1+0x40] ;  /* 0x00004000011b7983 */ /* 0x001f280000300800 */
[----:B------:R-:W4:Y:S04]  /*12cf0*/  LDL R12, [R1+0x434] ;  /* 0x00043400010c7983 */ /* 0x000f280000100800 */
[----:B------:R-:W4:Y:S01]  /*12d00*/  LDL R10, [R1+0x420] ;  /* 0x00042000010a7983 */ /* 0x000f220000100800 */
[----:B--2---:R-:W-:-:S05]  /*12d10*/  IADD3.X R7, PT, PT, R16, R0, RZ, P1, !PT ;  /* 0x0000000010077210 */ /* 0x004fca0000ffe4ff */
[----:B------:R3:W2:Y:S01]  /*12d20*/  @!P0 LDG.E.U16 R9, desc[UR8][R6.64] ;  /* 0x0000000806098981 */ /* 0x0006a2000c1e1500 */
[----:B------:R-:W-:-:S03]  /*12d30*/  PRMT R8, RZ, 0x7610, R8 ;  /* 0x00007610ff087816 */ /* 0x000fc60000000008 */
[----:B------:R-:W-:Y:S01]  /*12d40*/  STS.U16 [R11+UR4+0x6b00], R24 ;  /* 0x006b00180b007988 */ /* 0x000fe20008000404 */
[----:B---3--:R-:W-:-:S05]  /*12d50*/  IADD3 R6, P1, PT, R15, R2, RZ ;  /* 0x000000020f067210 */ /* 0x008fca0007f3e0ff */
[----:B------:R-:W-:-:S05]  /*12d60*/  IMAD.X R7, R14, 0x1, R0, P1 ;  /* 0x000000010e077824 */ /* 0x000fca00008e0600 */
[----:B------:R4:W3:Y:S01]  /*12d70*/  @!P0 LDG.E.U16 R8, desc[UR8][R6.64] ;  /* 0x0000000806088981 */ /* 0x0008e2000c1e1500 */
[----:B------:R-:W-:-:S03]  /*12d80*/  PRMT R3, RZ, 0x7610, R3 ;  /* 0x00007610ff037816 */ /* 0x000fc60000000003 */
[----:B--2---:R0:W-:Y:S04]  /*12d90*/  STL [R1+0x1024], R9 ;  /* 0x0010240901007387 */ /* 0x0041e80000100800 */
[----:B0-----:R-:W2:Y:S04]  /*12da0*/  LDL R9, [R1+0x3f4] ;  /* 0x0003f40001097983 */ /* 0x001ea80000100800 */
[----:B------:R-:W2:Y:S04]  /*12db0*/  LDL.LU R24, [R1+0x44] ;  /* 0x0000440001187983 */ /* 0x000ea80000300800 */
[----:B------:R-:W2:Y:S01]  /*12dc0*/  LDL R15, [R1+0x3e0] ;  /* 0x0003e000010f7983 */ /* 0x000ea20000100800 */
[----:B----4-:R-:W-:-:S03]  /*12dd0*/  IADD3 R6, P1, PT, R12, R2, RZ ;  /* 0x000000020c067210 */ /* 0x010fc60007f3e0ff */
[----:B------:R-:W-:Y:S02]  /*12de0*/  STS.U16 [R11+UR4+0x7300], R22 ;  /* 0x007300160b007988 */ /* 0x000fe40008000404 */
[----:B------:R-:W-:Y:S02]  /*12df0*/  IMAD.X R7, R10, 0x1, R0, P1 ;  /* 0x000000010a077824 */ /* 0x000fe400008e0600 */
[----:B------:R-:W4:Y:S04]  /*12e00*/  LDL.LU R14, [R1+0x3c] ;  /* 0x00003c00010e7983 */ /* 0x000f280000300800 */
[----:B------:R0:W4:Y:S04]  /*12e10*/  @!P0 LDG.E.U16 R3, desc[UR8][R6.64] ;  /* 0x0000000806038981 */ /* 0x000128000c1e1500 */
[----:B------:R1:W-:Y:S01]  /*12e20*/  STS.U16 [R11+UR4+0x7b00], R13 ;  /* 0x007b000d0b007988 */ /* 0x0003e20008000404 */
[----:B0-----:R-:W-:-:S03]  /*12e30*/  PRMT R7, RZ, 0x7610, R7 ;  /* 0x00007610ff077816 */ /* 0x001fc60000000007 */
[----:B---3--:R-:W-:Y:S04]  /*12e40*/  STL [R1+0x1028], R8 ;  /* 0x0010280801007387 */ /* 0x008fe80000100800 */
[----:B------:R-:W3:Y:S04]  /*12e50*/  LDL R16, [R1+0x3c8] ;  /* 0x0003c80001107983 */ /* 0x000ee80000100800 */
[----:B------:R-:W3:Y:S01]  /*12e60*/  LDL R10, [R1+0x1dc] ;  /* 0x0001dc00010a7983 */ /* 0x000ee20000100800 */
[----:B--2---:R-:W-:-:S05]  /*12e70*/  IADD3 R12, P1, PT, R9, R2, RZ ;  /* 0x00000002090c7210 */ /* 0x004fca0007f3e0ff */
[----:B-1----:R-:W-:-:S05]  /*12e80*/  IMAD.X R13, R15, 0x1, R0, P1 ;  /* 0x000000010f0d7824 */ /* 0x002fca00008e0600 */
[----:B------:R3:W2:Y:S04]  /*12e90*/  @!P0 LDG.E.U16 R7, desc[UR8][R12.64] ;  /* 0x000000080c078981 */ /* 0x0006a8000c1e1500 */
[----:B----4-:R0:W-:Y:S04]  /*12ea0*/  STL [R1+0x1038], R3 ;  /* 0x0010380301007387 */ /* 0x0101e80000100800 */
[----:B------:R-:W4:Y:S04]  /*12eb0*/  LDL R9, [R1+0x3a8] ;  /* 0x0003a80001097983 */ /* 0x000f280000100800 */
[----:B0-----:R-:W4:Y:S04]  /*12ec0*/  LDL R3, [R1+0x1c8] ;  /* 0x0001c80001037983 */ /* 0x001f280000100800 */
[----:B------:R-:W4:Y:S01]  /*12ed0*/  LDL.LU R15, [R1+0x34] ;  /* 0x00003400010f7983 */ /* 0x000f220000300800 */
[----:B---3--:R-:W-:-:S02]  /*12ee0*/  IADD3 R12, P1, PT, R16, R2, RZ ;  /* 0x00000002100c7210 */ /* 0x008fc40007f3e0ff */
[----:B------:R-:W-:-:S03]  /*12ef0*/  PRMT R6, RZ, 0x7610, R6 ;  /* 0x00007610ff067816 */ /* 0x000fc60000000006 */
[----:B------:R-:W-:-:S05]  /*12f00*/  IMAD.X R13, R10, 0x1, R0, P1 ;  /* 0x000000010a0d7824 */ /* 0x000fca00008e0600 */
[----:B------:R4:W3:Y:S04]  /*12f10*/  @!P0 LDG.E.U16 R6, desc[UR8][R12.64] ;  /* 0x000000080c068981 */ /* 0x0008e8000c1e1500 */
[----:B--2---:R0:W-:Y:S04]  /*12f20*/  STL [R1+0x103c], R7 ;  /* 0x00103c0701007387 */ /* 0x0041e80000100800 */
[----:B------:R-:W2:Y:S04]  /*12f30*/  LDL R8, [R1+0x558] ;  /* 0x0005580001087983 */ /* 0x000ea80000100800 */
[----:B0-----:R-:W2:Y:S01]  /*12f40*/  LDL R7, [R1+0x1a0] ;  /* 0x0001a00001077983 */ /* 0x001ea20000100800 */
[----:B----4-:R-:W-:-:S02]  /*12f50*/  IADD3 R12, P1, PT, R9, R2, RZ ;  /* 0x00000002090c7210 */ /* 0x010fc40007f3e0ff */
[----:B------:R-:W-:-:S03]  /*12f60*/  PRMT R5, RZ, 0x7610, R5 ;  /* 0x00007610ff057816 */ /* 0x000fc60000000005 */
[----:B------:R-:W-:-:S05]  /*12f70*/  IMAD.X R13, R3, 0x1, R0, P1 ;  /* 0x00000001030d7824 */ /* 0x000fca00008e0600 */
[----:B------:R2:W4:Y:S01]  /*12f80*/  @!P0 LDG.E.U16 R5, desc[UR8][R12.64] ;  /* 0x000000080c058981 */ /* 0x000522000c1e1500 */
[----:B------:R-:W-:-:S03]  /*12f90*/  PRMT R18, RZ, 0x7610, R18 ;  /* 0x00007610ff127816 */ /* 0x000fc60000000012 */
[----:B------:R0:W-:Y:S04]  /*12fa0*/  STS.U16 [R11+UR4+0xb00], R27 ;  /* 0x000b001b0b007988 */ /* 0x0001e80008000404 */
[----:B0-----:R-:W4:Y:S04]  /*12fb0*/  LDL.LU R27, [R1+0x30] ;  /* 0x00003000011b7983 */ /* 0x001f280000300800 */
[----:B---3--:R0:W-:Y:S04]  /*12fc0*/  STL [R1+0x1040], R6 ;  /* 0x0010400601007387 */ /* 0x0081e80000100800 */
[----:B------:R-:W3:Y:S04]  /*12fd0*/  LDL R3, [R1+0x52c] ;  /* 0x00052c0001037983 */ /* 0x000ee80000100800 */
[----:B------:R-:W3:Y:S01]  /*12fe0*/  LDL R22, [R1+0x518] ;  /* 0x0005180001167983 */ /* 0x000ee20000100800 */
[----:B--2---:R-:W-:-:S05]  /*12ff0*/  IADD3 R12, P1, PT, R8, R2, RZ ;  /* 0x00000002080c7210 */ /* 0x004fca0007f3e0ff */
[----:B------:R-:W-:-:S05]  /*13000*/  IMAD.X R13, R7, 0x1, R0, P1 ;  /* 0x00000001070d7824 */ /* 0x000fca00008e0600 */
[----:B------:R-:W2:Y:S04]  /*13010*/  @!P0 LDG.E.U16 R18, desc[UR8][R12.64] ;  /* 0x000000080c128981 */ /* 0x000ea8000c1e1500 */
[----:B----4-:R1:W-:Y:S04]  /*13020*/  STL [R1+0x1044], R5 ;  /* 0x0010440501007387 */ /* 0x0103e80000100800 */
[----:B------:R-:W4:Y:S04]  /*13030*/  LDL R16, [R1+0x4ec] ;  /* 0x0004ec0001107983 */ /* 0x000f280000100800 */
[----:B------:R-:W4:Y:S04]  /*13040*/  LDL R10, [R1+0x4d8] ;  /* 0x0004d800010a7983 */ /* 0x000f280000100800 */
[----:B------:R-:W4:Y:S04]  /*13050*/  LDL R9, [R1+0x4ac] ;  /* 0x0004ac0001097983 */ /* 0x000f280000100800 */
[----:B------:R-:W4:Y:S04]  /*13060*/  LDL R8, [R1+0x498] ;  /* 0x0004980001087983 */ /* 0x000f280000100800 */
[----:B------:R-:W4:Y:S04]  /*13070*/  LDL R7, [R1+0x46c] ;  /* 0x00046c0001077983 */ /* 0x000f280000100800 */
[----:B0-----:R-:W4:Y:S04]  /*13080*/  LDL R6, [R1+0x458] ;  /* 0x0004580001067983 */ /* 0x001f280000100800 */
[----:B-1----:R-:W4:Y:S04]  /*13090*/  LDL R5, [R1+0x42c] ;  /* 0x00042c0001057983 */ /* 0x002f280000100800 */
[----:B------:R-:W-:Y:S04]  /*130a0*/  STS.U16 [R11+UR4+0x300], R24 ;  /* 0x000300180b007988 */ /* 0x000fe80008000404 */
[----:B------:R3:W-:Y:S04]  /*130b0*/  STS.U16 [R11+UR4+0x1300], R14 ;  /* 0x0013000e0b007988 */ /* 0x0007e80008000404 */
[----:B------:R-:W-:Y:S01]  /*130c0*/  STS.U16 [R11+UR4+0x1b00], R15 ;  /* 0x001b000f0b007988 */ /* 0x000fe20008000404 */
[----:B---3--:R-:W-:-:S03]  /*130d0*/  IADD3 R14, P1, PT, R3, R2, RZ ;  /* 0x00000002030e7210 */ /* 0x008fc60007f3e0ff */
[----:B------:R0:W-:Y:S04]  /*130e0*/  STS.U16 [R11+UR4+0x2300], R27 ;  /* 0x0023001b0b007988 */ /* 0x0001e80008000404 */
[----:B--2---:R-:W-:Y:S04]  /*130f0*/  STL [R1+0x1048], R18 ;  /* 0x0010481201007387 */ /* 0x004fe80000100800 */
[----:B------:R-:W2:Y:S04]  /*13100*/  LDL R3, [R1+0x418] ;  /* 0x0004180001037983 */ /* 0x000ea80000100800 */
[----:B0-----:R-:W3:Y:S04]  /*13110*/  LDL R27, [R1+0x3ec] ;  /* 0x0003ec00011b7983 */ /* 0x001ee80000100800 */
[----:B------:R-:W3:Y:S01]  /*13120*/  LDL R24, [R1+0x394] ;  /* 0x0003940001187983 */ /* 0x000ee20000100800 */
[----:B------:R-:W-:Y:S01]  /*13130*/  PRMT R12, RZ, 0x7610, R12 ;  /* 0x00007610ff0c7816 */ /* 0x000fe2000000000c */
[----:B------:R-:W-:-:S05]  /*13140*/  IMAD.X R15, R22, 0x1, R0, P1 ;  /* 0x00000001160f7824 */ /* 0x000fca00008e0600 */
[----:B------:R4:W3:Y:S01]  /*13150*/  @!P0 LDG.E.U16 R12, desc[UR8][R14.64] ;  /* 0x000000080e0c8981 */ /* 0x0008e2000c1e1500 */
[----:B------:R-:W-:Y:S02]  /*13160*/  PRMT R13, RZ, 0x7610, R13 ;  /* 0x00007610ff0d7816 */ /* 0x000fe4000000000d */
[----:B----4-:R-:W-:-:S05]  /*13170*/  IADD3 R14, P1, PT, R16, R2, RZ ;  /* 0x00000002100e7210 */ /* 0x010fca0007f3e0ff */
[----:B------:R-:W-:-:S05]  /*13180*/  IMAD.X R15, R10, 0x1, R0, P1 ;  /* 0x000000010a0f7824 */ /* 0x000fca00008e0600 */
[----:B------:R0:W4:Y:S01]  /*13190*/  @!P0 LDG.E.U16 R13, desc[UR8][R14.64] ;  /* 0x000000080e0d8981 */ /* 0x000122000c1e1500 */
[----:B------:R-:W-:Y:S02]  /*131a0*/  PRMT R17, RZ, 0x7610, R17 ;  /* 0x00007610ff117816 */ /* 0x000fe40000000011 */
[----:B0-----:R-:W-:-:S05]  /*131b0*/  IADD3 R14, P1, PT, R9, R2, RZ ;  /* 0x00000002090e7210 */ /* 0x001fca0007f3e0ff */
[----:B------:R-:W-:Y:S01]  /*131c0*/  IMAD.X R15, R8, 0x1, R0, P1 ;  /* 0x00000001080f7824 */ /* 0x000fe200008e0600 */
[----:B------:R-:W-:-:S04]  /*131d0*/  PRMT R19, RZ, 0x7610, R19 ;  /* 0x00007610ff137816 */ /* 0x000fc80000000013 */
[----:B------:R0:W4:Y:S02]  /*131e0*/  @!P0 LDG.E.U16 R17, desc[UR8][R14.64] ;  /* 0x000000080e118981 */ /* 0x000124000c1e1500 */
[----:B0-----:R-:W-:-:S04]  /*131f0*/  IADD3 R14, P1, PT, R7, R2, RZ ;  /* 0x00000002070e7210 */ /* 0x001fc80007f3e0ff */
[----:B------:R-:W-:-:S05]  /*13200*/  IADD3.X R15, PT, PT, R6, R0, RZ, P1, !PT ;  /* 0x00000000060f7210 */ /* 0x000fca0000ffe4ff */
[----:B------:R0:W4:Y:S01]  /*13210*/  @!P0 LDG.E.U16 R19, desc[UR8][R14.64] ;  /* 0x000000080e138981 */ /* 0x000122000c1e1500 */
[----:B------:R-:W-:Y:S02]  /*13220*/  PRMT R23, RZ, 0x7610, R23 ;  /* 0x00007610ff177816 */ /* 0x000fe40000000017 */
[----:B0-----:R-:W-:Y:S02]  /*13230*/  IADD3 R14, P1, PT, R5, R2, RZ ;  /* 0x00000002050e7210 */ /* 0x001fe40007f3e0ff */
[----:B------:R-:W4:Y:S04]  /*13240*/  LDL.LU R5, [R1+0xc4] ;  /* 0x0000c40001057983 */ /* 0x000f280000300800 */
[----:B------:R-:W4:Y:S04]  /*13250*/  LDL.LU R6, [R1+0xb4] ;  /* 0x0000b40001067983 */ /* 0x000f280000300800 */
[----:B------:R-:W-:Y:S04]  /*13260*/  STS.U16 [R11+UR4+0x2b00], R29 ;  /* 0x002b001d0b007988 */ /* 0x000fe80008000404 */
[----:B------:R-:W4:Y:S04]  /*13270*/  LDL.LU R7, [R1+0xa0] ;  /* 0x0000a00001077983 */ /* 0x000f280000300800 */
[----:B------:R-:W-:Y:S04]  /*13280*/  STS.U16 [R11+UR4+0x3300], R28 ;  /* 0x0033001c0b007988 */ /* 0x000fe80008000404 */
[----:B------:R-:W-:Y:S04]  /*13290*/  STS.U16 [R11+UR4+0x3b00], R26 ;  /* 0x003b001a0b007988 */ /* 0x000fe80008000404 */
[----:B------:R0:W-:Y:S02]  /*132a0*/  STS.U16 [R11+UR4+0x4300], R25 ;  /* 0x004300190b007988 */ /* 0x0001e40008000404 */
[----:B0-----:R-:W-:Y:S01]  /*132b0*/  PRMT R25, RZ, 0x7610, R25 ;  /* 0x00007610ff197816 */ /* 0x001fe20000000019 */
[----:B--2---:R-:W-:-:S02]  /*132c0*/  IMAD.X R15, R3, 0x1, R0, P1 ;  /* 0x00000001030f7824 */ /* 0x004fc400008e0600 */
[----:B------:R-:W2:Y:S04]  /*132d0*/  LDL.LU R3, [R1+0x88] ;  /* 0x0000880001037983 */ /* 0x000ea80000300800 */
[----:B------:R3:W2:Y:S04]  /*132e0*/  @!P0 LDG.E.U16 R23, desc[UR8][R14.64] ;  /* 0x000000080e178981 */ /* 0x0006a8000c1e1500 */
[----:B------:R-:W2:Y:S04]  /*132f0*/  LDL.LU R8, [R1+0x6c] ;  /* 0x00006c0001087983 */ /* 0x000ea80000300800 */
[----:B------:R-:W2:Y:S01]  /*13300*/  LDL.LU R9, [R1+0x4c] ;  /* 0x00004c0001097983 */ /* 0x000ea20000300800 */
[----:B---3--:R-:W-:-:S03]  /*13310*/  IADD3 R14, P1, PT, R27, R2, RZ ;  /* 0x000000021b0e7210 */ /* 0x008fc60007f3e0ff */
[----:B------:R-:W3:Y:S02]  /*13320*/  LDL.LU R10, [R1+0x48] ;  /* 0x00004800010a7983 */ /* 0x000ee40000300800 */
[----:B------:R-:W-:Y:S02]  /*13330*/  IMAD.X R15, R24, 0x1, R0, P1 ;  /* 0x00000001180f7824 */ /* 0x000fe400008e0600 */
[----:B------:R-:W2:Y:S04]  /*13340*/  LDL.LU R16, [R1+0x38] ;  /* 0x0000380001107983 */ /* 0x000ea80000300800 */
[----:B------:R-:W2:Y:S04]  /*13350*/  LDL R18, [R1+0x1d0] ;  /* 0x0001d00001127983 */ /* 0x000ea80000100800 */
[----:B------:R-:W2:Y:S04]  /*13360*/  LDL.LU R22, [R1+0x28] ;  /* 0x0000280001167983 */ /* 0x000ea80000300800 */
[----:B------:R-:W2:Y:S04]  /*13370*/  LDL.LU R11, [R1+0x24] ;  /* 0x00002400010b7983 */ /* 0x000ea80000300800 */
[----:B------:R-:W2:Y:S04]  /*13380*/  LDL.LU R24, [R1+0x18] ;  /* 0x0000180001187983 */ /* 0x000ea80000300800 */
[----:B------:R-:W2:Y:S04]  /*13390*/  LDL.LU R27, [R1] ;  /* 0x00000000011b7983 */ /* 0x000ea80000300800 */
[----:B------:R0:W2:Y:S04]  /*133a0*/  @!P0 LDG.E.U16 R25, desc[UR8][R14.64] ;  /* 0x000000080e198981 */ /* 0x0000a8000c1e1500 */
[----:B------:R-:W2:Y:S04]  /*133b0*/  LDL.LU R14, [R1+0xe4] ;  /* 0x0000e400010e7983 */ /* 0x000ea80000300800 */
[----:B------:R-:W0:Y:S01]  /*133c0*/  LDL R15, [R1+0x3c4] ;  /* 0x0003c400010f7983 */ /* 0x000e220000100800 */
[----:B------:R-:W-:-:S05]  /*133d0*/  LOP3.LUT R28, R4, 0x40, RZ, 0x3c, !PT ;  /* 0x00000040041c7812 */ /* 0x000fca00078e3cff */
[----:B--2---:R0:W-:Y:S02]  /*133e0*/  STS.U16 [R28+UR4+0x4c00], R14 ;  /* 0x004c000e1c007988 */ /* 0x0041e40008000404 */
[----:B0-----:R-:W-:Y:S02]  /*133f0*/  IADD3 R14, P1, PT, R15, R2, RZ ;  /* 0x000000020f0e7210 */ /* 0x001fe40007f3e0ff */
[----:B------:R-:W2:Y:S01]  /*13400*/  LDL R15, [R1+0x1d4] ;  /* 0x0001d400010f7983 */ /* 0x000ea20000100800 */
[----:B------:R-:W-:Y:S02]  /*13410*/  PRMT R26, RZ, 0x7610, R26 ;  /* 0x00007610ff1a7816 */ /* 0x000fe4000000001a */
[----:B--2---:R-:W-:-:S05]  /*13420*/  IMAD.X R15, R15, 0x1, R0, P1 ;  /* 0x000000010f0f7824 */ /* 0x004fca00008e0600 */
[----:B------:R0:W2:Y:S04]  /*13430*/  @!P0 LDG.E.U16 R26, desc[UR8][R14.64] ;  /* 0x000000080e1a8981 */ /* 0x0000a8000c1e1500 */
[----:B------:R-:W2:Y:S04]  /*13440*/  LDL.LU R14, [R1+0xd4] ;  /* 0x0000d400010e7983 */ /* 0x000ea80000300800 */
[----:B------:R-:W0:Y:S04]  /*13450*/  LDL R15, [R1+0x3a4] ;  /* 0x0003a400010f7983 */ /* 0x000e280000100800 */
[----:B------:R-:W-:Y:S04]  /*13460*/  STL [R1+0xba0], R2 ;  /* 0x000ba00201007387 */ /* 0x000fe80000100800 */
[----:B------:R-:W-:Y:S04]  /*13470*/  STL [R1+0x73c], R0 ;  /* 0x00073c0001007387 */ /* 0x000fe80000100800 */
[----:B------:R1:W-:Y:S04]  /*13480*/  STS.U16 [R28+UR4+0x1c00], R20 ;  /* 0x001c00141c007988 */ /* 0x0003e80008000404 */
[----:B------:R3:W-:Y:S04]  /*13490*/  STS.U16 [R28+UR4+0x3400], R21 ;  /* 0x003400151c007988 */ /* 0x0007e80008000404 */
[----:B----4-:R-:W-:Y:S04]  /*134a0*/  STS.U16 [R28+UR4+0x5c00], R5 ;  /* 0x005c00051c007988 */ /* 0x010fe80008000404 */
[----:B-1----:R-:W4:Y:S04]  /*134b0*/  LDL.LU R20, [R1+0xf0] ;  /* 0x0000f00001147983 */ /* 0x002f280000300800 */
[----:B---3--:R-:W3:Y:S04]  /*134c0*/  LDL.LU R21, [R1+0xe0] ;  /* 0x0000e00001157983 */ /* 0x008ee80000300800 */
[----:B------:R-:W-:Y:S04]  /*134d0*/  STS.U16 [R28+UR4+0x6400], R6 ;  /* 0x006400061c007988 */ /* 0x000fe80008000404 */
[----:B------:R-:W-:Y:S04]  /*134e0*/  STS.U16 [R28+UR4+0x6c00], R7 ;  /* 0x006c00071c007988 */ /* 0x000fe80008000404 */
[----:B------:R-:W-:Y:S04]  /*134f0*/  STS.U16 [R28+UR4+0x7400], R3 ;  /* 0x007400031c007988 */ /* 0x000fe80008000404 */
[----:B------:R-:W-:Y:S04]  /*13500*/  STS.U16 [R28+UR4+0x2c00], R11 ;  /* 0x002c000b1c007988 */ /* 0x000fe80008000404 */
[----:B------:R-:W-:Y:S04]  /*13510*/  STS.U16 [R28+UR4+0x3c00], R24 ;  /* 0x003c00181c007988 */ /* 0x000fe80008000404 */
[----:B------:R-:W-:Y:S01]  /*13520*/  STS.U16 [R28+UR4+0x4400], R27 ;  /* 0x0044001b1c007988 */ /* 0x000fe20008000404 */
[----:B------:R-:W-:-:S03]  /*13530*/  PRMT R29, RZ, 0x7610, R29 ;  /* 0x00007610ff1d7816 */ /* 0x000fc6000000001d */
[----:B------:R-:W-:Y:S04]  /*13540*/  STS.U16 [R28+UR4+0x7c00], R8 ;  /* 0x007c00081c007988 */ /* 0x000fe80008000404 */
[----:B------:R-:W-:Y:S04]  /*13550*/  STS.U16 [R28+UR4+0xc00], R9 ;  /* 0x000c00091c007988 */ /* 0x000fe80008000404 */
[----:B------:R-:W-:Y:S04]  /*13560*/  STS.U16 [R28+UR4+0x400], R10 ;  /* 0x0004000a1c007988 */ /* 0x000fe80008000404 */
[----:B------:R-:W-:Y:S04]  /*13570*/  STS.U16 [R28+UR4+0x1400], R16 ;  /* 0x001400101c007988 */ /* 0x000fe80008000404 */
[----:B------:R-:W-:Y:S04]  /*13580*/  STS.U16 [R28+UR4+0x2400], R22 ;  /* 0x002400161c007988 */ /* 0x000fe80008000404 */
[----:B--2---:R0:W-:Y:S02]  /*13590*/  STS.U16 [R28+UR4+0x5400], R14 ;  /* 0x0054000e1c007988 */ /* 0x0041e40008000404 */
[----:B0-----:R-:W-:-:S05]  /*135a0*/  IADD3 R14, P1, PT, R15, R2, RZ ;  /* 0x000000020f0e7210 */ /* 0x001fca0007f3e0ff */
[----:B------:R-:W-:Y:S02]  /*135b0*/  IMAD.X R15, R18, 0x1, R0, P1 ;  /* 0x00000001120f7824 */ /* 0x000fe400008e0600 */
[----:B------:R-:W2:Y:S04]  /*135c0*/  LDL.LU R18, [R1+0xd0] ;  /* 0x0000d00001127983 */ /* 0x000ea80000300800 */
[----:B------:R-:W2:Y:S04]  /*135d0*/  LDL.LU R5, [R1+0xc0] ;  /* 0x0000c00001057983 */ /* 0x000ea80000300800 */
[----:B------:R-:W2:Y:S04]  /*135e0*/  LDL.LU R6, [R1+0xa8] ;  /* 0x0000a80001067983 */ /* 0x000ea80000300800 */
[----:B------:R-:W2:Y:S04]  /*135f0*/  LDL.LU R7, [R1+0x94] ;  /* 0x0000940001077983 */ /* 0x000ea80000300800 */
[----:B------:R-:W2:Y:S04]  /*13600*/  LDL.LU R3, [R1+0x74] ;  /* 0x0000740001037983 */ /* 0x000ea80000300800 */
[----:B------:R-:W2:Y:S04]  /*13610*/  LDL.LU R11, [R1+0x1c] ;  /* 0x00001c00010b7983 */ /* 0x000ea80000300800 */
[----:B------:R-:W2:Y:S04]  /*13620*/  LDL.LU R24, [R1+0x14] ;  /* 0x0000140001187983 */ /* 0x000ea80000300800 */
[----:B------:R-:W2:Y:S01]  /*13630*/  LDL.LU R27, [R1+0x10] ;  /* 0x00001000011b7983 */ /* 0x000ea20000300800 */
[----:B------:R-:W0:Y:S03]  /*13640*/  S2R R0, SR_TID.X ;  /* 0x0000000000007919 */ /* 0x000e260000002100 */
[----:B------:R0:W2:Y:S04]  /*13650*/  @!P0 LDG.E.U16 R29, desc[UR8][R14.64] ;  /* 0x000000080e1d8981 */ /* 0x0000a8000c1e1500 */
[----:B------:R-:W2:Y:S01]  /*13660*/  LDL.LU R2, [R1+0x8] ;  /* 0x0000080001027983 */ /* 0x000ea20000300800 */
[C---:B0-----:R-:W-:Y:S01]  /*13670*/  IMAD.SHL.U32 R14, R0.reuse, 0x8, RZ ;  /* 0x00000008000e7824 */ /* 0x041fe200078e00ff */
[----:B------:R-:W-:-:S02]  /*13680*/  LOP3.LUT R28, R0, 0x7, RZ, 0xc0, !PT ;  /* 0x00000007001c7812 */ /* 0x000fc400078ec0ff */
[----:B------:R-:W-:Y:S02]  /*13690*/  LOP3.LUT R15, R0, 0x60, RZ, 0xc0, !PT ;  /* 0x00000060000f7812 */ /* 0x000fe400078ec0ff */
[----:B------:R-:W-:Y:S01]  /*136a0*/  LOP3.LUT R14, R14, 0x30, RZ, 0xc0, !PT ;  /* 0x000000300e0e7812 */ /* 0x000fe200078ec0ff */
[----:B------:R-:W-:Y:S02]  /*136b0*/  IMAD.SHL.U32 R8, R0, 0x2, RZ ;  /* 0x0000000200087824 */ /* 0x000fe400078e00ff */
[C---:B------:R-:W-:Y:S02]  /*136c0*/  IMAD R15, R28.reuse, 0x4, R15 ;  /* 0x000000041c0f7824 */ /* 0x040fe400078e020f */
[C---:B------:R-:W-:Y:S02]  /*136d0*/  IMAD R14, R28.reuse, 0x40, R14 ;  /* 0x000000401c0e7824 */ /* 0x040fe400078e020e */
[----:B------:R-:W-:-:S05]  /*136e0*/  IMAD.SHL.U32 R28, R28, 0x10, RZ ;  /* 0x000000101c1c7824 */ /* 0x000fca00078e00ff */
[--C-:B------:R-:W-:Y:S02]  /*136f0*/  LOP3.LUT R28, R28, 0x30, R8.reuse, 0x78, !PT ;  /* 0x000000301c1c7812 */ /* 0x100fe400078e7808 */
[----:B------:R-:W-:Y:S02]  /*13700*/  LOP3.LUT R14, R14, 0x10, R8, 0x78, !PT ;  /* 0x000000100e0e7812 */ /* 0x000fe400078e7808 */
[----:B------:R-:W-:Y:S02]  /*13710*/  LEA R28, R15, R28, 0x6 ;  /* 0x0000001c0f1c7211 */ /* 0x000fe400078e30ff */
[----:B------:R-:W2:Y:S01]  /*13720*/  LDL.LU R15, [R1+0x4] ;  /* 0x00000400010f7983 */ /* 0x000ea20000300800 */
[----:B------:R-:W-:-:S03]  /*13730*/  LOP3.LUT R8, R4, 0x50, RZ, 0x3c, !PT ;  /* 0x0000005004087812 */ /* 0x000fc600078e3cff */
[----:B------:R-:W2:Y:S04]  /*13740*/  LDL.LU R4, [R1+0xc] ;  /* 0x00000c0001047983 */ /* 0x000ea80000300800 */
[----:B------:R-:W2:Y:S04]  /*13750*/  LDL.LU R9, [R1+0xec] ;  /* 0x0000ec0001097983 */ /* 0x000ea80000300800 */
[----:B------:R-:W2:Y:S04]  /*13760*/  LDL.LU R10, [R1+0xdc] ;  /* 0x0000dc00010a7983 */ /* 0x000ea80000300800 */
[----:B------:R-:W2:Y:S04]  /*13770*/  LDL.LU R16, [R1+0xcc] ;  /* 0x0000cc0001107983 */ /* 0x000ea80000300800 */
[----:B----4-:R0:W-:Y:S04]  /*13780*/  STS.U16 [R8+UR4+0x4d00], R20 ;  /* 0x004d001408007988 */ /* 0x0101e80008000404 */
[----:B------:R-:W4:Y:S04]  /*13790*/  LDL.LU R22, [R1+0xbc] ;  /* 0x0000bc0001167983 */ /* 0x000f280000300800 */
[----:B---3--:R1:W-:Y:S04]  /*137a0*/  STS.U16 [R8+UR4+0x5500], R21 ;  /* 0x0055001508007988 */ /* 0x0083e80008000404 */
[----:B0-----:R-:W3:Y:S04]  /*137b0*/  LDL.LU R20, [R1+0xa4] ;  /* 0x0000a40001147983 */ /* 0x001ee80000300800 */
[----:B-1----:R-:W3:Y:S04]  /*137c0*/  LDL.LU R21, [R1+0x8c] ;  /* 0x00008c0001157983 */ /* 0x002ee80000300800 */
[----:B--2---:R0:W-:Y:S04]  /*137d0*/  STS.U16 [R8+UR4+0x5d00], R18 ;  /* 0x005d001208007988 */ /* 0x0041e80008000404 */
[----:B------:R1:W-:Y:S04]  /*137e0*/  STS.U16 [R8+UR4+0x6500], R5 ;  /* 0x0065000508007988 */ /* 0x0003e80008000404 */
[----:B------:R2:W-:Y:S04]  /*137f0*/  STS.U16 [R8+UR4+0x6d00], R6 ;  /* 0x006d000608007988 */ /* 0x0005e80008000404 */
[----:B0-----:R-:W3:Y:S04]  /*13800*/  LDL.LU R18, [R1+0x1048] ;  /* 0x0010480001127983 */ /* 0x001ee80000300800 */
[----:B-1----:R-:W3:Y:S04]  /*13810*/  LDL.LU R5, [R1+0x1044] ;  /* 0x0010440001057983 */ /* 0x002ee80000300800 */
[----:B--2---:R-:W2:Y:S04]  /*13820*/  LDL.LU R6, [R1+0x1040] ;  /* 0x0010400001067983 */ /* 0x004ea80000300800 */
[----:B------:R0:W-:Y:S04]  /*13830*/  STS.U16 [R8+UR4+0x7500], R7 ;  /* 0x0075000708007988 */ /* 0x0001e80008000404 */
[----:B------:R1:W-:Y:S04]  /*13840*/  STS.U16 [R8+UR4+0x7d00], R3 ;  /* 0x007d000308007988 */ /* 0x0003e80008000404 */
[----:B------:R1:W-:Y:S04]  /*13850*/  STS.U16 [R8+UR4+0xd00], R11 ;  /* 0x000d000b08007988 */ /* 0x0003e80008000404 */
[----:B0-----:R-:W2:Y:S04]  /*13860*/  LDL.LU R7, [R1+0x103c] ;  /* 0x00103c0001077983 */ /* 0x001ea80000300800 */
[----:B-1----:R-:W2:Y:S04]  /*13870*/  LDL.LU R3, [R1+0x1038] ;  /* 0x0010380001037983 */ /* 0x002ea80000300800 */
[----:B------:R-:W2:Y:S04]  /*13880*/  LDL.LU R11, [R1+0x1034] ;  /* 0x00103400010b7983 */ /* 0x000ea80000300800 */
[----:B------:R0:W-:Y:S04]  /*13890*/  STS.U16 [R8+UR4+0x500], R24 ;  /* 0x0005001808007988 */ /* 0x0001e80008000404 */
[----:B------:R1:W-:Y:S04]  /*138a0*/  STS.U16 [R8+UR4+0x1500], R27 ;  /* 0x0015001b08007988 */ /* 0x0003e80008000404 */
[----:B0-----:R-:W2:Y:S04]  /*138b0*/  LDL.LU R24, [R1+0x1030] ;  /* 0x0010300001187983 */ /* 0x001ea80000300800 */
[----:B-1----:R-:W2:Y:S04]  /*138c0*/  LDL.LU R27, [R1+0x102c] ;  /* 0x00102c00011b7983 */ /* 0x002ea80000300800 */
[----:B------:R0:W-:Y:S02]  /*138d0*/  STS.U16 [R8+UR4+0x1d00], R4 ;  /* 0x001d000408007988 */ /* 0x0001e40008000404 */
[----:B0-----:R-:W0:Y:S02]  /*138e0*/  S2R R4, SR_TID.X ;  /* 0x0000000000047919 */ /* 0x001e240000002100 */
[----:B------:R1:W-:Y:S04]  /*138f0*/  STS.U16 [R8+UR4+0x2500], R2 ;  /* 0x0025000208007988 */ /* 0x0003e80008000404 */
[----:B------:R0:W-:Y:S04]  /*13900*/  STS.U16 [R8+UR4+0x2d00], R15 ;  /* 0x002d000f08007988 */ /* 0x0001e80008000404 */
[----:B-1----:R-:W3:Y:S01]  /*13910*/  LDL.LU R2, [R1+0x9c] ;  /* 0x00009c0001027983 */ /* 0x002ee20000300800 */
[----:B0-----:R-:W-:-:S05]  /*13920*/  LOP3.LUT R4, R4, 0x7f, RZ, 0xc0, !PT ;  /* 0x0000007f04047812 */ /* 0x001fca00078ec0ff */
[----:B------:R-:W-:-:S05]  /*13930*/  IMAD.SHL.U32 R4, R4, 0x2, RZ ;  /* 0x0000000204047824 */ /* 0x000fca00078e00ff */
[----:B------:R-:W-:Y:S02]  /*13940*/  LOP3.LUT R15, R4, 0x60, RZ, 0x3c, !PT ;  /* 0x00000060040f7812 */ /* 0x000fe400078e3cff */
[----:B------:R-:W3:Y:S01]  /*13950*/  LDL.LU R4, [R1+0x70] ;  /* 0x0000700001047983 */ /* 0x000ee20000300800 */
[----:B------:R-:W-:-:S05]  /*13960*/  IMAD.SHL.U32 R0, R0, 0x20, RZ ;  /* 0x0000002000007824 */ /* 0x000fca00078e00ff */
[----:B------:R-:W-:Y:S02]  /*13970*/  LOP3.LUT R0, R14, 0x200, R0, 0xf8, !PT ;  /* 0x000002000e007812 */ /* 0x000fe400078ef800 */
[----:B------:R-:W3:Y:S04]  /*13980*/  LDL.LU R14, [R1+0xb8] ;  /* 0x0000b800010e7983 */ /* 0x000ee80000300800 */
[----:B--2---:R0:W-:Y:S04]  /*13990*/  STS.U16 [R8+UR4+0x3500], R27 ;  /* 0x0035001b08007988 */ /* 0x0041e80008000404 */
[----:B------:R1:W-:Y:S04]  /*139a0*/  STS.U16 [R8+UR4+0x3d00], R24 ;  /* 0x003d001808007988 */ /* 0x0003e80008000404 */
[----:B------:R2:W-:Y:S04]  /*139b0*/  STS.U16 [R8+UR4+0x4500], R11 ;  /* 0x0045000b08007988 */ /* 0x0005e80008000404 */
[----:B0-----:R-:W3:Y:S04]  /*139c0*/  LDL.LU R27, [R1+0xc8] ;  /* 0x0000c800011b7983 */ /* 0x001ee80000300800 */
[----:B-1----:R-:W3:Y:S04]  /*139d0*/  LDL.LU R24, [R1+0xd8] ;  /* 0x0000d80001187983 */ /* 0x002ee80000300800 */
[----:B--2---:R-:W2:Y:S04]  /*139e0*/  LDL.LU R8, [R1+0x1028] ;  /* 0x0010280001087983 */ /* 0x004ea80000300800 */
[----:B------:R-:W2:Y:S04]  /*139f0*/  LDL.LU R11, [R1+0xe8] ;  /* 0x0000e800010b7983 */ /* 0x000ea80000300800 */
[----:B------:R-:W-:Y:S04]  /*13a00*/  STL [R1+0x130], R0 ;  /* 0x0001300001007387 */ /* 0x000fe80000100800 */
[----:B------:R0:W-:Y:S04]  /*13a10*/  STS.U16 [R15+UR4+0x4e00], R9 ;  /* 0x004e00090f007988 */ /* 0x0001e80008000404 */
[----:B------:R1:W-:Y:S04]  /*13a20*/  STS.U16 [R15+UR4+0x5600], R10 ;  /* 0x0056000a0f007988 */ /* 0x0003e80008000404 */
[----:B------:R4:W-:Y:S04]  /*13a30*/  STS.U16 [R15+UR4+0x5e00], R16 ;  /* 0x005e00100f007988 */ /* 0x0009e80008000404 */
[----:B0-----:R-:W2:Y:S04]  /*13a40*/  LDL.LU R9, [R1+0x1024] ;  /* 0x0010240001097983 */ /* 0x001ea80000300800 */
[----:B-1----:R-:W2:Y:S04]  /*13a50*/  LDL.LU R10, [R1+0x1020] ;  /* 0x00102000010a7983 */ /* 0x002ea80000300800 */
[----:B----4-:R-:W4:Y:S04]  /*13a60*/  LDL.LU R16, [R1+0x101c] ;  /* 0x00101c0001107983 */ /* 0x010f280000300800 */
[----:B------:R0:W-:Y:S04]  /*13a70*/  STS.U16 [R15+UR4+0x6600], R22 ;  /* 0x006600160f007988 */ /* 0x0001e80008000404 */
[----:B---3--:R1:W-:Y:S04]  /*13a80*/  STS.U16 [R15+UR4+0x6e00], R20 ;  /* 0x006e00140f007988 */ /* 0x0083e80008000404 */
[----:B------:R3:W-:Y:S04]  /*13a90*/  STS.U16 [R15+UR4+0x7600], R21 ;  /* 0x007600150f007988 */ /* 0x0007e80008000404 */
[----:B0-----:R-:W4:Y:S04]  /*13aa0*/  LDL.LU R22, [R1+0x1018] ;  /* 0x0010180001167983 */ /* 0x001f280000300800 */
[----:B-1----:R-:W4:Y:S04]  /*13ab0*/  LDL.LU R20, [R1+0x1014] ;  /* 0x0010140001147983 */ /* 0x002f280000300800 */
[----:B---3--:R-:W3:Y:S04]  /*13ac0*/  LDL.LU R21, [R1+0x1010] ;  /* 0x0010100001157983 */ /* 0x008ee80000300800 */
[----:B------:R0:W-:Y:S02]  /*13ad0*/  STS.U16 [R15+UR4+0x7e00], R4 ;  /* 0x007e00040f007988 */ /* 0x0001e40008000404 */
[----:B0-----:R-:W0:Y:S01]  /*13ae0*/  S2R R4, SR_TID.X ;  /* 0x0000000000047919 */ /* 0x001e220000002100 */
[----:B------:R-:W1:Y:S01]  /*13af0*/  S2UR UR7, SR_CgaCtaId ;  /* 0x00000000000779c3 */ /* 0x000e620000008800 */
[----:B------:R-:W-:Y:S04]  /*13b00*/  STS.U16 [R15+UR4+0x2e00], R3 ;  /* 0x002e00030f007988 */ /* 0x000fe80008000404 */
[----:B------:R-:W-:Y:S04]  /*13b10*/  STS.U16 [R15+UR4+0x3600], R7 ;  /* 0x003600070f007988 */ /* 0x000fe80008000404 */
[----:B------:R-:W-:Y:S04]  /*13b20*/  STS.U16 [R15+UR4+0x3e00], R6 ;  /* 0x003e00060f007988 */ /* 0x000fe80008000404 */
[----:B------:R-:W-:Y:S01]  /*13b30*/  STS.U16 [R15+UR4+0x4600], R5 ;  /* 0x004600050f007988 */ /* 0x000fe20008000404 */
[----:B0-----:R-:W-:-:S05]  /*13b40*/  LOP3.LUT R4, R4, 0x7f, RZ, 0xc0, !PT ;  /* 0x0000007f04047812 */ /* 0x001fca00078ec0ff */
[----:B------:R-:W-:-:S05]  /*13b50*/  IMAD.SHL.U32 R4, R4, 0x2, RZ ;  /* 0x0000000204047824 */ /* 0x000fca00078e00ff */
[----:B------:R-:W-:Y:S01]  /*13b60*/  LOP3.LUT R4, R4, 0x70, RZ, 0x3c, !PT ;  /* 0x0000007004047812 */ /* 0x000fe200078e3cff */
[----:B------:R-:W-:Y:S02]  /*13b70*/  UMOV UR6, 0x400 ;  /* 0x0000040000067882 */ /* 0x000fe40000000000 */
[----:B-1----:R-:W-:Y:S01]  /*13b80*/  ULEA UR6, UR7, UR6, 0x18 ;  /* 0x0000000607067291 */ /* 0x002fe2000f8ec0ff */
[----:B--2---:R-:W-:Y:S04]  /*13b90*/  STS.U16 [R15+UR4+0x2600], R8 ;  /* 0x002600080f007988 */ /* 0x004fe80008000404 */
[----:B------:R-:W-:Y:S04]  /*13ba0*/  STS.U16 [R15+UR4+0x1e00], R9 ;  /* 0x001e00090f007988 */ /* 0x000fe80008000404 */
[----:B------:R-:W-:Y:S04]  /*13bb0*/  STS.U16 [R15+UR4+0x1600], R10 ;  /* 0x0016000a0f007988 */ /* 0x000fe80008000404 */
[----:B----4-:R-:W-:Y:S04]  /*13bc0*/  STS.U16 [R15+UR4+0xe00], R16 ;  /* 0x000e00100f007988 */ /* 0x010fe80008000404 */
[----:B------:R0:W-:Y:S04]  /*13bd0*/  STS.U16 [R15+UR4+0x600], R22 ;  /* 0x000600160f007988 */ /* 0x0001e80008000404 */
[----:B------:R-:W-:Y:S04]  /*13be0*/  STS.U16 [R4+UR4+0x4f00], R11 ;  /* 0x004f000b04007988 */ /* 0x000fe80008000404 */
[----:B------:R-:W-:Y:S04]  /*13bf0*/  STS.U16 [R4+UR4+0x5700], R24 ;  /* 0x0057001804007988 */ /* 0x000fe80008000404 */
[----:B------:R-:W-:Y:S04]  /*13c00*/  STS.U16 [R4+UR4+0x5f00], R27 ;  /* 0x005f001b04007988 */ /* 0x000fe80008000404 */
[----:B------:R-:W-:Y:S04]  /*13c10*/  STS.U16 [R4+UR4+0x6700], R14 ;  /* 0x0067000e04007988 */ /* 0x000fe80008000404 */
[----:B------:R-:W-:Y:S04]  /*13c20*/  STS.U16 [R4+UR4+0x6f00], R2 ;  /* 0x006f000204007988 */ /* 0x000fe80008000404 */
[----:B---3--:R-:W-:Y:S04]  /*13c30*/  STS.U16 [R4+UR4+0x7700], R21 ;  /* 0x0077001504007988 */ /* 0x008fe80008000404 */
[----:B------:R-:W-:Y:S04]  /*13c40*/  STS.U16 [R4+UR4+0x7f00], R20 ;  /* 0x007f001404007988 */ /* 0x000fe80008000404 */
[----:B------:R-:W-:Y:S04]  /*13c50*/  STS.U16 [R4+UR4+0x700], R18 ;  /* 0x0007001204007988 */ /* 0x000fe80008000404 */
[----:B------:R-:W-:Y:S04]  /*13c60*/  STS.U16 [R4+UR4+0xf00], R12 ;  /* 0x000f000c04007988 */ /* 0x000fe80008000404 */
[----:B------:R-:W-:Y:S04]  /*13c70*/  STS.U16 [R4+UR4+0x1700], R13 ;  /* 0x0017000d04007988 */ /* 0x000fe80008000404 */
[----:B------:R1:W-:Y:S04]  /*13c80*/  STS.U16 [R4+UR4+0x1f00], R17 ;  /* 0x001f001104007988 */ /* 0x0003e80008000404 */
[----:B------:R-:W-:Y:S04]  /*13c90*/  STS.U16 [R4+UR4+0x2700], R19 ;  /* 0x0027001304007988 */ /* 0x000fe80008000404 */
[----:B------:R-:W-:Y:S04]  /*13ca0*/  STS.U16 [R4+UR4+0x2f00], R23 ;  /* 0x002f001704007988 */ /* 0x000fe80008000404 */
[----:B------:R-:W-:Y:S04]  /*13cb0*/  STS.U16 [R4+UR4+0x3700], R25 ;  /* 0x0037001904007988 */ /* 0x000fe80008000404 */
[----:B------:R-:W-:Y:S04]  /*13cc0*/  STS.U16 [R4+UR4+0x3f00], R26 ;  /* 0x003f001a04007988 */ /* 0x000fe80008000404 */
[----:B------:R-:W-:Y:S01]  /*13cd0*/  STS.U16 [R4+UR4+0x4700], R29 ;  /* 0x0047001d04007988 */ /* 0x000fe20008000404 */
[----:B------:R-:W-:Y:S01]  /*13ce0*/  BAR.SYNC.DEFER_BLOCKING 0x0 ;  /* 0x0000000000007b1d */ /* 0x000fe20000010000 */
[----:B0-----:R-:W-:-:S05]  /*13cf0*/  LOP3.LUT R22, R0, 0x20, RZ, 0x3c, !PT ;  /* 0x0000002000167812 */ /* 0x001fca00078e3cff */
[----:B-1----:R-:W2:Y:S04]  /*13d00*/  LDL.LU.64 R16, [R1+0x610] ;  /* 0x0006100001107983 */ /* 0x002ea80000300a00 */
[----:B------:R-:W0:Y:S04]  /*13d10*/  LDSM.16.M88.4 R12, [R28+UR6] ;  /* 0x000000061c0c783b */ /* 0x000e280008000200 */
[----:B------:R-:W1:Y:S04]  /*13d20*/  LDSM.16.M88.4 R4, [R28+UR6+0x2000] ;  /* 0x002000061c04783b */ /* 0x000e680008000200 */
[----:B------:R-:W3:Y:S04]  /*13d30*/  LDSM.16.M88.4 R24, [R28+UR6+0x6000] ;  /* 0x006000061c18783b */ /* 0x000ee80008000200 */
[----:B------:R-:W-:Y:S04]  /*13d40*/  LDSM.16.MT88.4 R8, [R0+UR6+0x8000] ;  /* 0x008000060008783b */ /* 0x000fe80008004200 */
[----:B0-----:R-:W-:Y:S04]  /*13d50*/  STL.64 [R1+0x20], R12 ;  /* 0x0000200c01007387 */ /* 0x001fe80000100a00 */
[----:B------:R-:W-:Y:S04]  /*13d60*/  STL.64 [R1+0x28], R14 ;  /* 0x0000280e01007387 */ /* 0x000fe80000100a00 */
[----:B------:R-:W2:Y:S04]  /*13d70*/  LDL.LU.64 R18, [R1+0x618] ;  /* 0x0006180001127983 */ /* 0x000ea80000300a00 */
[----:B-1----:R-:W-:Y:S04]  /*13d80*/  STL.64 [R1+0x10], R4 ;  /* 0x0000100401007387 */ /* 0x002fe80000100a00 */
[----:B------:R-:W-:Y:S04]  /*13d90*/  STL.64 [R1+0x18], R6 ;  /* 0x0000180601007387 */ /* 0x000fe80000100a00 */
[----:B------:R-:W0:Y:S04]  /*13da0*/  LDSM.16.M88.4 R4, [R28+UR6+0x4000] ;  /* 0x004000061c04783b */ /* 0x000e280008000200 */
[----:B------:R-:W1:Y:S04]  /*13db0*/  LDSM.16.MT88.4 R12, [R22+UR6+0x8000] ;  /* 0x00800006160c783b */ /* 0x000e680008004200 */
[----:B------:R-:W-:Y:S04]  /*13dc0*/  STL [R1+0xfd8], R28 ;  /* 0x000fd81c01007387 */ /* 0x000fe80000100800 */
[----:B---3--:R-:W-:Y:S04]  /*13dd0*/  STL [R1+0xf60], R26 ;  /* 0x000f601a01007387 */ /* 0x008fe80000100800 */
[----:B0-----:R-:W-:Y:S04]  /*13de0*/  STL.64 [R1+0x8], R6 ;  /* 0x0000080601007387 */ /* 0x001fe80000100a00 */
[----:B------:R0:W-:Y:S04]  /*13df0*/  STL.64 [R1+0xff8], R4 ;  /* 0x000ff80401007387 */ /* 0x0001e80000100a00 */
[----:B0-----:R-:W3:Y:S04]  /*13e00*/  LDL.LU.64 R4, [R1+0x600] ;  /* 0x0006000001047983 */ /* 0x001ee80000300a00 */
[----:B------:R-:W3:Y:S04]  /*13e10*/  LDL.LU.64 R6, [R1+0x608] ;  /* 0x0006080001067983 */ /* 0x000ee80000300a00 */
[----:B------:R-:W-:Y:S04]  /*13e20*/  STL [R1+0xf5c], R27 ;  /* 0x000f5c1b01007387 */ /* 0x000fe80000100800 */
[----:B-1----:R-:W-:Y:S04]  /*13e30*/  STL [R1+0xfe0], R15 ;  /* 0x000fe00f01007387 */ /* 0x002fe80000100800 */
[----:B------:R-:W-:Y:S04]  /*13e40*/  STL [R1+0xff0], R14 ;  /* 0x000ff00e01007387 */ /* 0x000fe80000100800 */
[----:B------:R0:W-:Y:S04]  /*13e50*/  STL.64 [R1+0xfe8], R12 ;  /* 0x000fe80c01007387 */ /* 0x0001e80000100a00 */
[----:B0-----:R-:W4:Y:S04]  /*13e60*/  LDL.LU.64 R12, [R1+0x5f0] ;  /* 0x0005f000010c7983 */ /* 0x001f280000300a00 */
[----:B------:R-:W2:Y:S04]  /*13e70*/  LDL.LU.64 R14, [R1+0x5f8] ;  /* 0x0005f800010e7983 */ /* 0x000ea80000300a00 */
[----:B--2---:R-:W-:Y:S04]  /*13e80*/  STL.64 [R1+0x1008], R14 ;  /* 0x0010080e01007387 */ /* 0x004fe80000100a00 */
[----:B----4-:R0:W-:Y:S04]  /*13e90*/  STL.64 [R1+0x1000], R12 ;  /* 0x0010000c01007387 */ /* 0x0101e80000100a00 */
[----:B0-----:R-:W3:Y:S04]  /*13ea0*/  LDL.LU.64 R12, [R1+0x10] ;  /* 0x00001000010c7983 */ /* 0x001ee80000300a00 */
[----:B------:R-:W-:Y:S04]  /*13eb0*/  STL [R1+0xfdc], R22 ;  /* 0x000fdc1601007387 */ /* 0x000fe80000100800 */
[----:B------:R-:W2:Y:S01]  /*13ec0*/  LDL.LU.64 R20, [R1+0x20] ;  /* 0x0000200001147983 */ /* 0x000ea20000300a00 */
[C---:B---3--:R-:W-:Y:S08]  /*13ed0*/  HMMA.16816.F32.BF16 R4, R8.reuse, R12, R4 ;  /* 0x0000000c0804723c */ /* 0x048ff00000041804 */
[----:B--2---:R-:W-:Y:S01]  /*13ee0*/  HMMA.16816.F32.BF16 R16, R8, R20, R16 ;  /* 0x000000140810723c */ /* 0x004fe20000041810 */
[----:B------:R-:W-:-:S02]  /*13ef0*/  IMAD.MOV.U32 R27, RZ, RZ, R20 ;  /* 0x000000ffff1b7224 */ /* 0x000fc400078e0014 */
[----:B------:R-:W-:Y:S01]  /*13f00*/  IMAD.MOV.U32 R26, RZ, RZ, R21 ;  /* 0x000000ffff1a7224 */ /* 0x000fe200078e0015 */
[----:B------:R-:W-:Y:S01]  /*13f10*/  MOV R28, R12 ;  /* 0x0000000c001c7202 */ /* 0x000fe20000000f00 */
[----:B------:R-:W-:-:S14]  /*13f20*/  IMAD.MOV.U32 R29, RZ, RZ, R13 ;  /* 0x000000ffff1d7224 */ /* 0x000fdc00078e000d */
[----:B------:R-:W-:Y:S02]  /*13f30*/  IMAD.MOV.U32 R21, RZ, RZ, R16 ;  /* 0x000000ffff157224 */ /* 0x000fe400078e0010 */
[----:B------:R-:W-:Y:S02]  /*13f40*/  IMAD.MOV.U32 R20, RZ, RZ, R17 ;  /* 0x000000ffff147224 */ /* 0x000fe400078e0011 */
[----:B------:R-:W-:Y:S01]  /*13f50*/  IMAD.MOV.U32 R3, RZ, RZ, R18 ;  /* 0x000000ffff037224 */ /* 0x000fe200078e0012 */
[----:B------:R-:W2:Y:S01]  /*13f60*/  LDL.LU.64 R16, [R1+0x5e0] ;  /* 0x0005e00001107983 */ /* 0x000ea20000300a00 */
[----:B------:R-:W-:-:S03]  /*13f70*/  IMAD.MOV.U32 R2, RZ, RZ, R19 ;  /* 0x000000ffff027224 */ /* 0x000fc600078e0013 */
[----:B------:R-:W2:Y:S04]  /*13f80*/  LDL.LU.64 R18, [R1+0x5e8] ;  /* 0x0005e80001127983 */ /* 0x000ea80000300a00 */
[----:B------:R-:W3:Y:S04]  /*13f90*/  LDL.LU.64 R14, [R1+0x1008] ;  /* 0x00100800010e7983 */ /* 0x000ee80000300a00 */
[----:B------:R-:W3:Y:S04]  /*13fa0*/  LDL.LU.64 R12, [R1+0x1000] ;  /* 0x00100000010c7983 */ /* 0x000ee80000300a00 */
[----:B------:R0:W-:Y:S04]  /*13fb0*/  STL.64 [R1+0x70], R4 ;  /* 0x0000700401007387 */ /* 0x0001e80000100a00 */
[----:B------:R-:W-:Y:S04]  /*13fc0*/  STL [R1+0x78], R6 ;  /* 0x0000780601007387 */ /* 0x000fe80000100800 */
[----:B0-----:R-:W3:Y:S01]  /*13fd0*/  LDL.LU.64 R4, [R1+0xff8] ;  /* 0x000ff80001047983 */ /* 0x001ee20000300a00 */
[----:B------:R-:W-:Y:S01]  /*13fe0*/  IMAD.MOV.U32 R23, RZ, RZ, R7 ;  /* 0x000000ffff177224 */ /* 0x000fe200078e0007 */
[----:B---3--:R-:W-:Y:S01]  /*13ff0*/  HMMA.16816.F32.BF16 R12, R8, R4, R12 ;  /* 0x00000004080c723c */ /* 0x008fe2000004180c */
[----:B------:R-:W-:-:S15]  /*14000*/  IMAD.MOV.U32 R22, RZ, RZ, R5 ;  /* 0x000000ffff167224 */ /* 0x000fde00078e0005 */
[----:B------:R-:W-:-:S03]  /*14010*/  NOP ;  /* 0x0000000000007918 */ /* 0x000fc60000000000 */
[----:B------:R-:W-:Y:S04]  /*14020*/  STL.64 [R1+0x60], R12 ;  /* 0x0000600c01007387 */ /* 0x000fe80000100a00 */
[----:B------:R0:W-:Y:S02]  /*14030*/  STL.64 [R1+0x68], R14 ;  /* 0x0000680e01007387 */ /* 0x0001e40000100a00 */
[----:B0-----:R-:W-:Y:S01]  /*14040*/  IMAD.MOV.U32 R15, RZ, RZ, R4 ;  /* 0x000000ffff0f7224 */ /* 0x001fe200078e0004 */
[----:B--2---:R-:W-:Y:S01]  /*14050*/  HMMA.16816.F32.BF16 R8, R8, R24, R16 ;  /* 0x000000180808723c */ /* 0x004fe20000041810 */
[----:B------:R-:W0:Y:S04]  /*14060*/  LDSM.16.MT88.4 R4, [R0+UR6+0x8400] ;  /* 0x008400060004783b */ /* 0x000e280008004200 */
[----:B------:R-:W2:Y:S04]  /*14070*/  LDL.LU R14, [R1+0xff0] ;  /* 0x000ff000010e7983 */ /* 0x000ea80000300800 */
[----:B------:R-:W2:Y:S04]  /*14080*/  LDL.LU.64 R12, [R1+0xfe8] ;  /* 0x000fe800010c7983 */ /* 0x000ea80000300a00 */
[----:B0-----:R-:W-:Y:S04]  /*14090*/  STL.64 [R1+0xfa8], R6 ;  /* 0x000fa80601007387 */ /* 0x001fe80000100a00 */
[----:B------:R0:W-:Y:S02]  /*140a0*/  STL.64 [R1+0xfa0], R4 ;  /* 0x000fa00401007387 */ /* 0x0001e40000100a00 */
[----:B0-----:R-:W-:-:S02]  /*140b0*/  IMAD.MOV.U32 R4, RZ, RZ, R15 ;  /* 0x000000ffff047224 */ /* 0x001fc400078e000f */
[----:B------:R-:W-:Y:S01]  /*140c0*/  IMAD.MOV.U32 R5, RZ, RZ, R22 ;  /* 0x000000ffff057224 */ /* 0x000fe200078e0016 */
[----:B------:R-:W2:Y:S04]  /*140d0*/  LDL.LU R15, [R1+0xfe0] ;  /* 0x000fe000010f7983 */ /* 0x000ea80000300800 */
[----:B------:R-:W3:Y:S04]  /*140e0*/  LDL.LU R22, [R1+0xfdc] ;  /* 0x000fdc0001167983 */ /* 0x000ee80000300800 */
[----:B------:R0:W-:Y:S02]  /*140f0*/  STL.64 [R1+0xfb0], R4 ;  /* 0x000fb00401007387 */ /* 0x0001e40000100a00 */
[----:B0-----:R-:W-:-:S02]  /*14100*/  IMAD.MOV.U32 R4, RZ, RZ, R28 ;  /* 0x000000ffff047224 */ /* 0x001fc400078e001c */
[----:B------:R-:W-:Y:S01]  /*14110*/  IMAD.MOV.U32 R5, RZ, RZ, R29 ;  /* 0x000000ffff057224 */ /* 0x000fe200078e001d */
[----:B------:R-:W4:Y:S04]  /*14120*/  LDL.LU R28, [R1+0xfd8] ;  /* 0x000fd800011c7983 */ /* 0x000f280000300800 */
[----:B------:R0:W-:Y:S04]  /*14130*/  STL.64 [R1+0xfc0], R4 ;  /* 0x000fc00401007387 */ /* 0x0001e80000100a00 */
[----:B------:R-:W-:Y:S04]  /*14140*/  STL.64 [R1+0x50], R8 ;  /* 0x0000500801007387 */ /* 0x000fe80000100a00 */
[----:B------:R-:W-:Y:S04]  /*14150*/  STL [R1+0x58], R10 ;  /* 0x0000580a01007387 */ /* 0x000fe80000100800 */
[----:B------:R1:W-:Y:S01]  /*14160*/  STL.64 [R1+0xfb8], R24 ;  /* 0x000fb81801007387 */ /* 0x0003e20000100a00 */
[----:B0-----:R-:W-:Y:S01]  /*14170*/  IMAD.MOV.U32 R4, RZ, RZ, R27 ;  /* 0x000000ffff047224 */ /* 0x001fe200078e001b */
[----:B------:R-:W-:-:S02]  /*14180*/  MOV R5, R26 ;  /* 0x0000001a00057202 */ /* 0x000fc40000000f00 */
[----:B-1----:R-:W2:Y:S04]  /*14190*/  LDL.LU.64 R24, [R1+0x5c0] ;  /* 0x0005c00001187983 */ /* 0x002ea80000300a00 */
[----:B------:R-:W2:Y:S01]  /*141a0*/  LDL.LU.64 R26, [R1+0x5c8] ;  /* 0x0005c800011a7983 */ /* 0x000ea20000300a00 */
[----:B------:R-:W-:-:S03]  /*141b0*/  IMAD.MOV.U32 R29, RZ, RZ, R11 ;  /* 0x000000ffff1d7224 */ /* 0x000fc600078e000b */
[----:B---3--:R-:W0:Y:S04]  /*141c0*/  LDSM.16.MT88.4 R8, [R22+UR6+0x8400] ;  /* 0x008400061608783b */ /* 0x008e280008004200 */
[----:B--2---:R-:W-:Y:S04]  /*141d0*/  STL.64 [R1+0xfd0], R26 ;  /* 0x000fd01a01007387 */ /* 0x004fe80000100a00 */
[----:B------:R1:W-:Y:S04]  /*141e0*/  STL.64 [R1+0xfc8], R24 ;  /* 0x000fc81801007387 */ /* 0x0003e80000100a00 */
[----:B-1----:R-:W2:Y:S04]  /*141f0*/  LDL.LU.64 R24, [R1+0x5d0] ;  /* 0x0005d00001187983 */ /* 0x002ea80000300a00 */
[----:B------:R-:W2:Y:S04]  /*14200*/  LDL.LU.64 R26, [R1+0x5d8] ;  /* 0x0005d800011a7983 */ /* 0x000ea80000300a00 */
[----:B------:R-:W3:Y:S04]  /*14210*/  LDL.LU.64 R16, [R1+0x5a0] ;  /* 0x0005a00001107983 */ /* 0x000ee80000300a00 */
[----:B------:R-:W3:Y:S04]  /*14220*/  LDL.LU.64 R18, [R1+0x5a8] ;  /* 0x0005a80001127983 */ /* 0x000ee80000300a00 */
[----:B0-----:R-:W-:Y:S04]  /*14230*/  STL [R1+0xf6c], R8 ;  /* 0x000f6c0801007387 */ /* 0x001fe80000100800 */
[----:B------:R0:W-:Y:S04]  /*14240*/  STL [R1+0xf68], R9 ;  /* 0x000f680901007387 */ /* 0x0001e80000100800 */
[----:B------:R-:W-:Y:S04]  /*14250*/  STL [R1+0xf64], R10 ;  /* 0x000f640a01007387 */ /* 0x000fe80000100800 */
[----:B------:R1:W-:Y:S04]  /*14260*/  STL [R1+0xf58], R11 ;  /* 0x000f580b01007387 */ /* 0x0003e80000100800 */
[----:B0-----:R-:W3:Y:S04]  /*14270*/  LDL.LU.64 R8, [R1+0x5b0] ;  /* 0x0005b00001087983 */ /* 0x001ee80000300a00 */
[----:B-1----:R-:W3:Y:S01]  /*14280*/  LDL.LU.64 R10, [R1+0x5b8] ;  /* 0x0005b800010a7983 */ /* 0x002ee20000300a00 */
[----:B--2---:R-:W-:Y:S03]  /*14290*/  HMMA.16816.F32.BF16 R4, R12, R4, R24 ;  /* 0x000000040c04723c */ /* 0x004fe60000041818 */
[----:B------:R-:W2:Y:S04]  /*142a0*/  LDL.LU.64 R26, [R1+0xfd0] ;  /* 0x000fd000011a7983 */ /* 0x000ea80000300a00 */
[----:B------:R-:W2:-:S12]  /*142b0*/  LDL.LU.64 R24, [R1+0xfc8] ;  /* 0x000fc80001187983 */ /* 0x000e980000300a00 */
[----:B------:R0:W-:Y:S04]  /*142c0*/  STL.64 [R1+0x40], R4 ;  /* 0x0000400401007387 */ /* 0x0001e80000100a00 */
[----:B------:R2:W-:Y:S04]  /*142d0*/  STL.64 [R1+0x48], R6 ;  /* 0x0000480601007387 */ /* 0x0005e80000100a00 */
[----:B0-----:R-:W2:Y:S02]  /*142e0*/  LDL.LU.64 R4, [R1+0xfc0] ;  /* 0x000fc00001047983 */ /* 0x001ea40000300a00 */
[----:B--2---:R-:W-:Y:S02]  /*142f0*/  HMMA.16816.F32.BF16 R4, R12, R4, R24 ;  /* 0x000000040c04723c */ /* 0x004fe40000041818 */
[----:B------:R-:W3:-:S15]  /*14300*/  LDL.LU.64 R24, [R1+0xfb8] ;  /* 0x000fb80001187983 */ /* 0x000ede0000300a00 */
[----:B------:R-:W-:Y:S02]  /*14310*/  NOP ;  /* 0x0000000000007918 */ /* 0x000fe40000000000 */
[----:B------:R0:W-:Y:S04]  /*14320*/  STL.64 [R1+0x30], R4 ;  /* 0x0000300401007387 */ /* 0x0001e80000100a00 */
[----:B------:R1:W-:Y:S04]  /*14330*/  STL.64 [R1+0x38], R6 ;  /* 0x0000380601007387 */ /* 0x0003e80000100a00 */
[----:B0-----:R-:W1:Y:S01]  /*14340*/  LDL.LU.64 R4, [R1+0xfb0] ;  /* 0x000fb00001047983 */ /* 0x001e620000300a00 */
[C---:B---3--:R-:W-:Y:S08]  /*14350*/  HMMA.16816.F32.BF16 R16, R12.reuse, R24, R16 ;  /* 0x000000180c10723c */ /* 0x048ff00000041810 */
[----:B-1----:R-:W-:Y:S01]  /*14360*/  HMMA.16816.F32.BF16 R4, R12, R4, R8 ;  /* 0x000000040c04723c */ /* 0x002fe20000041808 */
[----:B------:R-:W0:-:S15]  /*14370*/  LDSM.16.MT88.4 R12, [R0+UR6+0x8800] ;  /* 0x00880006000c783b */ /* 0x000e1e0008004200 */
[----:B------:R-:W-:-:S03]  /*14380*/  NOP ;  /* 0x0000000000007918 */ /* 0x000fc60000000000 */
[----:B------:R-:W-:Y:S02]  /*14390*/  IMAD.MOV.U32 R10, RZ, RZ, R6 ;  /* 0x000000ffff0a7224 */ /* 0x000fe400078e0006 */
[----:B------:R-:W-:Y:S02]  /*143a0*/  IMAD.MOV.U32 R8, RZ, RZ, R4 ;  /* 0x000000ffff087224 */ /* 0x000fe400078e0004 */
[----:B------:R-:W-:Y:S02]  /*143b0*/  IMAD.MOV.U32 R9, RZ, RZ, R5 ;  /* 0x000000ffff097224 */ /* 0x000fe400078e0005 */
[----:B------:R-:W-:Y:S02]  /*143c0*/  IMAD.MOV.U32 R26, RZ, RZ, R7 ;  /* 0x000000ffff1a7224 */ /* 0x000fe400078e0007 */
[----:B------:R-:W2:Y:S04]  /*143d0*/  LDL.LU.64 R6, [R1+0xfa8] ;  /* 0x000fa80001067983 */ /* 0x000ea80000300a00 */
[----:B------:R-:W2:Y:S04]  /*143e0*/  LDL.LU.64 R4, [R1+0xfa0] ;  /* 0x000fa00001047983 */ /* 0x000ea80000300a00 */
[----:B------:R-:W-:Y:S04]  /*143f0*/  STL [R1+0xf98], R10 ;  /* 0x000f980a01007387 */ /* 0x000fe80000100800 */
[----:B------:R-:W-:Y:S04]  /*14400*/  STL.64 [R1+0xf90], R8 ;  /* 0x000f900801007387 */ /* 0x000fe80000100a00 */
[----:B------:R1:W-:Y:S04]  /*14410*/  STL [R1+0xf70], R26 ;  /* 0x000f701a01007387 */ /* 0x0003e80000100800 */
[----:B----4-:R-:W-:Y:S04]  /*14420*/  STL [R1+0xea8], R28 ;  /* 0x000ea81c01007387 */ /* 0x010fe80000100800 */
[----:B-1----:R-:W2:Y:S04]  /*14430*/  LDL.64 R26, [R1+0x28] ;  /* 0x00002800011a7983 */ /* 0x002ea80000100a00 */
[----:B------:R-:W-:Y:S04]  /*14440*/  STL.64 [R1+0x90], R16 ;  /* 0x0000901001007387 */ /* 0x000fe80000100a00 */
[----:B------:R-:W-:Y:S04]  /*14450*/  STL.64 [R1+0x98], R18 ;  /* 0x0000981201007387 */ /* 0x000fe80000100a00 */
[----:B0-----:R-:W-:Y:S04]  /*14460*/  STL [R1+0xf00], R12 ;  /* 0x000f000c01007387 */ /* 0x001fe80000100800 */
[----:B------:R-:W-:Y:S04]  /*14470*/  STL [R1+0xefc], R13 ;  /* 0x000efc0d01007387 */ /* 0x000fe80000100800 */
[----:B------:R-:W-:Y:S04]  /*14480*/  STL [R1+0xef8], R14 ;  /* 0x000ef80e01007387 */ /* 0x000fe80000100800 */
[----:B------:R0:W-:Y:S04]  /*14490*/  STL [R1+0xef4], R15 ;  /* 0x000ef40f01007387 */ /* 0x0001e80000100800 */
[----:B0-----:R-:W3:Y:S01]  /*144a0*/  LDL.LU.64 R14, [R1+0x18] ;  /* 0x00001800010e7983 */ /* 0x001ee20000300a00 */
[----:B------:R-:W-:Y:S01]  /*144b0*/  IMAD.MOV.U32 R10, RZ, RZ, R3 ;  /* 0x000000ffff0a7224 */ /* 0x000fe200078e0003 */
[----:B------:R-:W-:-:S05]  /*144c0*/  LOP3.LUT R3, R28, 0x40, RZ, 0x3c, !PT ;  /* 0x000000401c037812 */ /* 0x000fca00078e3cff */
[----:B------:R-:W0:Y:S04]  /*144d0*/  LDSM.16.M88.4 R16, [R3+UR6] ;  /* 0x000000060310783b */ /* 0x000e280008000200 */
[----:B------:R-:W-:Y:S04]  /*144e0*/  STL [R1+0xef0], R0 ;  /* 0x000ef00001007387 */ /* 0x000fe80000100800 */
[----:B0-----:R-:W-:Y:S04]  /*144f0*/  STL.64 [R1+0xc0], R16 ;  /* 0x0000c01001007387 */ /* 0x001fe80000100a00 */
[----:B------:R-:W-:Y:S04]  /*14500*/  STL.64 [R1+0xc8], R18 ;  /* 0x0000c81201007387 */ /* 0x000fe80000100a00 */
[----:B------:R-:W0:Y:S01]  /*14510*/  LDSM.16.M88.4 R16, [R3+UR6+0x2000] ;  /* 0x002000060310783b */ /* 0x000e220008000200 */
[----:B------:R-:W-:-:S03]  /*14520*/  IMAD.MOV.U32 R8, RZ, RZ, R21 ;  /* 0x000000ffff087224 */ /* 0x000fc600078e0015 */
[----:B0-----:R-:W-:Y:S01]  /*14530*/  STL.64 [R1+0xd0], R16 ;  /* 0x0000d01001007387 */ /* 0x001fe20000100a00 */
[----:B------:R-:W-:-:S03]  /*14540*/  MOV R21, R19 ;  /* 0x0000001300157202 */ /* 0x000fc60000000f00 */
[----:B------:R-:W-:Y:S04]  /*14550*/  STL [R1+0xd8], R18 ;  /* 0x0000d81201007387 */ /* 0x000fe80000100800 */
[----:B------:R-:W0:Y:S01]  /*14560*/  LDSM.16.M88.4 R16, [R3+UR6+0x4000] ;  /* 0x004000060310783b */ /* 0x000e220008000200 */
[----:B------:R-:W-:Y:S02]  /*14570*/  IMAD.MOV.U32 R9, RZ, RZ, R20 ;  /* 0x000000ffff097224 */ /* 0x000fe400078e0014 */
[----:B------:R-:W-:Y:S01]  /*14580*/  IMAD.MOV.U32 R11, RZ, RZ, R2 ;  /* 0x000000ffff0b7224 */ /* 0x000fe200078e0002 */
[----:B------:R-:W-:Y:S01]  /*14590*/  STL [R1+0xe24], R21 ;  /* 0x000e241501007387 */ /* 0x000fe20000100800 */
[----:B0-----:R-:W-:-:S03]  /*145a0*/  IMAD.MOV.U32 R20, RZ, RZ, R16 ;  /* 0x000000ffff147224 */ /* 0x001fc600078e0010 */
[----:B------:R-:W-:Y:S01]  /*145b0*/  STL.64 [R1+0xe8], R18 ;  /* 0x0000e81201007387 */ /* 0x000fe20000100a00 */
[----:B------:R-:W-:-:S03]  /*145c0*/  IMAD.MOV.U32 R2, RZ, RZ, R17 ;  /* 0x000000ffff027224 */ /* 0x000fc600078e0011 */
[----:B------:R-:W0:Y:S04]  /*145d0*/  LDSM.16.M88.4 R16, [R3+UR6+0x6000] ;  /* 0x006000060310783b */ /* 0x000e280008000200 */
[----:B------:R-:W-:Y:S04]  /*145e0*/  STL [R1+0xf08], R2 ;  /* 0x000f080201007387 */ /* 0x000fe80000100800 */
[----:B------:R-:W-:Y:S04]  /*145f0*/  STL [R1+0xf04], R20 ;  /* 0x000f041401007387 */ /* 0x000fe80000100800 */
[----:B------:R-:W-:Y:S04]  /*14600*/  STL [R1+0xcd4], R3 ;  /* 0x000cd40301007387 */ /* 0x000fe80000100800 */
[----:B0-----:R-:W-:Y:S04]  /*14610*/  STL.64 [R1+0x100], R16 ;  /* 0x0001001001007387 */ /* 0x001fe80000100a00 */
[----:B------:R-:W-:Y:S04]  /*14620*/  STL.64 [R1+0x108], R18 ;  /* 0x0001081201007387 */ /* 0x000fe80000100a00 */
[----:B------:R-:W0:Y:S04]  /*14630*/  LDSM.16.MT88.4 R16, [R22+UR6+0x8800] ;  /* 0x008800061610783b */ /* 0x000e280008004200 */
[----:B------:R-:W-:Y:S04]  /*14640*/  STL [R1+0xf0c], R22 ;  /* 0x000f0c1601007387 */ /* 0x000fe80000100800 */
[----:B0-----:R-:W-:Y:S04]  /*14650*/  STL.64 [R1+0xea0], R18 ;  /* 0x000ea01201007387 */ /* 0x001fe80000100a00 */
[----:B------:R0:W-:Y:S04]  /*14660*/  STL.64 [R1+0xe98], R16 ;  /* 0x000e981001007387 */ /* 0x0001e80000100a00 */
[----:B0-----:R-:W4:Y:S04]  /*14670*/  LDL.LU R16, [R1+0x70] ;  /* 0x0000700001107983 */ /* 0x001f280000300800 */
[----:B------:R-:W4:Y:S04]  /*14680*/  LDL.LU R17, [R1+0x74] ;  /* 0x0000740001117983 */ /* 0x000f280000300800 */
[----:B------:R-:W4:Y:S01]  /*14690*/  LDL.LU R18, [R1+0x78] ;  /* 0x0000780001127983 */ /* 0x000f220000300800 */
[----:B--2---:R-:W-:Y:S01]  /*146a0*/  HMMA.16816.F32.BF16 R8, R4, R26, R8 ;  /* 0x0000001a0408723c */ /* 0x004fe20000041808 */
[----:B------:R-:W-:-:S15]  /*146b0*/  IMAD.MOV.U32 R19, RZ, RZ, R23 ;  /* 0x000000ffff137224 */ /* 0x000fde00078e0017 */
[----:B------:R-:W-:-:S03]  /*146c0*/  NOP ;  /* 0x0000000000007918 */ /* 0x000fc60000000000 */
[----:B------:R-:W-:Y:S02]  /*146d0*/  IMAD.MOV.U32 R23, RZ, RZ, R10 ;  /* 0x000000ffff177224 */ /* 0x000fe400078e000a */
[----:B------:R-:W-:Y:S01]  /*146e0*/  IMAD.MOV.U32 R25, RZ, RZ, R8 ;  /* 0x000000ffff197224 */ /* 0x000fe200078e0008 */
[----:B------:R-:W2:Y:S01]  /*146f0*/  LDL.LU R10, [R1+0xf98] ;  /* 0x000f9800010a7983 */ /* 0x000ea20000300800 */
[----:B------:R-:W-:-:S03]  /*14700*/  IMAD.MOV.U32 R24, RZ, RZ, R9 ;  /* 0x000000ffff187224 */ /* 0x000fc600078e0009 */
[----:B------:R-:W2:Y:S04]  /*14710*/  LDL.LU.64 R8, [R1+0xf90] ;  /* 0x000f900001087983 */ /* 0x000ea80000300a00 */
[----:B------:R0:W-:Y:S01]  /*14720*/  STL [R1+0xf88], R23 ;  /* 0x000f881701007387 */ /* 0x0001e20000100800 */
[----:B---3--:R-:W-:-:S03]  /*14730*/  IMAD.MOV.U32 R27, RZ, RZ, R14 ;  /* 0x000000ffff1b7224 */ /* 0x008fc600078e000e */
[----:B0-----:R-:W3:Y:S04]  /*14740*/  LDL.LU.64 R22, [R1+0x8] ;  /* 0x0000080001167983 */ /* 0x001ee80000300a00 */
[----:B------:R-:W-:Y:S04]  /*14750*/  STL.64 [R1+0xf80], R26 ;  /* 0x000f801a01007387 */ /* 0x000fe80000100a00 */
[----:B------:R0:W-:Y:S04]  /*14760*/  STL.64 [R1+0xf78], R24 ;  /* 0x000f781801007387 */ /* 0x0001e80000100a00 */
[----:B0-----:R-:W2:Y:S04]  /*14770*/  LDL.LU R24, [R1+0x60] ;  /* 0x0000600001187983 */ /* 0x001ea80000300800 */
[----:B------:R-:W2:Y:S04]  /*14780*/  LDL.LU R25, [R1+0x64] ;  /* 0x0000640001197983 */ /* 0x000ea80000300800 */
[----:B------:R-:W2:Y:S04]  /*14790*/  LDL.LU R26, [R1+0x68] ;  /* 0x00006800011a7983 */ /* 0x000ea80000300800 */
[----:B------:R-:W2:Y:S01]  /*147a0*/  LDL.LU R27, [R1+0x6c] ;  /* 0x00006c00011b7983 */ /* 0x000ea20000300800 */
[----:B------:R-:W-:-:S02]  /*147b0*/  IMAD.MOV.U32 R3, RZ, RZ, R11 ;  /* 0x000000ffff037224 */ /* 0x000fc400078e000b */
[----:B------:R-:W-:Y:S01]  /*147c0*/  IMAD.MOV.U32 R11, RZ, RZ, R15 ;  /* 0x000000ffff0b7224 */ /* 0x000fe200078e000f */
[----:B----4-:R-:W-:-:S15]  /*147d0*/  HMMA.16816.F32.BF16 R16, R4, R14, R16 ;  /* 0x0000000e0410723c */ /* 0x010fde0000041810 */
[----:B------:R-:W-:-:S04]  /*147e0*/  NOP ;  /* 0x0000000000007918 */ /* 0x000fc80000000000 */
[----:B------:R-:W-:Y:S01]  /*147f0*/  MOV R13, R16 ;  /* 0x00000010000d7202 */ /* 0x000fe20000000f00 */
[----:B------:R-:W-:Y:S01]  /*14800*/  IMAD.MOV.U32 R14, RZ, RZ, R17 ;  /* 0x000000ffff0e7224 */ /* 0x000fe200078e0011 */
[----:B------:R-:W4:Y:S01]  /*14810*/  LDL.LU R16, [R1+0x50] ;  /* 0x0000500001107983 */ /* 0x000f220000300800 */
[----:B------:R-:W-:-:S03]  /*14820*/  IMAD.MOV.U32 R15, RZ, RZ, R18 ;  /* 0x000000ffff0f7224 */ /* 0x000fc600078e0012 */
[----:B------:R-:W4:Y:S04]  /*14830*/  LDL.LU R17, [R1+0x54] ;  /* 0x0000540001117983 */ /* 0x000f280000300800 */
[----:B------:R-:W4:Y:S01]  /*14840*/  LDL.LU R18, [R1+0x58] ;  /* 0x0000580001127983 */ /* 0x000f220000300800 */
[----:B---3--:R-:W-:Y:S01]  /*14850*/  IMAD.MOV.U32 R28, RZ, RZ, R23 ;  /* 0x000000ffff1c7224 */ /* 0x008fe200078e0017 */
[----:B--2---:R-:W-:Y:S02]  /*14860*/  HMMA.16816.F32.BF16 R24, R4, R22, R24 ;  /* 0x000000160418723c */ /* 0x004fe40000041818 */
[----:B------:R-:W2:Y:S01]  /*14870*/  LDL.LU R23, [R1+0xf88] ;  /* 0x000f880001177983 */ /* 0x000ea20000300800 */
[----:B------:R-:W-:Y:S02]  /*14880*/  IMAD.MOV.U32 R0, RZ, RZ, R19 ;  /* 0x000000ffff007224 */ /* 0x000fe400078e0013 */
[----:B------:R-:W-:-:S02]  /*14890*/  IMAD.MOV.U32 R19, RZ, RZ, R29 ;  /* 0x000000ffff137224 */ /* 0x000fc400078e001d */
[----:B------:R-:W-:-:S12]  /*148a0*/  IMAD.MOV.U32 R29, RZ, RZ, R22 ;  /* 0x000000ffff1d7224 */ /* 0x000fd800078e0016 */
[----:B------:R-:W-:Y:S01]  /*148b0*/  IMAD.MOV.U32 R22, RZ, RZ, R24 ;  /* 0x000000ffff167224 */ /* 0x000fe200078e0018 */
[----:B------:R-:W-:Y:S01]  /*148c0*/  MOV R12, R27 ;  /* 0x0000001b000c7202 */ /* 0x000fe20000000f00 */
[----:B------:R-:W-:Y:S02]  /*148d0*/  IMAD.MOV.U32 R20, RZ, RZ, R26 ;  /* 0x000000ffff147224 */ /* 0x000fe400078e001a */
[----:B------:R-:W-:Y:S01]  /*148e0*/  IMAD.MOV.U32 R2, RZ, RZ, R25 ;  /* 0x000000ffff027224 */ /* 0x000fe200078e0019 */
[----:B------:R-:W3:Y:S04]  /*148f0*/  LDL.LU.64 R26, [R1+0xf80] ;  /* 0x000f8000011a7983 */ /* 0x000ee80000300a00 */
[----:B------:R-:W3:Y:S04]  /*14900*/  LDL.LU.64 R24, [R1+0xf78] ;  /* 0x000f780001187983 */ /* 0x000ee80000300a00 */
[----:B--2---:R-:W-:Y:S04]  /*14910*/  STL.64 [R1+0xf38], R22 ;  /* 0x000f381601007387 */ /* 0x004fe80000100a00 */
[----:B------:R0:W-:Y:S04]  /*14920*/  STL [R1+0xf30], R20 ;  /* 0x000f301401007387 */ /* 0x0001e80000100800 */
[----:B0-----:R-:W2:Y:S04]  /*14930*/  LDL.LU R20, [R1+0x30] ;  /* 0x0000300001147983 */ /* 0x001ea80000300800 */
[----:B------:R-:W2:Y:S04]  /*14940*/  LDL.LU R21, [R1+0x34] ;  /* 0x0000340001157983 */ /* 0x000ea80000300800 */
[----:B------:R-:W2:Y:S04]  /*14950*/  LDL.LU R22, [R1+0x38] ;  /* 0x0000380001167983 */ /* 0x000ea80000300800 */
[----:B------:R-:W2:Y:S04]  /*14960*/  LDL.LU R23, [R1+0x3c] ;  /* 0x00003c0001177983 */ /* 0x000ea80000300800 */
[----:B--2---:R3:W-:Y:S04]  /*14970*/  STL.64 [R1+0xf48], R22 ;  /* 0x000f481601007387 */ /* 0x0047e80000100a00 */
[----:B------:R-:W-:Y:S01]  /*14980*/  STL.64 [R1+0xf40], R20 ;  /* 0x000f401401007387 */ /* 0x000fe20000100a00 */
[----:B---3--:R-:W-:-:S03]  /*14990*/  IMAD.MOV.U32 R22, RZ, RZ, R26 ;  /* 0x000000ffff167224 */ /* 0x008fc600078e001a */
[----:B------:R-:W2:Y:S04]  /*149a0*/  LDL.LU R26, [R1+0xf70] ;  /* 0x000f7000011a7983 */ /* 0x000ea80000300800 */
[----:B------:R-:W3:Y:S04]  /*149b0*/  LDL.LU R23, [R1+0x2c] ;  /* 0x00002c0001177983 */ /* 0x000ee80000300800 */
[----:B------:R0:W-:Y:S04]  /*149c0*/  STL.64 [R1+0xf18], R14 ;  /* 0x000f180e01007387 */ /* 0x0001e80000100a00 */
[----:B------:R1:W-:Y:S01]  /*149d0*/  STL.64 [R1+0xf10], R12 ;  /* 0x000f100c01007387 */ /* 0x0003e20000100a00 */
[----:B0-----:R-:W-:-:S02]  /*149e0*/  IMAD.MOV.U32 R14, RZ, RZ, R10 ;  /* 0x000000ffff0e7224 */ /* 0x001fc400078e000a */
[----:B-1----:R-:W-:Y:S02]  /*149f0*/  IMAD.MOV.U32 R12, RZ, RZ, R8 ;  /* 0x000000ffff0c7224 */ /* 0x002fe400078e0008 */
[----:B------:R-:W3:Y:S01]  /*14a00*/  LDL.LU R8, [R1+0xf6c] ;  /* 0x000f6c0001087983 */ /* 0x000ee20000300800 */
[----:B------:R-:W-:-:S03]  /*14a10*/  IMAD.MOV.U32 R13, RZ, RZ, R9 ;  /* 0x000000ffff0d7224 */ /* 0x000fc600078e0009 */
[----:B------:R-:W3:Y:S04]  /*14a20*/  LDL.LU R9, [R1+0xf68] ;  /* 0x000f680001097983 */ /* 0x000ee80000300800 */
[----:B------:R-:W3:Y:S01]  /*14a30*/  LDL.LU R10, [R1+0xf64] ;  /* 0x000f6400010a7983 */ /* 0x000ee20000300800 */
[----:B--2---:R-:W-:-:S03]  /*14a40*/  IMAD.MOV.U32 R15, RZ, RZ, R26 ;  /* 0x000000ffff0f7224 */ /* 0x004fc600078e001a */
[----:B------:R-:W4:Y:S04]  /*14a50*/  LDL.LU R26, [R1+0xf60] ;  /* 0x000f6000011a7983 */ /* 0x000f280000300800 */
[----:B------:R0:W-:Y:S04]  /*14a60*/  STL.64 [R1+0xf28], R14 ;  /* 0x000f280e01007387 */ /* 0x0001e80000100a00 */
[----:B------:R1:W-:Y:S01]  /*14a70*/  STL.64 [R1+0xf20], R12 ;  /* 0x000f200c01007387 */ /* 0x0003e20000100a00 */
[----:B0-----:R-:W-:Y:S02]  /*14a80*/  IMAD.MOV.U32 R14, RZ, RZ, R27 ;  /* 0x000000ffff0e7224 */ /* 0x001fe400078e001b */
[----:B------:R-:W-:Y:S01]  /*14a90*/  IMAD.MOV.U32 R15, RZ, RZ, R11 ;  /* 0x000000ffff0f7224 */ /* 0x000fe200078e000b */
[----:B------:R-:W4:Y:S04]  /*14aa0*/  LDL.LU R27, [R1+0xf5c] ;  /* 0x000f5c00011b7983 */ /* 0x000f280000300800 */
[----:B------:R-:W3:Y:S04]  /*14ab0*/  LDL.LU R11, [R1+0xf58] ;  /* 0x000f5800010b7983 */ /* 0x000ee80000300800 */
[----:B------:R0:W-:Y:S04]  /*14ac0*/  STL.64 [R1+0xf50], R14 ;  /* 0x000f500e01007387 */ /* 0x0001e80000100a00 */
[----:B-1----:R-:W3:Y:S04]  /*14ad0*/  LDL.LU R12, [R1+0x40] ;  /* 0x00004000010c7983 */ /* 0x002ee80000300800 */
[----:B------:R-:W3:Y:S04]  /*14ae0*/  LDL.LU R13, [R1+0x44] ;  /* 0x00004400010d7983 */ /* 0x000ee80000300800 */
[----:B0-----:R-:W3:Y:S04]  /*14af0*/  LDL.LU R14, [R1+0x48] ;  /* 0x00004800010e7983 */ /* 0x001ee80000300800 */
[----:B------:R-:W3:Y:S01]  /*14b00*/  LDL.LU R15, [R1+0x4c] ;  /* 0x00004c00010f7983 */ /* 0x000ee20000300800 */
[----:B----4-:R-:W-:Y:S03]  /*14b10*/  HMMA.16816.F32.BF16 R16, R4, R26, R16 ;  /* 0x0000001a0410723c */ /* 0x010fe60000041810 */
[----:B------:R-:W2:Y:S04]  /*14b20*/  LDL.LU R4, [R1+0x90] ;  /* 0x0000900001047983 */ /* 0x000ea80000300800 */
[----:B------:R-:W2:Y:S04]  /*14b30*/  LDL.LU R5, [R1+0x94] ;  /* 0x0000940001057983 */ /* 0x000ea80000300800 */
[----:B------:R-:W2:Y:S04]  /*14b40*/  LDL.LU R6, [R1+0x98] ;  /* 0x0000980001067983 */ /* 0x000ea80000300800 */
[----:B------:R-:W2:Y:S01]  /*14b50*/  LDL.LU R7, [R1+0x9c] ;  /* 0x00009c0001077983 */ /* 0x000ea20000300800 */
[C---:B---3--:R-:W-:Y:S03]  /*14b60*/  HMMA.16816.F32.BF16 R20, R8.reuse, R22, R12 ;  /* 0x000000160814723c */ /* 0x048fe6000004180c */
[----:B------:R-:W-:Y:S04]  /*14b70*/  STL [R1+0xeb4], R17 ;  /* 0x000eb41101007387 */ /* 0x000fe80000100800 */
[----:B------:R-:W-:Y:S04]  /*14b80*/  STL [R1+0xeb0], R18 ;  /* 0x000eb01201007387 */ /* 0x000fe80000100800 */
[----:B------:R-:W-:Y:S04]  /*14b90*/  STL [R1+0xeac], R19 ;  /* 0x000eac1301007387 */ /* 0x000fe80000100800 */
[----:B------:R-:W3:Y:S04]  /*14ba0*/  LDL.LU.64 R14, [R1+0xf50] ;  /* 0x000f5000010e7983 */ /* 0x000ee80000300a00 */
[----:B------:R-:W-:Y:S04]  /*14bb0*/  STL.64 [R1+0x40], R20 ;  /* 0x0000401401007387 */ /* 0x000fe80000100a00 */
[----:B------:R0:W-:Y:S04]  /*14bc0*/  STL.64 [R1+0x48], R22 ;  /* 0x0000481601007387 */ /* 0x0001e80000100a00 */
[----:B0-----:R-:W3:Y:S04]  /*14bd0*/  LDL.LU.64 R22, [R1+0xf48] ;  /* 0x000f480001167983 */ /* 0x001ee80000300a00 */
[----:B------:R-:W3:Y:S02]  /*14be0*/  LDL.LU.64 R20, [R1+0xf40] ;  /* 0x000f400001147983 */ /* 0x000ee40000300a00 */
[----:B---3--:R-:W-:Y:S02]  /*14bf0*/  HMMA.16816.F32.BF16 R12, R8, R14, R20 ;  /* 0x0000000e080c723c */ /* 0x008fe40000041814 */
[----:B------:R-:W3:Y:S04]  /*14c00*/  LDL.LU.64 R22, [R1+0xf38] ;  /* 0x000f380001167983 */ /* 0x000ee80000300a00 */
[----:B------:R-:W4:-:S13]  /*14c10*/  LDL.LU R20, [R1+0xf30] ;  /* 0x000f300001147983 */ /* 0x000f1a0000300800 */
[----:B------:R-:W-:Y:S01]  /*14c20*/  MOV R18, R14 ;  /* 0x0000000e00127202 */ /* 0x000fe20000000f00 */
[----:B------:R-:W-:Y:S02]  /*14c30*/  IMAD.MOV.U32 R19, RZ, RZ, R15 ;  /* 0x000000ffff137224 */ /* 0x000fe400078e000f */
[----:B------:R-:W-:Y:S01]  /*14c40*/  IMAD.MOV.U32 R17, RZ, RZ, R12 ;  /* 0x000000ffff117224 */ /* 0x000fe200078e000c */
[----:B------:R-:W2:Y:S01]  /*14c50*/  LDL.LU.64 R14, [R1+0xf28] ;  /* 0x000f2800010e7983 */ /* 0x000ea20000300a00 */
[----:B------:R-:W-:-:S03]  /*14c60*/  IMAD.MOV.U32 R21, RZ, RZ, R13 ;  /* 0x000000ffff157224 */ /* 0x000fc600078e000d */
[----:B------:R-:W2:Y:S04]  /*14c70*/  LDL.LU.64 R12, [R1+0xf20] ;  /* 0x000f2000010c7983 */ /* 0x000ea80000300a00 */
[----:B------:R0:W-:Y:S04]  /*14c80*/  STL.64 [R1+0xec0], R18 ;  /* 0x000ec01201007387 */ /* 0x0001e80000100a00 */
[----:B------:R2:W-:Y:S01]  /*14c90*/  STL.64 [R1+0xeb8], R16 ;  /* 0x000eb81001007387 */ /* 0x0005e20000100a00 */
[----:B0-----:R-:W-:Y:S02]  /*14ca0*/  IMAD.MOV.U32 R18, RZ, RZ, R29 ;  /* 0x000000ffff127224 */ /* 0x001fe400078e001d */
[----:B------:R-:W-:-:S07]  /*14cb0*/  IMAD.MOV.U32 R19, RZ, RZ, R28 ;  /* 0x000000ffff137224 */ /* 0x000fce00078e001c */
[----:B--2---:R-:W-:Y:S01]  /*14cc0*/  HMMA.16816.F32.BF16 R16, R8, R18, R12 ;  /* 0x000000120810723c */ /* 0x004fe2000004180c */
[----:B------:R-:W2:Y:S04]  /*14cd0*/  LDL.LU.64 R14, [R1+0xf18] ;  /* 0x000f1800010e7983 */ /* 0x000ea80000300a00 */
[----:B------:R-:W2:-:S14]  /*14ce0*/  LDL.LU.64 R12, [R1+0xf10] ;  /* 0x000f1000010c7983 */ /* 0x000e9c0000300a00 */
[----:B------:R-:W-:Y:S01]  /*14cf0*/  IMAD.MOV.U32 R28, RZ, RZ, R18 ;  /* 0x000000ffff1c7224 */ /* 0x000fe200078e0012 */
[----:B------:R3:W-:Y:S01]  /*14d00*/  STL.64 [R1], R16 ;  /* 0x0000001001007387 */ /* 0x0007e20000100a00 */
[----:B------:R-:W-:Y:S02]  /*14d10*/  IMAD.MOV.U32 R29, RZ, RZ, R19 ;  /* 0x000000ffff1d7224 */ /* 0x000fe400078e0013 */
[----:B----4-:R-:W-:Y:S02]  /*14d20*/  IMAD.MOV.U32 R18, RZ, RZ, R20 ;  /* 0x000000ffff127224 */ /* 0x010fe400078e0014 */
[----:B---3--:R-:W-:Y:S02]  /*14d30*/  IMAD.MOV.U32 R16, RZ, RZ, R22 ;  /* 0x000000ffff107224 */ /* 0x008fe400078e0016 */
[----:B------:R-:W3:Y:S01]  /*14d40*/  LDL.LU R22, [R1+0xf0c] ;  /* 0x000f0c0001167983 */ /* 0x000ee20000300800 */
[----:B------:R-:W-:-:S03]  /*14d50*/  IMAD.MOV.U32 R17, RZ, RZ, R2 ;  /* 0x000000ffff117224 */ /* 0x000fc600078e0002 */
[----:B------:R-:W4:Y:S04]  /*14d60*/  LDL.LU R2, [R1+0xf08] ;  /* 0x000f080001027983 */ /* 0x000f280000300800 */
[----:B------:R-:W3:Y:S01]  /*14d70*/  LDL.LU R20, [R1+0xf04] ;  /* 0x000f040001147983 */ /* 0x000ee20000300800 */
[----:B--2---:R-:W-:-:S03]  /*14d80*/  IMAD.MOV.U32 R19, RZ, RZ, R12 ;  /* 0x000000ffff137224 */ /* 0x004fc600078e000c */
[----:B------:R-:W2:Y:S04]  /*14d90*/  LDL.LU R12, [R1+0xf00] ;  /* 0x000f0000010c7983 */ /* 0x000ea80000300800 */
[----:B------:R0:W-:Y:S04]  /*14da0*/  STL.64 [R1+0xed0], R18 ;  /* 0x000ed01201007387 */ /* 0x0001e80000100a00 */
[----:B------:R1:W-:Y:S01]  /*14db0*/  STL.64 [R1+0xec8], R16 ;  /* 0x000ec81001007387 */ /* 0x0003e20000100a00 */
[----:B0-----:R-:W-:Y:S01]  /*14dc0*/  IMAD.MOV.U32 R18, RZ, RZ, R15 ;  /* 0x000000ffff127224 */ /* 0x001fe200078e000f */
[----:B-1----:R-:W-:Y:S01]  /*14dd0*/  MOV R16, R13 ;  /* 0x0000000d00107202 */ /* 0x002fe20000000f00 */
[----:B------:R-:W-:Y:S01]  /*14de0*/  IMAD.MOV.U32 R17, RZ, RZ, R14 ;  /* 0x000000ffff117224 */ /* 0x000fe200078e000e */
[----:B------:R-:W2:Y:S01]  /*14df0*/  LDL.LU R13, [R1+0xefc] ;  /* 0x000efc00010d7983 */ /* 0x000ea20000300800 */
[----:B------:R-:W-:-:S03]  /*14e00*/  IMAD.MOV.U32 R19, RZ, RZ, R0 ;  /* 0x000000ffff137224 */ /* 0x000fc600078e0000 */
[----:B------:R-:W2:Y:S04]  /*14e10*/  LDL.LU R14, [R1+0xef8] ;  /* 0x000ef800010e7983 */ /* 0x000ea80000300800 */
[----:B------:R-:W2:Y:S04]  /*14e20*/  LDL.LU R15, [R1+0xef4] ;  /* 0x000ef400010f7983 */ /* 0x000ea80000300800 */
[----:B------:R-:W2:Y:S04]  /*14e30*/  LDL.LU R0, [R1+0xef0] ;  /* 0x000ef00001007983 */ /* 0x000ea80000300800 */
[----:B------:R-:W-:Y:S04]  /*14e40*/  STL.64 [R1+0xee0], R18 ;  /* 0x000ee01201007387 */ /* 0x000fe80000100a00 */
[----:B------:R0:W-:Y:S02]  /*14e50*/  STL.64 [R1+0xed8], R16 ;  /* 0x000ed81001007387 */ /* 0x0001e40000100a00 */
[----:B0-----:R-:W-:-:S02]  /*14e60*/  IMAD.MOV.U32 R16, RZ, RZ, R25 ;  /* 0x000000ffff107224 */ /* 0x001fc400078e0019 */
[----:B------:R-:W-:Y:S02]  /*14e70*/  IMAD.MOV.U32 R17, RZ, RZ, R24 ;  /* 0x000000ffff117224 */ /* 0x000fe400078e0018 */
[----:B------:R-:W-:Y:S01]  /*14e80*/  HMMA.16816.F32.BF16 R24, R8, R26, R4 ;  /* 0x0000001a0818723c */ /* 0x000fe20000041804 */
[----:B---3--:R-:W-:-:S15]  /*14e90*/  LDSM.16.MT88.4 R4, [R22+UR6+0x8c00] ;  /* 0x008c00061604783b */ /* 0x008fde0008004200 */
[----:B------:R-:W-:-:S03]  /*14ea0*/  NOP ;  /* 0x0000000000007918 */ /* 0x000fc60000000000 */
[----:B------:R-:W-:Y:S04]  /*14eb0*/  STL.64 [R1+0xe50], R26 ;  /* 0x000e501a01007387 */ /* 0x000fe80000100a00 */
[----:B------:R-:W-:Y:S04]  /*14ec0*/  STL.64 [R1+0xe48], R24 ;  /* 0x000e481801007387 */ /* 0x000fe80000100a00 */
[----:B--2---:R-:W0:Y:S04]  /*14ed0*/  LDSM.16.MT88.4 R8, [R0+UR6+0x8c00] ;  /* 0x008c00060008783b */ /* 0x004e280008004200 */
[----:B0-----:R-:W-:Y:S04]  /*14ee0*/  STL [R1+0xe40], R8 ;  /* 0x000e400801007387 */ /* 0x001fe80000100800 */
[----:B------:R0:W-:Y:S04]  /*14ef0*/  STL [R1+0xe3c], R9 ;  /* 0x000e3c0901007387 */ /* 0x0001e80000100800 */
[----:B------:R-:W-:Y:S04]  /*14f00*/  STL [R1+0xe38], R10 ;  /* 0x000e380a01007387 */ /* 0x000fe80000100800 */
[----:B------:R-:W-:Y:S04]  /*14f10*/  STL [R1+0xe34], R11 ;  /* 0x000e340b01007387 */ /* 0x000fe80000100800 */
[----:B0-----:R-:W2:Y:S01]  /*14f20*/  LDL.LU.64 R8, [R1+0xd0] ;  /* 0x0000d00001087983 */ /* 0x001ea20000300a00 */
[----:B------:R-:W-:-:S02]  /*14f30*/  IMAD.MOV.U32 R18, RZ, RZ, R23 ;  /* 0x000000ffff127224 */ /* 0x000fc400078e0017 */
[----:B------:R-:W-:Y:S01]  /*14f40*/  IMAD.MOV.U32 R19, RZ, RZ, R3 ;  /* 0x000000ffff137224 */ /* 0x000fe200078e0003 */
[----:B--2---:R0:W-:Y:S04]  /*14f50*/  STL.64 [R1+0xee8], R8 ;  /* 0x000ee80801007387 */ /* 0x0041e80000100a00 */
[----:B0-----:R-:W2:Y:S04]  /*14f60*/  LDL.LU.64 R8, [R1+0xc0] ;  /* 0x0000c00001087983 */ /* 0x001ea80000300a00 */
[----:B------:R-:W-:Y:S04]  /*14f70*/  STL [R1+0xe44], R22 ;  /* 0x000e441601007387 */ /* 0x000fe80000100800 */
[----:B------:R-:W-:Y:S04]  /*14f80*/  STL.64 [R1+0xe00], R6 ;  /* 0x000e000601007387 */ /* 0x000fe80000100a00 */
[----:B------:R0:W-:Y:S04]  /*14f90*/  STL.64 [R1+0xdf8], R4 ;  /* 0x000df80401007387 */ /* 0x0001e80000100a00 */
[----:B0-----:R-:W3:Y:S04]  /*14fa0*/  LDL.LU.64 R4, [R1+0x100] ;  /* 0x0001000001047983 */ /* 0x001ee80000300a00 */
[----:B------:R-:W3:Y:S01]  /*14fb0*/  LDL.LU.64 R6, [R1+0x108] ;  /* 0x0001080001067983 */ /* 0x000ee20000300a00 */
[----:B----4-:R-:W-:Y:S01]  /*14fc0*/  IMAD.MOV.U32 R25, RZ, RZ, R2 ;  /* 0x000000ffff197224 */ /* 0x010fe200078e0002 */
[----:B--2---:R-:W-:Y:S01]  /*14fd0*/  HMMA.16816.F32.BF16 R16, R12, R8, R16 ;  /* 0x000000080c10723c */ /* 0x004fe20000041810 */
[----:B------:R-:W-:Y:S01]  /*14fe0*/  MOV R27, R8 ;  /* 0x00000008001b7202 */ /* 0x000fe20000000f00 */
[----:B------:R-:W-:-:S15]  /*14ff0*/  IMAD.MOV.U32 R26, RZ, RZ, R9 ;  /* 0x000000ffff1a7224 */ /* 0x000fde00078e0009 */
[----:B------:R-:W-:Y:S02]  /*15000*/  NOP ;  /* 0x0000000000007918 */ /* 0x000fe40000000000 */
[----:B------:R-:W-:Y:S02]  /*15010*/  IMAD.MOV.U32 R2, RZ, RZ, R18 ;  /* 0x000000ffff027224 */ /* 0x000fe400078e0012 */
[----:B------:R-:W-:Y:S02]  /*15020*/  IMAD.MOV.U32 R0, RZ, RZ, R19 ;  /* 0x000000ffff007224 */ /* 0x000fe400078e0013 */
[----:B------:R-:W-:Y:S01]  /*15030*/  IMAD.MOV.U32 R23, RZ, RZ, R17 ;  /* 0x000000ffff177224 */ /* 0x000fe200078e0011 */
[----:B---3--:R-:W-:Y:S04]  /*15040*/  STL [R1+0xe0c], R6 ;  /* 0x000e0c0601007387 */ /* 0x008fe80000100800 */
[----:B------:R-:W-:Y:S04]  /*15050*/  STL [R1+0xe08], R7 ;  /* 0x000e080701007387 */ /* 0x000fe80000100800 */
[----:B------:R-:W2:Y:S04]  /*15060*/  LDL.LU.64 R8, [R1+0xee8] ;  /* 0x000ee80001087983 */ /* 0x000ea80000300a00 */
[----:B------:R0:W-:Y:S04]  /*15070*/  STL [R1+0x20], R16 ;  /* 0x0000201001007387 */ /* 0x0001e80000100800 */
[----:B------:R-:W2:Y:S04]  /*15080*/  LDL.LU.64 R18, [R1+0xee0] ;  /* 0x000ee00001127983 */ /* 0x000ea80000300a00 */
[----:B0-----:R-:W2:Y:S02]  /*15090*/  LDL.LU.64 R16, [R1+0xed8] ;  /* 0x000ed80001107983 */ /* 0x001ea40000300a00 */
[----:B--2---:R-:W-:Y:S01]  /*150a0*/  HMMA.16816.F32.BF16 R16, R12, R8, R16 ;  /* 0x000000080c10723c */ /* 0x004fe20000041810 */
[----:B------:R-:W-:-:S02]  /*150b0*/  IMAD.MOV.U32 R7, RZ, RZ, R8 ;  /* 0x000000ffff077224 */ /* 0x000fc400078e0008 */
[----:B------:R-:W-:-:S15]  /*150c0*/  IMAD.MOV.U32 R6, RZ, RZ, R9 ;  /* 0x000000ffff067224 */ /* 0x000fde00078e0009 */
[----:B------:R-:W-:Y:S01]  /*150d0*/  NOP ;  /* 0x0000000000007918 */ /* 0x000fe20000000000 */
[----:B------:R-:W-:Y:S01]  /*150e0*/  IMAD.MOV.U32 R8, RZ, RZ, R18 ;  /* 0x000000ffff087224 */ /* 0x000fe200078e0012 */
[----:B------:R0:W-:Y:S01]  /*150f0*/  STL [R1+0x10], R16 ;  /* 0x0000101001007387 */ /* 0x0001e20000100800 */
[----:B------:R-:W-:Y:S02]  /*15100*/  IMAD.MOV.U32 R9, RZ, RZ, R19 ;  /* 0x000000ffff097224 */ /* 0x000fe400078e0013 */
[----:B------:R-:W-:Y:S01]  /*15110*/  IMAD.MOV.U32 R22, RZ, RZ, R17 ;  /* 0x000000ffff167224 */ /* 0x000fe200078e0011 */
[----:B------:R-:W2:Y:S04]  /*15120*/  LDL.LU.64 R18, [R1+0xed0] ;  /* 0x000ed00001127983 */ /* 0x000ea80000300a00 */
[----:B0-----:R-:W2:Y:S01]  /*15130*/  LDL.LU.64 R16, [R1+0xec8] ;  /* 0x000ec80001107983 */ /* 0x001ea20000300a00 */
[----:B------:R-:W-:-:S07]  /*15140*/  IMAD.MOV.U32 R24, RZ, RZ, R20 ;  /* 0x000000ffff187224 */ /* 0x000fce00078e0014 */
[----:B--2---:R-:W-:-:S15]  /*15150*/  HMMA.16816.F32.BF16 R16, R12, R24, R16 ;  /* 0x000000180c10723c */ /* 0x004fde0000041810 */
[----:B------:R-:W-:-:S04]  /*15160*/  NOP ;  /* 0x0000000000007918 */ /* 0x000fc80000000000 */
[----:B------:R-:W-:Y:S01]  /*15170*/  IMAD.MOV.U32 R20, RZ, RZ, R18 ;  /* 0x000000ffff147224 */ /* 0x000fe200078e0012 */
[----:B------:R-:W-:Y:S01]  /*15180*/  MOV R10, R16 ;  /* 0x00000010000a7202 */ /* 0x000fe20000000f00 */
[----:B------:R-:W-:Y:S02]  /*15190*/  IMAD.MOV.U32 R3, RZ, RZ, R19 ;  /* 0x000000ffff037224 */ /* 0x000fe400078e0013 */
[----:B------:R-:W-:Y:S01]  /*151a0*/  IMAD.MOV.U32 R11, RZ, RZ, R17 ;  /* 0x000000ffff0b7224 */ /* 0x000fe200078e0011 */
[----:B------:R-:W2:Y:S04]  /*151b0*/  LDL.LU.64 R18, [R1+0xec0] ;  /* 0x000ec00001127983 */ /* 0x000ea80000300a00 */
[----:B------:R-:W3:Y:S04]  /*151c0*/  LDL.LU.64 R16, [R1+0xeb8] ;  /* 0x000eb80001107983 */ /* 0x000ee80000300a00 */
[----:B------:R2:W-:Y:S04]  /*151d0*/  STL.64 [R1+0xe78], R22 ;  /* 0x000e781601007387 */ /* 0x0005e80000100a00 */
[----:B------:R3:W-:Y:S01]  /*151e0*/  STL [R1+0xe70], R20 ;  /* 0x000e701401007387 */ /* 0x0007e20000100800 */
[----:B--2---:R-:W-:-:S02]  /*151f0*/  IMAD.MOV.U32 R22, RZ, RZ, R18 ;  /* 0x000000ffff167224 */ /* 0x004fc400078e0012 */
[----:B------:R-:W-:Y:S02]  /*15200*/  IMAD.MOV.U32 R23, RZ, RZ, R19 ;  /* 0x000000ffff177224 */ /* 0x000fe400078e0013 */
[----:B---3--:R-:W-:Y:S02]  /*15210*/  IMAD.MOV.U32 R20, RZ, RZ, R17 ;  /* 0x000000ffff147224 */ /* 0x008fe400078e0011 */
[----:B------:R-:W2:Y:S04]  /*15220*/  LDL.LU R17, [R1+0xeb4] ;  /* 0x000eb40001117983 */ /* 0x000ea80000300800 */
[----:B------:R-:W2:Y:S04]  /*15230*/  LDL.LU R18, [R1+0xeb0] ;  /* 0x000eb00001127983 */ /* 0x000ea80000300800 */
[----:B------:R-:W2:Y:S04]  /*15240*/  LDL.LU R19, [R1+0xeac] ;  /* 0x000eac0001137983 */ /* 0x000ea80000300800 */
[----:B------:R-:W-:Y:S04]  /*15250*/  STL.64 [R1+0xe88], R22 ;  /* 0x000e881601007387 */ /* 0x000fe80000100a00 */
[----:B------:R-:W-:Y:S04]  /*15260*/  STL.64 [R1+0xe80], R20 ;  /* 0x000e801401007387 */ /* 0x000fe80000100a00 */
[----:B------:R0:W-:Y:S02]  /*15270*/  STL.64 [R1+0xe68], R24 ;  /* 0x000e681801007387 */ /* 0x0001e40000100a00 */
[----:B0-----:R-:W-:Y:S01]  /*15280*/  IMAD.MOV.U32 R24, RZ, RZ, R7 ;  /* 0x000000ffff187224 */ /* 0x001fe200078e0007 */
[----:B------:R-:W-:Y:S01]  /*15290*/  MOV R25, R6 ;  /* 0x0000000600197202 */ /* 0x000fe20000000f00 */
[----:B------:R-:W-:-:S04]  /*152a0*/  IMAD.MOV.U32 R21, RZ, RZ, R26 ;  /* 0x000000ffff157224 */ /* 0x000fc800078e001a */
[----:B------:R0:W-:Y:S01]  /*152b0*/  STL.64 [R1+0xe90], R24 ;  /* 0x000e901801007387 */ /* 0x0001e20000100a00 */
[----:B------:R-:W-:-:S03]  /*152c0*/  IMAD.MOV.U32 R20, RZ, RZ, R27 ;  /* 0x000000ffff147224 */ /* 0x000fc600078e001b */
[----:B0-----:R-:W3:Y:S04]  /*152d0*/  LDL.LU R24, [R1+0x40] ;  /* 0x0000400001187983 */ /* 0x001ee80000300800 */
[----:B------:R-:W3:Y:S04]  /*152e0*/  LDL.LU R25, [R1+0x44] ;  /* 0x0000440001197983 */ /* 0x000ee80000300800 */
[----:B------:R-:W3:Y:S04]  /*152f0*/  LDL.LU R26, [R1+0x48] ;  /* 0x00004800011a7983 */ /* 0x000ee80000300800 */
[----:B------:R-:W3:Y:S04]  /*15300*/  LDL.LU R27, [R1+0x4c] ;  /* 0x00004c00011b7983 */ /* 0x000ee80000300800 */
[----:B------:R0:W-:Y:S04]  /*15310*/  STL.64 [R1+0xe60], R10 ;  /* 0x000e600a01007387 */ /* 0x0001e80000100a00 */
[----:B------:R1:W-:Y:S01]  /*15320*/  STL.64 [R1+0xe58], R8 ;  /* 0x000e580801007387 */ /* 0x0003e20000100a00 */
[----:B0-----:R-:W-:-:S03]  /*15330*/  IMAD.MOV.U32 R10, RZ, RZ, R28 ;  /* 0x000000ffff0a7224 */ /* 0x001fc600078e001c */
[----:B-1----:R-:W4:Y:S04]  /*15340*/  LDL.LU R8, [R1] ;  /* 0x0000000001087983 */ /* 0x002f280000300800 */
[----:B------:R-:W4:Y:S04]  /*15350*/  LDL.LU R9, [R1+0x4] ;  /* 0x0000040001097983 */ /* 0x000f280000300800 */
[----:B------:R-:W3:Y:S01]  /*15360*/  LDL.LU R28, [R1+0xea8] ;  /* 0x000ea800011c7983 */ /* 0x000ee20000300800 */
[----:B--2---:R-:W-:Y:S03]  /*15370*/  HMMA.16816.F32.BF16 R12, R12, R4, R16 ;  /* 0x000000040c0c723c */ /* 0x004fe60000041810 */
[----:B------:R-:W3:Y:S04]  /*15380*/  LDL.LU.64 R18, [R1+0xea0] ;  /* 0x000ea00001127983 */ /* 0x000ee80000300a00 */
[----:B------:R-:W3:Y:S01]  /*15390*/  LDL.LU.64 R16, [R1+0xe98] ;  /* 0x000e980001107983 */ /* 0x000ee20000300a00 */
[----:B------:R-:W-:-:S11]  /*153a0*/  IMAD.MOV.U32 R11, RZ, RZ, R29 ;  /* 0x000000ffff0b7224 */ /* 0x000fd600078e001d */
[----:B------:R-:W-:Y:S04]  /*153b0*/  STL.64 [R1+0x70], R12 ;  /* 0x0000700c01007387 */ /* 0x000fe80000100a00 */
[----:B------:R0:W-:Y:S04]  /*153c0*/  STL.64 [R1+0x78], R14 ;  /* 0x0000780e01007387 */ /* 0x0001e80000100a00 */
[----:B0-----:R-:W2:Y:S01]  /*153d0*/  LDL R15, [R1+0x130] ;  /* 0x00013000010f7983 */ /* 0x001ea20000100800 */
[----:B---3--:R-:W-:Y:S03]  /*153e0*/  HMMA.16816.F32.BF16 R20, R16, R20, R24 ;  /* 0x000000141014723c */ /* 0x008fe60000041818 */
[----:B------:R-:W3:-:S15]  /*153f0*/  LDL.LU.64 R24, [R1+0xe90] ;  /* 0x000e900001187983 */ /* 0x000ede0000300a00 */
[----:B------:R-:W-:Y:S01]  /*15400*/  NOP ;  /* 0x0000000000007918 */ /* 0x000fe20000000000 */
[----:B------:R-:W-:Y:S01]  /*15410*/  STL.64 [R1+0x60], R20 ;  /* 0x0000601401007387 */ /* 0x000fe20000100a00 */
[----:B------:R-:W-:-:S03]  /*15420*/  IMAD.MOV.U32 R29, RZ, RZ, R23 ;  /* 0x000000ffff1d7224 */ /* 0x000fc600078e0017 */
[----:B------:R0:W-:Y:S04]  /*15430*/  STL [R1+0x68], R22 ;  /* 0x0000681601007387 */ /* 0x0001e80000100800 */
[----:B0-----:R-:W3:Y:S04]  /*15440*/  LDL.LU.64 R22, [R1+0xe88] ;  /* 0x000e880001167983 */ /* 0x001ee80000300a00 */
[----:B------:R-:W3:Y:S04]  /*15450*/  LDL.LU.64 R20, [R1+0xe80] ;  /* 0x000e800001147983 */ /* 0x000ee80000300a00 */
[----:B------:R-:W-:Y:S01]  /*15460*/  STL [R1+0xe20], R29 ;  /* 0x000e201d01007387 */ /* 0x000fe20000100800 */
[----:B---3--:R-:W-:Y:S03]  /*15470*/  HMMA.16816.F32.BF16 R24, R16, R24, R20 ;  /* 0x000000181018723c */ /* 0x008fe60000041814 */
[----:B------:R-:W3:Y:S04]  /*15480*/  LDL.LU.64 R22, [R1+0xe78] ;  /* 0x000e780001167983 */ /* 0x000ee80000300a00 */
[----:B------:R-:W2:-:S12]  /*15490*/  LDL.LU R20, [R1+0xe70] ;  /* 0x000e700001147983 */ /* 0x000e980000300800 */
[----:B------:R0:W-:Y:S04]  /*154a0*/  STL.64 [R1+0x50], R24 ;  /* 0x0000501801007387 */ /* 0x0001e80000100a00 */
[----:B0-----:R-:W4:Y:S01]  /*154b0*/  LDL.LU.64 R24, [R1+0xe68] ;  /* 0x000e680001187983 */ /* 0x001f220000300a00 */
[----:B------:R-:W-:Y:S02]  /*154c0*/  IMAD.MOV.U32 R6, RZ, RZ, R26 ;  /* 0x000000ffff067224 */ /* 0x000fe400078e001a */
[----:B------:R-:W-:Y:S02]  /*154d0*/  IMAD.MOV.U32 R7, RZ, RZ, R27 ;  /* 0x000000ffff077224 */ /* 0x000fe400078e001b */
[----:B----4-:R-:W-:Y:S01]  /*154e0*/  HMMA.16816.F32.BF16 R24, R16, R24, R8 ;  /* 0x000000181018723c */ /* 0x010fe20000041808 */
[----:B------:R-:W4:Y:S04]  /*154f0*/  LDL.LU.64 R10, [R1+0xe60] ;  /* 0x000e6000010a7983 */ /* 0x000f280000300a00 */
[----:B------:R-:W2:-:S14]  /*15500*/  LDL.LU.64 R8, [R1+0xe58] ;  /* 0x000e580001087983 */ /* 0x000e9c0000300a00 */
[----:B------:R-:W-:Y:S01]  /*15510*/  STL [R1+0x44], R25 ;  /* 0x0000441901007387 */ /* 0x000fe20000100800 */
[----:B------:R-:W-:Y:S02]  /*15520*/  IMAD.MOV.U32 R29, RZ, RZ, R27 ;  /* 0x000000ffff1d7224 */ /* 0x000fe400078e001b */
[----:B------:R-:W-:Y:S01]  /*15530*/  IMAD.MOV.U32 R21, RZ, RZ, R24 ;  /* 0x000000ffff157224 */ /* 0x000fe200078e0018 */
[----:B------:R0:W-:Y:S04]  /*15540*/  STL [R1+0x48], R26 ;  /* 0x0000481a01007387 */ /* 0x0001e80000100800 */
[----:B0-----:R-:W2:Y:S04]  /*15550*/  LDL.LU.64 R26, [R1+0xe50] ;  /* 0x000e5000011a7983 */ /* 0x001ea80000300a00 */
[----:B------:R-:W2:Y:S04]  /*15560*/  LDL.LU.64 R24, [R1+0xe48] ;  /* 0x000e480001187983 */ /* 0x000ea80000300a00 */
[----:B------:R-:W-:Y:S01]  /*15570*/  STL.64 [R1+0xe10], R6 ;  /* 0x000e100601007387 */ /* 0x000fe20000100a00 */
[----:B--2---:R-:W-:Y:S03]  /*15580*/  HMMA.16816.F32.BF16 R24, R16, R4, R24 ;  /* 0x000000041018723c */ /* 0x004fe60000041818 */
[----:B------:R-:W0:Y:S04]  /*15590*/  LDSM.16.MT88.4 R16, [R15+UR6+0x9000] ;  /* 0x009000060f10783b */ /* 0x000e280008004200 */
[----:B------:R-:W1:Y:S04]  /*155a0*/  LDSM.16.M88.4 R4, [R28+UR6+0x4080] ;  /* 0x004080061c04783b */ /* 0x000e680008000200 */
[----:B------:R-:W-:Y:S08]  /*155b0*/  LDSM.16.M88.4 R12, [R28+UR6+0x2080] ;  /* 0x002080061c0c783b */ /* 0x000ff00008000200 */
[----:B------:R2:W-:Y:S04]  /*155c0*/  STL.64 [R1+0xdb0], R26 ;  /* 0x000db01a01007387 */ /* 0x0005e80000100a00 */
[----:B------:R-:W-:Y:S04]  /*155d0*/  STL.64 [R1+0xda8], R24 ;  /* 0x000da81801007387 */ /* 0x000fe80000100a00 */
[----:B--2---:R-:W2:Y:S04]  /*155e0*/  LDL.LU R26, [R1+0xe8] ;  /* 0x0000e800011a7983 */ /* 0x004ea80000300800 */
[----:B------:R-:W2:Y:S04]  /*155f0*/  LDL.LU R27, [R1+0xec] ;  /* 0x0000ec00011b7983 */ /* 0x000ea80000300800 */
[----:B--2---:R-:W-:Y:S04]  /*15600*/  STL.64 [R1+0xe18], R26 ;  /* 0x000e181a01007387 */ /* 0x004fe80000100a00 */
[----:B------:R-:W2:Y:S04]  /*15610*/  LDSM.16.M88.4 R24, [R28+UR6+0x80] ;  /* 0x000080061c18783b */ /* 0x000ea80008000200 */
[----:B0-----:R1:W-:Y:S04]  /*15620*/  STL [R1+0xda0], R17 ;  /* 0x000da01101007387 */ /* 0x0013e80000100800 */
[----:B------:R0:W-:Y:S04]  /*15630*/  STL [R1+0xd9c], R18 ;  /* 0x000d9c1201007387 */ /* 0x0001e80000100800 */
[----:B------:R-:W-:Y:S01]  /*15640*/  STL [R1+0xd98], R19 ;  /* 0x000d981301007387 */ /* 0x000fe20000100800 */
[----:B-1----:R-:W-:-:S02]  /*15650*/  IMAD.MOV.U32 R17, RZ, RZ, R4 ;  /* 0x000000ffff117224 */ /* 0x002fc400078e0004 */
[----:B0-----:R-:W-:Y:S01]  /*15660*/  IMAD.MOV.U32 R18, RZ, RZ, R5 ;  /* 0x000000ffff127224 */ /* 0x001fe200078e0005 */
[----:B--2---:R3:W-:Y:S04]  /*15670*/  STL.64 [R1+0xb0], R24 ;  /* 0x0000b01801007387 */ /* 0x0047e80000100a00 */
[----:B------:R-:W-:Y:S04]  /*15680*/  STL.64 [R1+0xb8], R26 ;  /* 0x0000b81a01007387 */ /* 0x000fe80000100a00 */
[----:B------:R-:W-:Y:S04]  /*15690*/  STL.64 [R1+0xf0], R12 ;  /* 0x0000f00c01007387 */ /* 0x000fe80000100a00 */
[----:B------:R-:W-:Y:S04]  /*156a0*/  STL.64 [R1+0xf8], R14 ;  /* 0x0000f80e01007387 */ /* 0x000fe80000100a00 */
[----:B------:R-:W-:Y:S01]  /*156b0*/  STL.64 [R1+0x118], R6 ;  /* 0x0001180601007387 */ /* 0x000fe20000100a00 */
[----:B---3--:R-:W-:-:S03]  /*156c0*/  MOV R25, R22 ;  /* 0x0000001600197202 */ /* 0x008fc60000000f00 */
[----:B------:R0:W-:Y:S04]  /*156d0*/  STL [R1+0xe30], R18 ;  /* 0x000e301201007387 */ /* 0x0001e80000100800 */
[----:B------:R-:W-:Y:S04]  /*156e0*/  STL.64 [R1+0xe28], R16 ;  /* 0x000e281001007387 */ /* 0x000fe80000100a00 */
[----:B------:R-:W1:Y:S04]  /*156f0*/  LDSM.16.M88.4 R12, [R28+UR6+0x6080] ;  /* 0x006080061c0c783b */ /* 0x000e680008000200 */
[----:B0-----:R-:W2:Y:S04]  /*15700*/  LDL.LU.64 R18, [R1+0xc8] ;  /* 0x0000c80001127983 */ /* 0x001ea80000300a00 */
[----:B------:R-:W3:Y:S04]  /*15710*/  LDL.LU R24, [R1+0x10] ;  /* 0x0000100001187983 */ /* 0x000ee80000300800 */
[----:B------:R-:W2:Y:S01]  /*15720*/  LDL.LU R22, [R1+0xe44] ;  /* 0x000e440001167983 */ /* 0x000ea20000300800 */
[----:B------:R-:W-:-:S02]  /*15730*/  IMAD.MOV.U32 R26, RZ, RZ, R8 ;  /* 0x000000ffff1a7224 */ /* 0x000fc400078e0008 */
[----:B------:R-:W-:Y:S01]  /*15740*/  IMAD.MOV.U32 R27, RZ, RZ, R9 ;  /* 0x000000ffff1b7224 */ /* 0x000fe200078e0009 */
[----:B------:R-:W3:Y:S01]  /*15750*/  LDL.LU R8, [R1+0xe40] ;  /* 0x000e400001087983 */ /* 0x000ee20000300800 */
[----:B----4-:R-:W-:Y:S02]  /*15760*/  IMAD.MOV.U32 R4, RZ, RZ, R10 ;  /* 0x000000ffff047224 */ /* 0x010fe400078e000a */
[----:B------:R-:W-:Y:S01]  /*15770*/  IMAD.MOV.U32 R5, RZ, RZ, R11 ;  /* 0x000000ffff057224 */ /* 0x000fe200078e000b */
[----:B------:R-:W3:Y:S01]  /*15780*/  LDL.LU R9, [R1+0xe3c] ;  /* 0x000e3c0001097983 */ /* 0x000ee20000300800 */
[----:B------:R-:W-:Y:S02]  /*15790*/  IMAD.MOV.U32 R6, RZ, RZ, R20 ;  /* 0x000000ffff067224 */ /* 0x000fe400078e0014 */
[----:B------:R-:W-:Y:S01]  /*157a0*/  IMAD.MOV.U32 R7, RZ, RZ, R3 ;  /* 0x000000ffff077224 */ /* 0x000fe200078e0003 */
[----:B------:R-:W3:Y:S04]  /*157b0*/  LDL.LU R10, [R1+0xe38] ;  /* 0x000e3800010a7983 */ /* 0x000ee80000300800 */
[----:B------:R-:W3:Y:S01]  /*157c0*/  LDL.LU R11, [R1+0xe34] ;  /* 0x000e3400010b7983 */ /* 0x000ee20000300800 */
[----:B-1----:R-:W-:-:S03]  /*157d0*/  IMAD.MOV.U32 R20, RZ, RZ, R12 ;  /* 0x000000ffff147224 */ /* 0x002fc600078e000c */
[----:B------:R-:W-:Y:S01]  /*157e0*/  STL.64 [R1+0x128], R14 ;  /* 0x0001280e01007387 */ /* 0x000fe20000100a00 */
[----:B------:R-:W-:-:S05]  /*157f0*/  IMAD.MOV.U32 R3, RZ, RZ, R13 ;  /* 0x000000ffff037224 */ /* 0x000fca00078e000d */
[----:B------:R-:W-:Y:S04]  /*15800*/  STL [R1+0xd70], R3 ;  /* 0x000d700301007387 */ /* 0x000fe80000100800 */
[----:B------:R-:W-:Y:S04]  /*15810*/  STL [R1+0xd6c], R20 ;  /* 0x000d6c1401007387 */ /* 0x000fe80000100800 */
[----:B--2---:R-:W0:Y:S04]  /*15820*/  LDSM.16.MT88.4 R12, [R22+UR6+0x9000] ;  /* 0x00900006160c783b */ /* 0x004e280008004200 */
[----:B0-----:R-:W-:Y:S04]  /*15830*/  STL.64 [R1+0xd30], R14 ;  /* 0x000d300e01007387 */ /* 0x001fe80000100a00 */
[----:B------:R0:W-:Y:S04]  /*15840*/  STL.64 [R1+0xd28], R12 ;  /* 0x000d280c01007387 */ /* 0x0001e80000100a00 */
[----:B0-----:R-:W3:Y:S01]  /*15850*/  LDL.LU R12, [R1+0x20] ;  /* 0x00002000010c7983 */ /* 0x001ee20000300800 */
[----:B------:R-:W-:Y:S01]  /*15860*/  IMAD.MOV.U32 R13, RZ, RZ, R23 ;  /* 0x000000ffff0d7224 */ /* 0x000fe200078e0017 */
[----:B------:R-:W-:Y:S01]  /*15870*/  MOV R14, R2 ;  /* 0x00000002000e7202 */ /* 0x000fe20000000f00 */
[----:B------:R-:W-:-:S02]  /*15880*/  IMAD.MOV.U32 R15, RZ, RZ, R0 ;  /* 0x000000ffff0f7224 */ /* 0x000fc400078e0000 */
[----:B------:R-:W-:-:S05]  /*15890*/  IMAD.MOV.U32 R3, RZ, RZ, R18 ;  /* 0x000000ffff037224 */ /* 0x000fca00078e0012 */
[----:B---3--:R-:W-:Y:S01]  /*158a0*/  HMMA.16816.F32.BF16 R12, R8, R18, R12 ;  /* 0x00000012080c723c */ /* 0x008fe2000004180c */
[----:B------:R-:W2:Y:S04]  /*158b0*/  LDL.LU R18, [R1+0xe30] ;  /* 0x000e300001127983 */ /* 0x000ea80000300800 */
[----:B------:R-:W3:Y:S01]  /*158c0*/  LDL.LU.64 R16, [R1+0xe28] ;  /* 0x000e280001107983 */ /* 0x000ee20000300a00 */
[----:B------:R-:W-:-:S13]  /*158d0*/  IMAD.MOV.U32 R2, RZ, RZ, R19 ;  /* 0x000000ffff027224 */ /* 0x000fda00078e0013 */
[----:B------:R-:W-:Y:S01]  /*158e0*/  IMAD.MOV.U32 R19, RZ, RZ, R12 ;  /* 0x000000ffff137224 */ /* 0x000fe200078e000c */
[----:B------:R0:W-:Y:S01]  /*158f0*/  STL [R1+0x94], R13 ;  /* 0x0000940d01007387 */ /* 0x0001e20000100800 */
[----:B------:R-:W-:-:S03]  /*15900*/  IMAD.MOV.U32 R23, RZ, RZ, R14 ;  /* 0x000000ffff177224 */ /* 0x000fc600078e000e */
[----:B------:R-:W4:Y:S01]  /*15910*/  LDL.LU R12, [R1+0x70] ;  /* 0x00007000010c7983 */ /* 0x000f220000300800 */
[----:B------:R-:W-:-:S03]  /*15920*/  IMAD.MOV.U32 R0, RZ, RZ, R15 ;  /* 0x000000ffff007224 */ /* 0x000fc600078e000f */
[----:B0-----:R-:W4:Y:S04]  /*15930*/  LDL.LU R13, [R1+0x74] ;  /* 0x00007400010d7983 */ /* 0x001f280000300800 */
[----:B------:R-:W4:Y:S04]  /*15940*/  LDL.LU R14, [R1+0x78] ;  /* 0x00007800010e7983 */ /* 0x000f280000300800 */
[----:B------:R-:W4:Y:S04]  /*15950*/  LDL.LU R15, [R1+0x7c] ;  /* 0x00007c00010f7983 */ /* 0x000f280000300800 */
[----:B--2---:R-:W-:Y:S04]  /*15960*/  STL.64 [R1+0xdc0], R18 ;  /* 0x000dc01201007387 */ /* 0x004fe80000100a00 */
[----:B---3--:R0:W-:Y:S02]  /*15970*/  STL.64 [R1+0xdb8], R16 ;  /* 0x000db81001007387 */ /* 0x0081e40000100a00 */
[----:B0-----:R-:W-:-:S02]  /*15980*/  IMAD.MOV.U32 R16, RZ, RZ, R21 ;  /* 0x000000ffff107224 */ /* 0x001fc400078e0015 */
[----:B------:R-:W2:Y:S04]  /*15990*/  LDL.LU R21, [R1+0xe24] ;  /* 0x000e240001157983 */ /* 0x000ea80000300800 */
[----:B------:R-:W3:Y:S04]  /*159a0*/  LDL.LU R17, [R1+0x44] ;  /* 0x0000440001117983 */ /* 0x000ee80000300800 */
[----:B------:R-:W2:Y:S01]  /*159b0*/  LDL.LU R18, [R1+0x48] ;  /* 0x0000480001127983 */ /* 0x000ea20000300800 */
[----:B------:R-:W-:-:S03]  /*159c0*/  IMAD.MOV.U32 R19, RZ, RZ, R29 ;  /* 0x000000ffff137224 */ /* 0x000fc600078e001d */
[----:B------:R-:W3:Y:S04]  /*159d0*/  LDL.LU R29, [R1+0xe20] ;  /* 0x000e2000011d7983 */ /* 0x000ee80000300800 */
[----:B--2---:R0:W-:Y:S04]  /*159e0*/  STL.64 [R1+0xdd0], R18 ;  /* 0x000dd01201007387 */ /* 0x0041e80000100a00 */
[----:B---3--:R-:W-:Y:S04]  /*159f0*/  STL.64 [R1+0xdc8], R16 ;  /* 0x000dc81001007387 */ /* 0x008fe80000100a00 */
[----:B0-----:R-:W2:Y:S01]  /*15a00*/  LDL.LU R18, [R1+0xd8] ;  /* 0x0000d80001127983 */ /* 0x001ea20000300800 */
[----:B------:R-:W-:-:S07]  /*15a10*/  IMAD.MOV.U32 R19, RZ, RZ, R21 ;  /* 0x000000ffff137224 */ /* 0x000fce00078e0015 */
[----:B--2---:R-:W-:-:S15]  /*15a20*/  HMMA.16816.F32.BF16 R24, R8, R18, R24 ;  /* 0x000000120818723c */ /* 0x004fde0000041818 */
[----:B------:R-:W-:-:S04]  /*15a30*/  NOP ;  /* 0x0000000000007918 */ /* 0x000fc80000000000 */
[----:B------:R-:W-:Y:S04]  /*15a40*/  STL.64 [R1+0x30], R24 ;  /* 0x0000301801007387 */ /* 0x000fe80000100a00 */
[----:B------:R0:W-:Y:S04]  /*15a50*/  STL.64 [R1+0x38], R26 ;  /* 0x0000381a01007387 */ /* 0x0001e80000100a00 */
[----:B0-----:R-:W2:Y:S04]  /*15a60*/  LDL.LU.64 R26, [R1+0xe18] ;  /* 0x000e1800011a7983 */ /* 0x001ea80000300a00 */
[----:B------:R0:W-:Y:S02]  /*15a70*/  STL.64 [R1+0xde0], R18 ;  /* 0x000de01201007387 */ /* 0x0001e40000100a00 */
[----:B0-----:R-:W-:Y:S01]  /*15a80*/  IMAD.MOV.U32 R19, RZ, RZ, R2 ;  /* 0x000000ffff137224 */ /* 0x001fe200078e0002 */
[----:B--2---:R-:W-:-:S15]  /*15a90*/  HMMA.16816.F32.BF16 R4, R8, R26, R4 ;  /* 0x0000001a0804723c */ /* 0x004fde0000041804 */
[----:B------:R-:W-:-:S04]  /*15aa0*/  NOP ;  /* 0x0000000000007918 */ /* 0x000fc80000000000 */
[----:B------:R-:W-:Y:S02]  /*15ab0*/  IMAD.MOV.U32 R21, RZ, RZ, R6 ;  /* 0x000000ffff157224 */ /* 0x000fe400078e0006 */
[----:B------:R-:W-:Y:S02]  /*15ac0*/  IMAD.MOV.U32 R2, RZ, RZ, R7 ;  /* 0x000000ffff027224 */ /* 0x000fe400078e0007 */
[----:B------:R-:W2:Y:S04]  /*15ad0*/  LDL.LU.64 R6, [R1+0xe10] ;  /* 0x000e100001067983 */ /* 0x000ea80000300a00 */
[----:B------:R2:W-:Y:S04]  /*15ae0*/  STL.64 [R1+0xdd8], R26 ;  /* 0x000dd81a01007387 */ /* 0x0005e80000100a00 */
[----:B------:R-:W3:Y:S04]  /*15af0*/  LDL.LU R24, [R1+0x50] ;  /* 0x0000500001187983 */ /* 0x000ee80000300800 */
[----:B------:R-:W3:Y:S01]  /*15b00*/  LDL.LU R25, [R1+0x54] ;  /* 0x0000540001197983 */ /* 0x000ee20000300800 */
[----:B--2---:R-:W-:-:S03]  /*15b10*/  IMAD.MOV.U32 R26, RZ, RZ, R6 ;  /* 0x000000ffff1a7224 */ /* 0x004fc600078e0006 */
[----:B------:R-:W2:Y:S01]  /*15b20*/  LDL.LU R6, [R1+0xe0c] ;  /* 0x000e0c0001067983 */ /* 0x000ea20000300800 */
[----:B------:R-:W-:-:S03]  /*15b30*/  IMAD.MOV.U32 R27, RZ, RZ, R7 ;  /* 0x000000ffff1b7224 */ /* 0x000fc600078e0007 */
[----:B------:R-:W4:Y:S01]  /*15b40*/  LDL.LU R7, [R1+0xe08] ;  /* 0x000e080001077983 */ /* 0x000f220000300800 */
[----:B------:R-:W-:-:S03]  /*15b50*/  IMAD.MOV.U32 R28, RZ, RZ, R5 ;  /* 0x000000ffff1c7224 */ /* 0x000fc600078e0005 */
[----:B------:R-:W-:Y:S01]  /*15b60*/  STL.64 [R1+0xdf0], R26 ;  /* 0x000df01a01007387 */ /* 0x000fe20000100a00 */
[----:B------:R-:W-:-:S03]  /*15b70*/  IMAD.MOV.U32 R20, RZ, RZ, R4 ;  /* 0x000000ffff147224 */ /* 0x000fc600078e0004 */
[----:B---3--:R0:W-:Y:S01]  /*15b80*/  STL.64 [R1+0xde8], R24 ;  /* 0x000de81801007387 */ /* 0x0081e20000100a00 */
[----:B------:R-:W-:-:S03]  /*15b90*/  MOV R18, R3 ;  /* 0x0000000300127202 */ /* 0x000fc60000000f00 */
[----:B0-----:R-:W3:Y:S04]  /*15ba0*/  LDL.LU R24, [R1+0x60] ;  /* 0x0000600001187983 */ /* 0x001ee80000300800 */
[----:B------:R-:W3:Y:S04]  /*15bb0*/  LDL.LU R25, [R1+0x64] ;  /* 0x0000640001197983 */ /* 0x000ee80000300800 */
[----:B------:R-:W3:Y:S04]  /*15bc0*/  LDL.LU R26, [R1+0x68] ;  /* 0x00006800011a7983 */ /* 0x000ee80000300800 */
[----:B------:R0:W-:Y:S04]  /*15bd0*/  STL [R1+0xd80], R2 ;  /* 0x000d800201007387 */ /* 0x0001e80000100800 */
[----:B------:R-:W-:Y:S04]  /*15be0*/  STL [R1+0xd7c], R21 ;  /* 0x000d7c1501007387 */ /* 0x000fe80000100800 */
[----:B------:R-:W-:Y:S04]  /*15bf0*/  STL [R1+0xd78], R28 ;  /* 0x000d781c01007387 */ /* 0x000fe80000100800 */
[----:B------:R-:W-:Y:S01]  /*15c00*/  STL [R1+0xd74], R20 ;  /* 0x000d741401007387 */ /* 0x000fe20000100800 */
[----:B--2---:R-:W-:Y:S01]  /*15c10*/  IMAD.MOV.U32 R3, RZ, RZ, R6 ;  /* 0x000000ffff037224 */ /* 0x004fe200078e0006 */
[----:B----4-:R-:W-:Y:S01]  /*15c20*/  HMMA.16816.F32.BF16 R12, R8, R6, R12 ;  /* 0x00000006080c723c */ /* 0x010fe2000004180c */
[----:B0-----:R-:W-:-:S02]  /*15c30*/  MOV R2, R7 ;  /* 0x0000000700027202 */ /* 0x001fc40000000f00 */
[----:B------:R-:W3:Y:S04]  /*15c40*/  LDL.LU.64 R6, [R1+0xe00] ;  /* 0x000e000001067983 */ /* 0x000ee80000300a00 */
[----:B------:R-:W3:Y:S01]  /*15c50*/  LDL.LU.64 R4, [R1+0xdf8] ;  /* 0x000df80001047983 */ /* 0x000ee20000300a00 */
[----:B------:R-:W-:-:S11]  /*15c60*/  IMAD.MOV.U32 R27, RZ, RZ, R29 ;  /* 0x000000ffff1b7224 */ /* 0x000fd600078e001d */
[----:B------:R-:W-:Y:S04]  /*15c70*/  STL [R1+0xd38], R15 ;  /* 0x000d380f01007387 */ /* 0x000fe80000100800 */
[----:B------:R-:W-:Y:S04]  /*15c80*/  STL [R1+0xd68], R14 ;  /* 0x000d680e01007387 */ /* 0x000fe80000100800 */
[----:B------:R0:W-:Y:S04]  /*15c90*/  STL.64 [R1+0xd60], R12 ;  /* 0x000d600c01007387 */ /* 0x0001e80000100a00 */
[----:B0-----:R-:W2:Y:S01]  /*15ca0*/  LDL R13, [R1+0x130] ;  /* 0x00013000010d7983 */ /* 0x001ea20000100800 */
[----:B---3--:R-:W-:Y:S03]  /*15cb0*/  HMMA.16816.F32.BF16 R16, R4, R18, R24 ;  /* 0x000000120410723c */ /* 0x008fe60000041818 */
[----:B------:R-:W3:Y:S04]  /*15cc0*/  LDL.LU.64 R26, [R1+0xdf0] ;  /* 0x000df000011a7983 */ /* 0x000ee80000300a00 */
[----:B------:R-:W3:-:S12]  /*15cd0*/  LDL.LU.64 R24, [R1+0xde8] ;  /* 0x000de80001187983 */ /* 0x000ed80000300a00 */
[----:B------:R-:W-:Y:S01]  /*15ce0*/  IMAD.MOV.U32 R15, RZ, RZ, R18 ;  /* 0x000000ffff0f7224 */ /* 0x000fe200078e0012 */
[----:B------:R3:W-:Y:S01]  /*15cf0*/  STL [R1], R16 ;  /* 0x0000001001007387 */ /* 0x0007e20000100800 */
[----:B------:R-:W-:-:S03]  /*15d00*/  IMAD.MOV.U32 R14, RZ, RZ, R19 ;  /* 0x000000ffff0e7224 */ /* 0x000fc600078e0013 */
[----:B------:R-:W3:Y:S01]  /*15d10*/  LDL.LU.64 R18, [R1+0xde0] ;  /* 0x000de00001127983 */ /* 0x000ee20000300a00 */
[----:B------:R-:W-:Y:S02]  /*15d20*/  IMAD.MOV.U32 R10, RZ, RZ, R3 ;  /* 0x000000ffff0a7224 */ /* 0x000fe400078e0003 */
[----:B------:R-:W-:Y:S02]  /*15d30*/  IMAD.MOV.U32 R3, RZ, RZ, R17 ;  /* 0x000000ffff037224 */ /* 0x000fe400078e0011 */
[----:B------:R-:W-:Y:S01]  /*15d40*/  IMAD.MOV.U32 R11, RZ, RZ, R2 ;  /* 0x000000ffff0b7224 */ /* 0x000fe200078e0002 */
[----:B---3--:R-:W-:Y:S01]  /*15d50*/  HMMA.16816.F32.BF16 R16, R4, R18, R24 ;  /* 0x000000120410723c */ /* 0x008fe20000041818 */
[----:B------:R-:W3:-:S15]  /*15d60*/  LDL.LU.64 R26, [R1+0xdd8] ;  /* 0x000dd800011a7983 */ /* 0x000ede0000300a00 */
[----:B------:R-:W-:-:S03]  /*15d70*/  NOP ;  /* 0x0000000000007918 */ /* 0x000fc60000000000 */
[----:B------:R-:W-:Y:S02]  /*15d80*/  IMAD.MOV.U32 R28, RZ, RZ, R18 ;  /* 0x000000ffff1c7224 */ /* 0x000fe400078e0012 */
[----:B------:R-:W-:Y:S02]  /*15d90*/  IMAD.MOV.U32 R20, RZ, RZ, R19 ;  /* 0x000000ffff147224 */ /* 0x000fe400078e0013 */
[----:B------:R-:W-:Y:S01]  /*15da0*/  IMAD.MOV.U32 R2, RZ, RZ, R16 ;  /* 0x000000ffff027224 */ /* 0x000fe200078e0010 */
[----:B------:R-:W3:Y:S01]  /*15db0*/  LDL.LU.64 R18, [R1+0xdd0] ;  /* 0x000dd00001127983 */ /* 0x000ee20000300a00 */
[----:B------:R-:W-:-:S03]  /*15dc0*/  IMAD.MOV.U32 R21, RZ, RZ, R17 ;  /* 0x000000ffff157224 */ /* 0x000fc600078e0011 */
[----:B------:R-:W3:Y:S02]  /*15dd0*/  LDL.LU.64 R16, [R1+0xdc8] ;  /* 0x000dc80001107983 */ /* 0x000ee40000300a00 */
[----:B---3--:R-:W-:Y:S02]  /*15de0*/  HMMA.16816.F32.BF16 R24, R4, R26, R16 ;  /* 0x0000001a0418723c */ /* 0x008fe40000041810 */
[----:B------:R-:W3:Y:S04]  /*15df0*/  LDL.LU.64 R18, [R1+0xdc0] ;  /* 0x000dc00001127983 */ /* 0x000ee80000300a00 */
[----:B------:R-:W4:-:S13]  /*15e00*/  LDL.LU.64 R16, [R1+0xdb8] ;  /* 0x000db80001107983 */ /* 0x000f1a0000300a00 */
[----:B------:R-:W-:Y:S01]  /*15e10*/  STL.64 [R1+0x50], R24 ;  /* 0x0000501801007387 */ /* 0x000fe20000100a00 */
[----:B------:R-:W-:-:S03]  /*15e20*/  MOV R29, R27 ;  /* 0x0000001b001d7202 */ /* 0x000fc60000000f00 */
[----:B------:R0:W-:Y:S04]  /*15e30*/  STL [R1+0x58], R26 ;  /* 0x0000581a01007387 */ /* 0x0001e80000100800 */
[----:B0-----:R-:W2:Y:S04]  /*15e40*/  LDL.LU.64 R26, [R1+0xdb0] ;  /* 0x000db000011a7983 */ /* 0x001ea80000300a00 */
[----:B------:R-:W2:Y:S02]  /*15e50*/  LDL.LU.64 R24, [R1+0xda8] ;  /* 0x000da80001187983 */ /* 0x000ea40000300a00 */
[----:B--2---:R-:W-:Y:S02]  /*15e60*/  HMMA.16816.F32.BF16 R8, R4, R10, R24 ;  /* 0x0000000a0408723c */ /* 0x004fe40000041818 */
[----:B------:R-:W0:Y:S04]  /*15e70*/  LDSM.16.MT88.4 R4, [R13+UR6+0x9400] ;  /* 0x009400060d04783b */ /* 0x000e280008004200 */
[----:B------:R-:W1:-:S13]  /*15e80*/  LDSM.16.MT88.4 R24, [R22+UR6+0x9400] ;  /* 0x009400061618783b */ /* 0x000e5a0008004200 */
[----:B------:R-:W-:Y:S04]  /*15e90*/  STL.64 [R1+0xcf0], R10 ;  /* 0x000cf00a01007387 */ /* 0x000fe80000100a00 */
[----:B------:R4:W-:Y:S02]  /*15ea0*/  STL.64 [R1+0xce8], R8 ;  /* 0x000ce80801007387 */ /* 0x0009e40000100a00 */
[----:B----4-:R-:W-:Y:S02]  /*15eb0*/  IMAD.MOV.U32 R8, RZ, RZ, R17 ;  /* 0x000000ffff087224 */ /* 0x010fe400078e0011 */
[----:B------:R-:W2:Y:S01]  /*15ec0*/  LDL.LU R17, [R1+0xda0] ;  /* 0x000da00001117983 */ /* 0x000ea20000300800 */
[----:B---3--:R-:W-:-:S03]  /*15ed0*/  IMAD.MOV.U32 R9, RZ, RZ, R18 ;  /* 0x000000ffff097224 */ /* 0x008fc600078e0012 */
[----:B------:R-:W2:Y:S04]  /*15ee0*/  LDL.LU R18, [R1+0xd9c] ;  /* 0x000d9c0001127983 */ /* 0x000ea80000300800 */
[----:B------:R-:W3:Y:S04]  /*15ef0*/  LDL.64 R12, [R1+0xf0] ;  /* 0x0000f000010c7983 */ /* 0x000ee80000100a00 */
[----:B------:R-:W-:Y:S04]  /*15f00*/  STL.64 [R1+0xd90], R14 ;  /* 0x000d900e01007387 */ /* 0x000fe80000100a00 */
[----:B---3--:R3:W-:Y:S02]  /*15f10*/  STL.64 [R1+0xd88], R12 ;  /* 0x000d880c01007387 */ /* 0x0087e40000100a00 */
[----:B---3--:R-:W-:-:S02]  /*15f20*/  IMAD.MOV.U32 R12, RZ, RZ, R19 ;  /* 0x000000ffff0c7224 */ /* 0x008fc400078e0013 */
[----:B------:R-:W2:Y:S04]  /*15f30*/  LDL.LU R19, [R1+0xd98] ;  /* 0x000d980001137983 */ /* 0x000ea80000300800 */
[----:B------:R-:W2:Y:S04]  /*15f40*/  LDL.LU R13, [R1+0x94] ;  /* 0x00009400010d7983 */ /* 0x000ea80000300800 */
[----:B0-----:R-:W-:Y:S04]  /*15f50*/  STL [R1+0xcc8], R7 ;  /* 0x000cc80701007387 */ /* 0x001fe80000100800 */
[----:B-1----:R-:W-:Y:S04]  /*15f60*/  STL [R1+0xc90], R24 ;  /* 0x000c901801007387 */ /* 0x002fe80000100800 */
[----:B------:R0:W-:Y:S04]  /*15f70*/  STL [R1+0xc8c], R25 ;  /* 0x000c8c1901007387 */ /* 0x0001e80000100800 */
[----:B------:R1:W-:Y:S04]  /*15f80*/  STL [R1+0xc88], R26 ;  /* 0x000c881a01007387 */ /* 0x0003e80000100800 */
[----:B------:R3:W-:Y:S04]  /*15f90*/  STL [R1+0xc84], R27 ;  /* 0x000c841b01007387 */ /* 0x0007e80000100800 */
[----:B0-----:R-:W2:Y:S01]  /*15fa0*/  LDL.LU.64 R24, [R1+0xb0] ;  /* 0x0000b00001187983 */ /* 0x001ea20000300a00 */
[----:B------:R-:W-:-:S02]  /*15fb0*/  IMAD.MOV.U32 R14, RZ, RZ, R23 ;  /* 0x000000ffff0e7224 */ /* 0x000fc400078e0017 */
[----:B------:R-:W-:Y:S02]  /*15fc0*/  IMAD.MOV.U32 R15, RZ, RZ, R0 ;  /* 0x000000ffff0f7224 */ /* 0x000fe400078e0000 */
[----:B-1----:R-:W-:Y:S02]  /*15fd0*/  IMAD.MOV.U32 R26, RZ, RZ, R28 ;  /* 0x000000ffff1a7224 */ /* 0x002fe400078e001c */
[----:B---3--:R-:W-:-:S03]  /*15fe0*/  IMAD.MOV.U32 R27, RZ, RZ, R20 ;  /* 0x000000ffff1b7224 */ /* 0x008fc600078e0014 */
[----:B--2---:R-:W-:Y:S01]  /*15ff0*/  HMMA.16816.F32.BF16 R12, R16, R24, R12 ;  /* 0x00000018100c723c */ /* 0x004fe2000004180c */
[----:B------:R-:W-:Y:S02]  /*16000*/  IMAD.MOV.U32 R11, RZ, RZ, R24 ;  /* 0x000000ffff0b7224 */ /* 0x000fe400078e0018 */
[----:B------:R-:W-:-:S15]  /*16010*/  IMAD.MOV.U32 R10, RZ, RZ, R25 ;  /* 0x000000ffff0a7224 */ /* 0x000fde00078e0019 */
[----:B------:R-:W-:Y:S01]  /*16020*/  NOP ;  /* 0x0000000000007918 */ /* 0x000fe20000000000 */
[----:B------:R-:W-:Y:S01]  /*16030*/  MOV R23, R14 ;  /* 0x0000000e00177202 */ /* 0x000fe20000000f00 */
[----:B------:R-:W-:Y:S02]  /*16040*/  IMAD.MOV.U32 R0, RZ, RZ, R15 ;  /* 0x000000ffff007224 */ /* 0x000fe400078e000f */
[----:B------:R-:W-:Y:S01]  /*16050*/  IMAD.MOV.U32 R24, RZ, RZ, R12 ;  /* 0x000000ffff187224 */ /* 0x000fe200078e000c */
[----:B------:R-:W2:Y:S01]  /*16060*/  LDL.LU.64 R14, [R1+0xd90] ;  /* 0x000d9000010e7983 */ /* 0x000ea20000300a00 */
[----:B------:R-:W-:-:S03]  /*16070*/  IMAD.MOV.U32 R25, RZ, RZ, R13 ;  /* 0x000000ffff197224 */ /* 0x000fc600078e000d */
[----:B------:R-:W3:Y:S04]  /*16080*/  LDL.LU.64 R12, [R1+0xd88] ;  /* 0x000d8800010c7983 */ /* 0x000ee80000300a00 */
[----:B------:R-:W-:Y:S04]  /*16090*/  STL.64 [R1+0xd58], R10 ;  /* 0x000d580a01007387 */ /* 0x000fe80000100a00 */
[----:B------:R0:W-:Y:S04]  /*160a0*/  STL.64 [R1+0xd50], R8 ;  /* 0x000d500801007387 */ /* 0x0001e80000100a00 */
[----:B0-----:R-:W4:Y:S04]  /*160b0*/  LDL.LU R8, [R1+0x30] ;  /* 0x0000300001087983 */ /* 0x001f280000300800 */
[----:B------:R-:W4:Y:S04]  /*160c0*/  LDL.LU R9, [R1+0x34] ;  /* 0x0000340001097983 */ /* 0x000f280000300800 */
[----:B------:R-:W4:Y:S04]  /*160d0*/  LDL.LU R10, [R1+0x38] ;  /* 0x00003800010a7983 */ /* 0x000f280000300800 */
[----:B------:R-:W4:Y:S04]  /*160e0*/  LDL.LU R11, [R1+0x3c] ;  /* 0x00003c00010b7983 */ /* 0x000f280000300800 */
[----:B------:R0:W-:Y:S02]  /*160f0*/  STL.64 [R1+0xd10], R24 ;  /* 0x000d101801007387 */ /* 0x0001e40000100a00 */
[----:B0-----:R-:W-:-:S02]  /*16100*/  IMAD.MOV.U32 R24, RZ, RZ, R2 ;  /* 0x000000ffff187224 */ /* 0x001fc400078e0002 */
[----:B------:R-:W4:Y:S01]  /*16110*/  LDL.LU R2, [R1+0xd80] ;  /* 0x000d800001027983 */ /* 0x000f220000300800 */
[----:B------:R-:W-:-:S03]  /*16120*/  IMAD.MOV.U32 R25, RZ, RZ, R21 ;  /* 0x000000ffff197224 */ /* 0x000fc600078e0015 */
[----:B------:R-:W4:Y:S04]  /*16130*/  LDL.LU R21, [R1+0xd7c] ;  /* 0x000d7c0001157983 */ /* 0x000f280000300800 */
[----:B------:R-:W4:Y:S04]  /*16140*/  LDL.LU R28, [R1+0xd78] ;  /* 0x000d7800011c7983 */ /* 0x000f280000300800 */
[----:B------:R-:W4:Y:S04]  /*16150*/  LDL.LU R20, [R1+0xd74] ;  /* 0x000d740001147983 */ /* 0x000f280000300800 */
[----:B------:R-:W-:Y:S04]  /*16160*/  STL.64 [R1+0xd20], R26 ;  /* 0x000d201a01007387 */ /* 0x000fe80000100a00 */
[----:B------:R0:W-:Y:S04]  /*16170*/  STL.64 [R1+0xd18], R24 ;  /* 0x000d181801007387 */ /* 0x0001e80000100a00 */
[----:B0-----:R-:W4:Y:S01]  /*16180*/  LDL.LU R24, [R1] ;  /* 0x0000000001187983 */ /* 0x001f220000300800 */
[----:B------:R-:W-:-:S03]  /*16190*/  IMAD.MOV.U32 R25, RZ, RZ, R3 ;  /* 0x000000ffff197224 */ /* 0x000fc600078e0003 */
[----:B------:R-:W4:Y:S01]  /*161a0*/  LDL.LU R3, [R1+0xd70] ;  /* 0x000d700001037983 */ /* 0x000f220000300800 */
[----:B--2---:R-:W-:Y:S02]  /*161b0*/  IMAD.MOV.U32 R26, RZ, RZ, R15 ;  /* 0x000000ffff1a7224 */ /* 0x004fe400078e000f */
[----:B------:R-:W-:-:S05]  /*161c0*/  IMAD.MOV.U32 R27, RZ, RZ, R14 ;  /* 0x000000ffff1b7224 */ /* 0x000fca00078e000e */
[----:B------:R0:W-:Y:S01]  /*161d0*/  STL.64 [R1+0xd48], R26 ;  /* 0x000d481a01007387 */ /* 0x0001e20000100a00 */
[----:B---3--:R-:W-:Y:S01]  /*161e0*/  IMAD.MOV.U32 R15, RZ, RZ, R12 ;  /* 0x000000ffff0f7224 */ /* 0x008fe200078e000c */
[----:B----4-:R-:W-:Y:S01]  /*161f0*/  HMMA.16816.F32.BF16 R8, R16, R12, R8 ;  /* 0x0000000c1008723c */ /* 0x010fe20000041808 */
[----:B0-----:R-:W-:-:S15]  /*16200*/  IMAD.MOV.U32 R27, RZ, RZ, R2 ;  /* 0x000000ffff1b7224 */ /* 0x001fde00078e0002 */
[----:B------:R-:W-:-:S03]  /*16210*/  NOP ;  /* 0x0000000000007918 */ /* 0x000fc60000000000 */
[----:B------:R-:W-:Y:S02]  /*16220*/  IMAD.MOV.U32 R2, RZ, RZ, R11 ;  /* 0x000000ffff027224 */ /* 0x000fe400078e000b */
[----:B------:R-:W-:Y:S01]  /*16230*/  IMAD.MOV.U32 R7, RZ, RZ, R8 ;  /* 0x000000ffff077224 */ /* 0x000fe200078e0008 */
[----:B------:R0:W-:Y:S02]  /*16240*/  STL.64 [R1+0xd40], R24 ;  /* 0x000d401801007387 */ /* 0x0001e40000100a00 */
[----:B0-----:R-:W-:Y:S02]  /*16250*/  IMAD.MOV.U32 R24, RZ, RZ, R20 ;  /* 0x000000ffff187224 */ /* 0x001fe400078e0014 */
[----:B------:R-:W2:Y:S04]  /*16260*/  LDL.LU R20, [R1+0xd6c] ;  /* 0x000d6c0001147983 */ /* 0x000ea80000300800 */
[----:B------:R-:W3:Y:S04]  /*16270*/  LDL.LU R14, [R1+0xd68] ;  /* 0x000d6800010e7983 */ /* 0x000ee80000300800 */
[----:B------:R-:W3:Y:S04]  /*16280*/  LDL.LU.64 R12, [R1+0xd60] ;  /* 0x000d6000010c7983 */ /* 0x000ee80000300a00 */
[----:B------:R-:W-:Y:S04]  /*16290*/  STL [R1+0x94], R9 ;  /* 0x0000940901007387 */ /* 0x000fe80000100800 */
[----:B------:R0:W-:Y:S04]  /*162a0*/  STL [R1+0x98], R10 ;  /* 0x0000980a01007387 */ /* 0x0001e80000100800 */
[----:B0-----:R-:W4:Y:S04]  /*162b0*/  LDL.LU.64 R10, [R1+0xd58] ;  /* 0x000d5800010a7983 */ /* 0x001f280000300a00 */
[----:B------:R-:W3:Y:S01]  /*162c0*/  LDL.LU.64 R8, [R1+0xd50] ;  /* 0x000d500001087983 */ /* 0x000ee20000300a00 */
[----:B------:R-:W-:Y:S01]  /*162d0*/  MOV R25, R28 ;  /* 0x0000001c00197202 */ /* 0x000fe20000000f00 */
[----:B------:R-:W-:-:S02]  /*162e0*/  IMAD.MOV.U32 R26, RZ, RZ, R21 ;  /* 0x000000ffff1a7224 */ /* 0x000fc400078e0015 */
[----:B------:R-:W-:Y:S04]  /*162f0*/  STL.64 [R1+0xce0], R6 ;  /* 0x000ce00601007387 */ /* 0x000fe80000100a00 */
[----:B------:R0:W-:Y:S02]  /*16300*/  STL.64 [R1+0xcd8], R4 ;  /* 0x000cd80401007387 */ /* 0x0001e40000100a00 */
[----:B0-----:R-:W-:Y:S02]  /*16310*/  IMAD.MOV.U32 R5, RZ, RZ, R3 ;  /* 0x000000ffff057224 */ /* 0x001fe400078e0003 */
[----:B--2---:R-:W-:Y:S01]  /*16320*/  IMAD.MOV.U32 R4, RZ, RZ, R20 ;  /* 0x000000ffff047224 */ /* 0x004fe200078e0014 */
[----:B---3--:R-:W-:-:S15]  /*16330*/  HMMA.16816.F32.BF16 R24, R16, R8, R24 ;  /* 0x000000081018723c */ /* 0x008fde0000041818 */
[----:B------:R-:W-:-:S04]  /*16340*/  NOP ;  /* 0x0000000000007918 */ /* 0x000fc80000000000 */
[----:B------:R-:W-:Y:S01]  /*16350*/  MOV R21, R26 ;  /* 0x0000001a00157202 */ /* 0x000fe20000000f00 */
[----:B------:R-:W-:Y:S02]  /*16360*/  IMAD.MOV.U32 R28, RZ, RZ, R27 ;  /* 0x000000ffff1c7224 */ /* 0x000fe400078e001b */
[----:B------:R-:W-:Y:S01]  /*16370*/  IMAD.MOV.U32 R3, RZ, RZ, R24 ;  /* 0x000000ffff037224 */ /* 0x000fe200078e0018 */
[----:B------:R-:W2:Y:S01]  /*16380*/  LDL.LU.64 R26, [R1+0xd48] ;  /* 0x000d4800011a7983 */ /* 0x000ea20000300a00 */
[----:B------:R-:W-:-:S03]  /*16390*/  IMAD.MOV.U32 R20, RZ, RZ, R25 ;  /* 0x000000ffff147224 */ /* 0x000fc600078e0019 */
[----:B------:R-:W2:Y:S04]  /*163a0*/  LDL.LU.64 R24, [R1+0xd40] ;  /* 0x000d400001187983 */ /* 0x000ea80000300a00 */
[----:B------:R0:W-:Y:S02]  /*163b0*/  STL.64 [R1+0xd08], R8 ;  /* 0x000d080801007387 */ /* 0x0001e40000100a00 */
[----:B0-----:R-:W-:Y:S02]  /*163c0*/  IMAD.MOV.U32 R8, RZ, RZ, R15 ;  /* 0x000000ffff087224 */ /* 0x001fe400078e000f */
[----:B------:R-:W3:Y:S04]  /*163d0*/  LDL.LU R15, [R1+0xd38] ;  /* 0x000d3800010f7983 */ /* 0x000ee80000300800 */
[----:B------:R-:W2:Y:S04]  /*163e0*/  LDL.LU R9, [R1+0xf4] ;  /* 0x0000f40001097983 */ /* 0x000ea80000300800 */
[----:B------:R-:W-:Y:S04]  /*163f0*/  STL.64 [R1+0xd00], R22 ;  /* 0x000d001601007387 */ /* 0x000fe80000100a00 */
[----:B------:R0:W-:Y:S04]  /*16400*/  STL.64 [R1+0xcf8], R20 ;  /* 0x000cf81401007387 */ /* 0x0001e80000100a00 */
[----:B0-----:R-:W2:Y:S04]  /*16410*/  LDL.LU R20, [R1+0x50] ;  /* 0x0000500001147983 */ /* 0x001ea80000300800 */
[----:B------:R-:W2:Y:S04]  /*16420*/  LDL.LU R21, [R1+0x54] ;  /* 0x0000540001157983 */ /* 0x000ea80000300800 */
[----:B------:R-:W2:Y:S01]  /*16430*/  LDL.LU R22, [R1+0x58] ;  /* 0x0000580001167983 */ /* 0x000ea20000300800 */
[----:B---3--:R-:W-:Y:S03]  /*16440*/  HMMA.16816.F32.BF16 R16, R16, R4, R12 ;  /* 0x000000041010723c */ /* 0x008fe6000004180c */
[----:B------:R-:W2:Y:S04]  /*16450*/  LDL.LU.64 R14, [R1+0xd30] ;  /* 0x000d3000010e7983 */ /* 0x000ea80000300a00 */
[----:B------:R-:W2:-:S12]  /*16460*/  LDL.LU.64 R12, [R1+0xd28] ;  /* 0x000d2800010c7983 */ /* 0x000e980000300a00 */
[----:B------:R4:W-:Y:S04]  /*16470*/  STL.64 [R1+0x40], R16 ;  /* 0x0000401001007387 */ /* 0x0009e80000100a00 */
[----:B------:R2:W-:Y:S01]  /*16480*/  STL.64 [R1+0x48], R18 ;  /* 0x0000481201007387 */ /* 0x0005e20000100a00 */
[----:B----4-:R-:W-:Y:S02]  /*16490*/  IMAD.MOV.U32 R16, RZ, RZ, R11 ;  /* 0x000000ffff107224 */ /* 0x010fe400078e000b */
[----:B------:R-:W-:-:S07]  /*164a0*/  IMAD.MOV.U32 R17, RZ, RZ, R10 ;  /* 0x000000ffff117224 */ /* 0x000fce00078e000a */
[----:B--2---:R-:W-:Y:S01]  /*164b0*/  HMMA.16816.F32.BF16 R16, R12, R16, R24 ;  /* 0x000000100c10723c */ /* 0x004fe20000041818 */
[----:B------:R-:W2:Y:S04]  /*164c0*/  LDL.LU.64 R26, [R1+0xd20] ;  /* 0x000d2000011a7983 */ /* 0x000ea80000300a00 */
[----:B------:R-:W2:-:S14]  /*164d0*/  LDL.LU.64 R24, [R1+0xd18] ;  /* 0x000d180001187983 */ /* 0x000e9c0000300a00 */
[----:B------:R0:W-:Y:S04]  /*164e0*/  STL.64 [R1+0xca0], R18 ;  /* 0x000ca01201007387 */ /* 0x0001e80000100a00 */
[----:B0-----:R-:W3:Y:S04]  /*164f0*/  LDL R19, [R1+0x130] ;  /* 0x0001300001137983 */ /* 0x001ee80000100800 */
[----:B------:R-:W-:Y:S01]  /*16500*/  STL.64 [R1+0xc98], R16 ;  /* 0x000c981001007387 */ /* 0x000fe20000100a00 */
[----:B--2---:R-:W-:Y:S03]  /*16510*/  HMMA.16816.F32.BF16 R8, R12, R8, R24 ;  /* 0x000000080c08723c */ /* 0x004fe60000041818 */
[----:B------:R-:W2:-:S15]  /*16520*/  LDL.LU.64 R24, [R1+0xd10] ;  /* 0x000d100001187983 */ /* 0x000e9e0000300a00 */
[----:B------:R-:W-:Y:S01]  /*16530*/  NOP ;  /* 0x0000000000007918 */ /* 0x000fe20000000000 */
[----:B------:R0:W-:Y:S04]  /*16540*/  STL.64 [R1+0x60], R8 ;  /* 0x0000600801007387 */ /* 0x0001e80000100a00 */
[----:B0-----:R-:W4:Y:S01]  /*16550*/  LDL.LU.64 R8, [R1+0xd08] ;  /* 0x000d080001087983 */ /* 0x001f220000300a00 */
[----:B------:R-:W-:Y:S02]  /*16560*/  IMAD.MOV.U32 R23, RZ, RZ, R29 ;  /* 0x000000ffff177224 */ /* 0x000fe400078e001d */
[----:B------:R-:W-:Y:S02]  /*16570*/  IMAD.MOV.U32 R27, RZ, RZ, R10 ;  /* 0x000000ffff1b7224 */ /* 0x000fe400078e000a */
[----:B------:R-:W-:-:S05]  /*16580*/  IMAD.MOV.U32 R26, RZ, RZ, R11 ;  /* 0x000000ffff1a7224 */ /* 0x000fca00078e000b */
[----:B------:R-:W-:Y:S01]  /*16590*/  STL.64 [R1+0xcc0], R26 ;  /* 0x000cc01a01007387 */ /* 0x000fe20000100a00 */
[----:B----4-:R-:W-:Y:S03]  /*165a0*/  HMMA.16816.F32.BF16 R8, R12, R8, R20 ;  /* 0x000000080c08723c */ /* 0x010fe60000041814 */
[----:B------:R-:W4:Y:S04]  /*165b0*/  LDL.LU.64 R22, [R1+0xd00] ;  /* 0x000d000001167983 */ /* 0x000f280000300a00 */
[----:B------:R-:W2:-:S12]  /*165c0*/  LDL.LU.64 R20, [R1+0xcf8] ;  /* 0x000cf80001147983 */ /* 0x000e980000300a00 */
[----:B------:R-:W-:Y:S04]  /*165d0*/  STL.64 [R1+0xc0], R8 ;  /* 0x0000c00801007387 */ /* 0x000fe80000100a00 */
[----:B------:R0:W-:Y:S04]  /*165e0*/  STL.64 [R1+0xc8], R10 ;  /* 0x0000c80a01007387 */ /* 0x0001e80000100a00 */
[----:B0-----:R-:W2:Y:S04]  /*165f0*/  LDL.LU.64 R10, [R1+0xcf0] ;  /* 0x000cf000010a7983 */ /* 0x001ea80000300a00 */
[----:B------:R-:W2:Y:S04]  /*16600*/  LDL.LU.64 R8, [R1+0xce8] ;  /* 0x000ce80001087983 */ /* 0x000ea80000300a00 */
[----:B------:R-:W3:Y:S01]  /*16610*/  LDL.LU.64 R6, [R1+0xce0] ;  /* 0x000ce00001067983 */ /* 0x000ee20000300a00 */
[----:B------:R-:W-:Y:S01]  /*16620*/  IMAD.MOV.U32 R16, RZ, RZ, R3 ;  /* 0x000000ffff107224 */ /* 0x000fe200078e0003 */
[----:B--2---:R-:W-:Y:S02]  /*16630*/  HMMA.16816.F32.BF16 R8, R12, R4, R8 ;  /* 0x000000040c08723c */ /* 0x004fe40000041808 */
[----:B------:R-:W2:Y:S01]  /*16640*/  LDL.LU.64 R4, [R1+0xcd8] ;  /* 0x000cd80001047983 */ /* 0x000ea20000300a00 */
[----:B------:R-:W-:Y:S01]  /*16650*/  IMAD.MOV.U32 R18, RZ, RZ, R21 ;  /* 0x000000ffff127224 */ /* 0x000fe200078e0015 */
[----:B------:R-:W-:-:S02]  /*16660*/  MOV R17, R20 ;  /* 0x0000001400117202 */ /* 0x000fc40000000f00 */
[----:B---3--:R0:W1:-:S13]  /*16670*/  LDSM.16.MT88.4 R12, [R19+UR6+0x9800] ;  /* 0x00980006130c783b */ /* 0x00805a0008004200 */
[----:B------:R-:W-:Y:S01]  /*16680*/  IMAD.MOV.U32 R29, RZ, RZ, R11 ;  /* 0x000000ffff1d7224 */ /* 0x000fe200078e000b */
[----:B------:R-:W-:Y:S04]  /*16690*/  STL.64 [R1+0x70], R8 ;  /* 0x0000700801007387 */ /* 0x000fe80000100a00 */
[----:B------:R-:W-:Y:S04]  /*166a0*/  STL [R1+0x78], R10 ;  /* 0x0000780a01007387 */ /* 0x000fe80000100800 */
[----:B------:R-:W-:Y:S04]  /*166b0*/  STL [R1+0xc80], R29 ;  /* 0x000c801d01007387 */ /* 0x000fe80000100800 */
[----:B------:R-:W3:Y:S01]  /*166c0*/  LDL.LU R3, [R1+0xcd4] ;  /* 0x000cd40001037983 */ /* 0x000ee20000300800 */
[----:B0-----:R-:W-:-:S03]  /*166d0*/  IMAD.MOV.U32 R19, RZ, RZ, R28 ;  /* 0x000000ffff137224 */ /* 0x001fc600078e001c */
[----:B------:R-:W2:Y:S04]  /*166e0*/  LDL.LU R20, [R1+0xcd0] ;  /* 0x000cd00001147983 */ /* 0x000ea80000300800 */
[----:B------:R-:W2:Y:S04]  /*166f0*/  LDL.LU R21, [R1+0xccc] ;  /* 0x000ccc0001157983 */ /* 0x000ea80000300800 */
[----:B------:R0:W-:Y:S04]  /*16700*/  STL.64 [R1+0xcb0], R18 ;  /* 0x000cb01201007387 */ /* 0x0001e80000100a00 */
[----:B------:R-:W-:Y:S04]  /*16710*/  STL.64 [R1+0xca8], R16 ;  /* 0x000ca81001007387 */ /* 0x000fe80000100a00 */
[----:B0-----:R-:W2:Y:S01]  /*16720*/  LDL.64 R18, [R1+0xf8] ;  /* 0x0000f80001127983 */ /* 0x001ea20000100a00 */
[----:B----4-:R-:W-:-:S02]  /*16730*/  IMAD.MOV.U32 R26, RZ, RZ, R23 ;  /* 0x000000ffff1a7224 */ /* 0x010fc400078e0017 */
[----:B------:R-:W-:Y:S01]  /*16740*/  IMAD.MOV.U32 R27, RZ, RZ, R0 ;  /* 0x000000ffff1b7224 */ /* 0x000fe200078e0000 */
[----:B---3--:R-:W0:Y:S04]  /*16750*/  LDSM.16.M88.4 R8, [R3+UR6+0x80] ;  /* 0x000080060308783b */ /* 0x008e280008000200 */
[----:B--2---:R2:W-:Y:S04]  /*16760*/  STL.64 [R1+0xcb8], R18 ;  /* 0x000cb81201007387 */ /* 0x0045e80000100a00 */
[----:B--2---:R-:W2:Y:S04]  /*16770*/  LDL.LU.64 R18, [R1+0xb8] ;  /* 0x0000b80001127983 */ /* 0x004ea80000300a00 */
[----:B-1----:R-:W-:Y:S04]  /*16780*/  STL [R1+0xc54], R12 ;  /* 0x000c540c01007387 */ /* 0x002fe80000100800 */
[----:B------:R-:W-:Y:S04]  /*16790*/  STL [R1+0xc50], R13 ;  /* 0x000c500d01007387 */ /* 0x000fe80000100800 */
[----:B------:R-:W-:Y:S04]  /*167a0*/  STL [R1+0xc4c], R14 ;  /* 0x000c4c0e01007387 */ /* 0x000fe80000100800 */
[----:B------:R1:W-:Y:S04]  /*167b0*/  STL [R1+0xc48], R15 ;  /* 0x000c480f01007387 */ /* 0x0003e80000100800 */
[----:B-1----:R-:W3:Y:S04]  /*167c0*/  LDL.LU.64 R14, [R1+0x118] ;  /* 0x00011800010e7983 */ /* 0x002ee80000300a00 */
[----:B0-----:R-:W-:Y:S04]  /*167d0*/  STL.64 [R1+0x30], R8 ;  /* 0x0000300801007387 */ /* 0x001fe80000100a00 */
[----:B------:R-:W-:Y:S04]  /*167e0*/  STL.64 [R1+0x38], R10 ;  /* 0x0000380a01007387 */ /* 0x000fe80000100a00 */
[----:B------:R-:W0:Y:S04]  /*167f0*/  LDSM.16.M88.4 R8, [R3+UR6+0x2080] ;  /* 0x002080060308783b */ /* 0x000e280008000200 */
[----:B0-----:R-:W-:Y:S01]  /*16800*/  STL.64 [R1+0x20], R8 ;  /* 0x0000200801007387 */ /* 0x001fe20000100a00 */
[----:B------:R-:W-:-:S03]  /*16810*/  IMAD.MOV.U32 R23, RZ, RZ, R11 ;  /* 0x000000ffff177224 */ /* 0x000fc600078e000b */
[----:B------:R-:W-:Y:S04]  /*16820*/  STL [R1+0x28], R10 ;  /* 0x0000280a01007387 */ /* 0x000fe80000100800 */
[----:B------:R-:W0:Y:S02]  /*16830*/  LDSM.16.M88.4 R8, [R3+UR6+0x4080] ;  /* 0x004080060308783b */ /* 0x000e240008000200 */
[----:B0-----:R-:W-:Y:S02]  /*16840*/  IMAD.MOV.U32 R28, RZ, RZ, R10 ;  /* 0x000000ffff1c7224 */ /* 0x001fe400078e000a */
[----:B------:R-:W-:Y:S01]  /*16850*/  STL.64 [R1+0x10], R8 ;  /* 0x0000100801007387 */ /* 0x000fe20000100a00 */
[----:B------:R-:W-:-:S03]  /*16860*/  IMAD.MOV.U32 R0, RZ, RZ, R11 ;  /* 0x000000ffff007224 */ /* 0x000fc600078e000b */
[----:B------:R-:W0:Y:S04]  /*16870*/  LDSM.16.M88.4 R8, [R3+UR6+0x6080] ;  /* 0x006080060308783b */ /* 0x000e280008000200 */
[----:B------:R-:W-:Y:S04]  /*16880*/  STL [R1+0xbac], R0 ;  /* 0x000bac0001007387 */ /* 0x000fe80000100800 */
[----:B------:R-:W-:Y:S04]  /*16890*/  STL [R1+0xba8], R28 ;  /* 0x000ba81c01007387 */ /* 0x000fe80000100800 */
[----:B0-----:R-:W-:Y:S04]  /*168a0*/  STL.64 [R1], R8 ;  /* 0x0000000801007387 */ /* 0x001fe80000100a00 */
[----:B------:R-:W-:Y:S04]  /*168b0*/  STL.64 [R1+0x8], R10 ;  /* 0x0000080a01007387 */ /* 0x000fe80000100a00 */
[----:B------:R-:W-:Y:S04]  /*168c0*/  STL.64 [R1+0xc78], R22 ;  /* 0x000c781601007387 */ /* 0x000fe80000100a00 */
[----:B------:R0:W-:Y:S04]  /*168d0*/  STL.64 [R1+0xc70], R20 ;  /* 0x000c701401007387 */ /* 0x0001e80000100a00 */
[----:B------:R1:W4:Y:S01]  /*168e0*/  LDSM.16.MT88.4 R8, [R22+UR6+0x9800] ;  /* 0x009800061608783b */ /* 0x0003220008004200 */
[----:B0-----:R-:W-:-:S03]  /*168f0*/  IMAD.MOV.U32 R20, RZ, RZ, R7 ;  /* 0x000000ffff147224 */ /* 0x001fc600078e0007 */
[----:B------:R-:W2:Y:S04]  /*16900*/  LDL.LU R7, [R1+0xcc8] ;  /* 0x000cc80001077983 */ /* 0x000ea80000300800 */
[----:B------:R-:W3:Y:S04]  /*16910*/  LDL.LU R21, [R1+0x94] ;  /* 0x0000940001157983 */ /* 0x000ee80000300800 */
[----:B-1----:R-:W3:Y:S04]  /*16920*/  LDL.LU R22, [R1+0x98] ;  /* 0x0000980001167983 */ /* 0x002ee80000300800 */
[----:B----4-:R-:W-:Y:S04]  /*16930*/  STL [R1+0xc1c], R8 ;  /* 0x000c1c0801007387 */ /* 0x010fe80000100800 */
[----:B------:R-:W-:Y:S04]  /*16940*/  STL [R1+0xc18], R9 ;  /* 0x000c180901007387 */ /* 0x000fe80000100800 */
[----:B------:R-:W-:Y:S04]  /*16950*/  STL [R1+0xc14], R10 ;  /* 0x000c140a01007387 */ /* 0x000fe80000100800 */
[----:B------:R0:W-:Y:S04]  /*16960*/  STL [R1+0xc10], R11 ;  /* 0x000c100b01007387 */ /* 0x0001e80000100800 */
[----:B0-----:R-:W4:Y:S01]  /*16970*/  LDL.LU.64 R10, [R1+0x128] ;  /* 0x00012800010a7983 */ /* 0x001f220000300a00 */
[----:B--2---:R-:W-:-:S15]  /*16980*/  HMMA.16816.F32.BF16 R24, R4, R18, R24 ;  /* 0x000000120418723c */ /* 0x004fde0000041818 */
[----:B------:R-:W-:-:S04]  /*16990*/  NOP ;  /* 0x0000000000007918 */ /* 0x000fc80000000000 */
[----:B------:R0:W-:Y:S04]  /*169a0*/  STL.64 [R1+0xa0], R24 ;  /* 0x0000a01801007387 */ /* 0x0001e80000100a00 */
[----:B------:R1:W-:Y:S01]  /*169b0*/  STL.64 [R1+0xa8], R26 ;  /* 0x0000a81a01007387 */ /* 0x0003e20000100a00 */
[----:B0-----:R-:W-:Y:S01]  /*169c0*/  MOV R24, R18 ;  /* 0x0000001200187202 */ /* 0x001fe20000000f00 */
[----:B------:R-:W-:Y:S02]  /*169d0*/  IMAD.MOV.U32 R25, RZ, RZ, R19 ;  /* 0x000000ffff197224 */ /* 0x000fe400078e0013 */
[----:B-1----:R-:W2:Y:S04]  /*169e0*/  LDL.LU.64 R26, [R1+0xcc0] ;  /* 0x000cc000011a7983 */ /* 0x002ea80000300a00 */
[----:B------:R-:W3:Y:S01]  /*169f0*/  LDL.LU.64 R18, [R1+0xcb8] ;  /* 0x000cb80001127983 */ /* 0x000ee20000300a00 */
[----:B------:R-:W-:-:S07]  /*16a00*/  IMAD.MOV.U32 R23, RZ, RZ, R2 ;  /* 0x000000ffff177224 */ /* 0x000fce00078e0002 */
[----:B---3--:R-:W-:Y:S01]  /*16a10*/  HMMA.16816.F32.BF16 R20, R4, R18, R20 ;  /* 0x000000120414723c */ /* 0x008fe20000041814 */
[----:B------:R-:W-:Y:S02]  /*16a20*/  IMAD.MOV.U32 R29, RZ, RZ, R18 ;  /* 0x000000ffff1d7224 */ /* 0x000fe400078e0012 */
[----:B------:R-:W3:Y:S04]  /*16a30*/  LDL.LU.64 R18, [R1+0xcb0] ;  /* 0x000cb00001127983 */ /* 0x000ee80000300a00 */
[----:B------:R-:W3:-:S12]  /*16a40*/  LDL.LU.64 R16, [R1+0xca8] ;  /* 0x000ca80001107983 */ /* 0x000ed80000300a00 */
[----:B------:R-:W-:Y:S02]  /*16a50*/  IMAD.MOV.U32 R3, RZ, RZ, R22 ;  /* 0x000000ffff037224 */ /* 0x000fe400078e0016 */
[----:B------:R-:W-:Y:S01]  /*16a60*/  IMAD.MOV.U32 R2, RZ, RZ, R23 ;  /* 0x000000ffff027224 */ /* 0x000fe200078e0017 */
[----:B------:R0:W-:Y:S01]  /*16a70*/  STL.64 [R1+0x90], R20 ;  /* 0x0000901401007387 */ /* 0x0001e20000100a00 */
[----:B--2---:R-:W-:Y:S02]  /*16a80*/  IMAD.MOV.U32 R22, RZ, RZ, R27 ;  /* 0x000000ffff167224 */ /* 0x004fe400078e001b */
[----:B------:R-:W-:Y:S01]  /*16a90*/  IMAD.MOV.U32 R23, RZ, RZ, R26 ;  /* 0x000000ffff177224 */ /* 0x000fe200078e001a */
[----:B------:R-:W2:Y:S01]  /*16aa0*/  LDL.LU R28, [R1+0x130] ;  /* 0x00013000011c7983 */ /* 0x000ea20000300800 */
[----:B------:R-:W-:Y:S02]  /*16ab0*/  IMAD.MOV.U32 R26, RZ, RZ, R14 ;  /* 0x000000ffff1a7224 */ /* 0x000fe400078e000e */
[----:B------:R-:W-:Y:S01]  /*16ac0*/  IMAD.MOV.U32 R27, RZ, RZ, R15 ;  /* 0x000000ffff1b7224 */ /* 0x000fe200078e000f */
[----:B0-----:R-:W2:Y:S04]  /*16ad0*/  LDL.LU R20, [R1+0x60] ;  /* 0x0000600001147983 */ /* 0x001ea80000300800 */
[----:B------:R-:W2:Y:S01]  /*16ae0*/  LDL.LU R21, [R1+0x64] ;  /* 0x0000640001157983 */ /* 0x000ea20000300800 */
[----:B---3--:R-:W-:-:S15]  /*16af0*/  HMMA.16816.F32.BF16 R16, R4, R14, R16 ;  /* 0x0000000e0410723c */ /* 0x008fde0000041810 */
[----:B------:R-:W-:-:S04]  /*16b00*/  NOP ;  /* 0x0000000000007918 */ /* 0x000fc80000000000 */
[----:B------:R-:W-:Y:S01]  /*16b10*/  IMAD.MOV.U32 R14, RZ, RZ, R18 ;  /* 0x000000ffff0e7224 */ /* 0x000fe200078e0012 */
[----:B------:R-:W-:Y:S01]  /*16b20*/  MOV R13, R17 ;  /* 0x00000011000d7202 */ /* 0x000fe20000000f00 */
[----:B------:R-:W-:Y:S02]  /*16b30*/  IMAD.MOV.U32 R15, RZ, RZ, R19 ;  /* 0x000000ffff0f7224 */ /* 0x000fe400078e0013 */
[----:B------:R-:W-:Y:S01]  /*16b40*/  IMAD.MOV.U32 R12, RZ, RZ, R16 ;  /* 0x000000ffff0c7224 */ /* 0x000fe200078e0010 */
[----:B------:R-:W3:Y:S04]  /*16b50*/  LDL.LU.64 R18, [R1+0xca0] ;  /* 0x000ca00001127983 */ /* 0x000ee80000300a00 */
[----:B------:R-:W3:Y:S04]  /*16b60*/  LDL.LU.64 R16, [R1+0xc98] ;  /* 0x000c980001107983 */ /* 0x000ee80000300a00 */
[----:B------:R-:W-:Y:S04]  /*16b70*/  STL.64 [R1+0xc60], R14 ;  /* 0x000c600e01007387 */ /* 0x000fe80000100a00 */
[----:B------:R0:W-:Y:S04]  /*16b80*/  STL.64 [R1+0xc58], R12 ;  /* 0x000c580c01007387 */ /* 0x0001e80000100a00 */
[----:B0-----:R-:W2:Y:S04]  /*16b90*/  LDL.LU R12, [R1+0x40] ;  /* 0x00004000010c7983 */ /* 0x001ea80000300800 */
[----:B------:R-:W2:Y:S04]  /*16ba0*/  LDL.LU R13, [R1+0x44] ;  /* 0x00004400010d7983 */ /* 0x000ea80000300800 */
[----:B------:R-:W2:Y:S04]  /*16bb0*/  LDL.LU R14, [R1+0x48] ;  /* 0x00004800010e7983 */ /* 0x000ea80000300800 */
[----:B------:R-:W2:Y:S01]  /*16bc0*/  LDL.LU R15, [R1+0x4c] ;  /* 0x00004c00010f7983 */ /* 0x000ea20000300800 */
[----:B----4-:R-:W-:Y:S01]  /*16bd0*/  IMAD.MOV.U32 R0, RZ, RZ, R11 ;  /* 0x000000ffff007224 */ /* 0x010fe200078e000b */
[----:B--2---:R-:W-:Y:S01]  /*16be0*/  HMMA.16816.F32.BF16 R4, R4, R10, R12 ;  /* 0x0000000a0404723c */ /* 0x004fe2000004180c */
[----:B------:R-:W-:-:S02]  /*16bf0*/  IMAD.MOV.U32 R12, RZ, RZ, R10 ;  /* 0x000000ffff0c7224 */ /* 0x000fc400078e000a */
[----:B------:R-:W-:Y:S02]  /*16c00*/  IMAD.MOV.U32 R14, RZ, RZ, R26 ;  /* 0x000000ffff0e7224 */ /* 0x000fe400078e001a */
[----:B------:R-:W-:-:S14]  /*16c10*/  IMAD.MOV.U32 R15, RZ, RZ, R27 ;  /* 0x000000ffff0f7224 */ /* 0x000fdc00078e001b */
[----:B------:R-:W-:Y:S02]  /*16c20*/  IMAD.MOV.U32 R10, RZ, RZ, R6 ;  /* 0x000000ffff0a7224 */ /* 0x000fe400078e0006 */
[----:B------:R-:W-:Y:S01]  /*16c30*/  IMAD.MOV.U32 R11, RZ, RZ, R7 ;  /* 0x000000ffff0b7224 */ /* 0x000fe200078e0007 */
[----:B------:R-:W-:Y:S01]  /*16c40*/  MOV R7, R25 ;  /* 0x0000001900077202 */ /* 0x000fe20000000f00 */
[----:B------:R-:W-:Y:S02]  /*16c50*/  IMAD.MOV.U32 R6, RZ, RZ, R24 ;  /* 0x000000ffff067224 */ /* 0x000fe400078e0018 */
[----:B------:R-:W3:Y:S04]  /*16c60*/  LDL.LU R24, [R1+0xc90] ;  /* 0x000c900001187983 */ /* 0x000ee80000300800 */
[----:B------:R-:W3:Y:S04]  /*16c70*/  LDL.LU R25, [R1+0xc8c] ;  /* 0x000c8c0001197983 */ /* 0x000ee80000300800 */
[----:B------:R-:W3:Y:S04]  /*16c80*/  LDL.LU R26, [R1+0xc88] ;  /* 0x000c8800011a7983 */ /* 0x000ee80000300800 */
[----:B------:R-:W3:Y:S01]  /*16c90*/  LDL.LU R27, [R1+0xc84] ;  /* 0x000c8400011b7983 */ /* 0x000ee20000300800 */
[----:B------:R-:W-:-:S02]  /*16ca0*/  IMAD.MOV.U32 R8, RZ, RZ, R4 ;  /* 0x000000ffff087224 */ /* 0x000fc400078e0004 */
[----:B------:R-:W-:Y:S01]  /*16cb0*/  IMAD.MOV.U32 R9, RZ, RZ, R5 ;  /* 0x000000ffff097224 */ /* 0x000fe200078e0005 */
[----:B------:R0:W-:Y:S04]  /*16cc0*/  STL.64 [R1+0xc28], R10 ;  /* 0x000c280a01007387 */ /* 0x0001e80000100a00 */
[----:B------:R1:W-:Y:S01]  /*16cd0*/  STL.64 [R1+0xc20], R8 ;  /* 0x000c200801007387 */ /* 0x0003e20000100a00 */
[----:B0-----:R-:W-:Y:S02]  /*16ce0*/  IMAD.MOV.U32 R10, RZ, RZ, R12 ;  /* 0x000000ffff0a7224 */ /* 0x001fe400078e000c */
[----:B------:R-:W-:-:S05]  /*16cf0*/  IMAD.MOV.U32 R11, RZ, RZ, R0 ;  /* 0x000000ffff0b7224 */ /* 0x000fca00078e0000 */
[----:B------:R0:W-:Y:S04]  /*16d00*/  STL.64 [R1+0xc68], R10 ;  /* 0x000c680a01007387 */ /* 0x0001e80000100a00 */
[----:B-1----:R-:W2:Y:S04]  /*16d10*/  LDL.LU R8, [R1+0xc0] ;  /* 0x0000c00001087983 */ /* 0x002ea80000300800 */
[----:B------:R-:W2:Y:S04]  /*16d20*/  LDL.LU R9, [R1+0xc4] ;  /* 0x0000c40001097983 */ /* 0x000ea80000300800 */
[----:B0-----:R-:W2:Y:S04]  /*16d30*/  LDL.LU R10, [R1+0xc8] ;  /* 0x0000c800010a7983 */ /* 0x001ea80000300800 */
[----:B------:R-:W2:Y:S01]  /*16d40*/  LDL.LU R11, [R1+0xcc] ;  /* 0x0000cc00010b7983 */ /* 0x000ea20000300800 */
[----:B---3--:R-:W-:Y:S01]  /*16d50*/  HMMA.16816.F32.BF16 R4, R24, R6, R16 ;  /* 0x000000061804723c */ /* 0x008fe20000041810 */
[----:B------:R-:W-:-:S15]  /*16d60*/  IMAD.MOV.U32 R18, RZ, RZ, R29 ;  /* 0x000000ffff127224 */ /* 0x000fde00078e001d */
[----:B------:R-:W-:-:S03]  /*16d70*/  NOP ;  /* 0x0000000000007918 */ /* 0x000fc60000000000 */
[----:B------:R-:W-:Y:S04]  /*16d80*/  STL.64 [R1+0x40], R4 ;  /* 0x0000400401007387 */ /* 0x000fe80000100a00 */
[----:B------:R-:W-:Y:S04]  /*16d90*/  STL [R1+0x48], R6 ;  /* 0x0000480601007387 */ /* 0x000fe80000100800 */
[----:B------:R-:W3:Y:S04]  /*16da0*/  LDL.LU R29, [R1+0xc80] ;  /* 0x000c8000011d7983 */ /* 0x000ee80000300800 */
[----:B------:R-:W4:Y:S01]  /*16db0*/  LDL.LU R19, [R1+0xfc] ;  /* 0x0000fc0001137983 */ /* 0x000f220000300800 */
[----:B------:R-:W-:-:S03]  /*16dc0*/  IMAD.MOV.U32 R0, RZ, RZ, R7 ;  /* 0x000000ffff007224 */ /* 0x000fc600078e0007 */
[----:B------:R-:W0:Y:S04]  /*16dd0*/  LDSM.16.MT88.4 R4, [R28+UR6+0x9c00] ;  /* 0x009c00061c04783b */ /* 0x000e280008004200 */
[----:B0-----:R-:W-:Y:S04]  /*16de0*/  STL.64 [R1+0xb98], R6 ;  /* 0x000b980601007387 */ /* 0x001fe80000100a00 */
[----:B------:R0:W-:Y:S04]  /*16df0*/  STL.64 [R1+0xb90], R4 ;  /* 0x000b900401007387 */ /* 0x0001e80000100a00 */
[----:B0-----:R-:W2:Y:S04]  /*16e00*/  LDL.LU R4, [R1+0x70] ;  /* 0x0000700001047983 */ /* 0x001ea80000300800 */
[----:B------:R-:W2:Y:S04]  /*16e10*/  LDL.LU R5, [R1+0x74] ;  /* 0x0000740001057983 */ /* 0x000ea80000300800 */
[----:B------:R-:W2:Y:S01]  /*16e20*/  LDL.LU R6, [R1+0x78] ;  /* 0x0000780001067983 */ /* 0x000ea20000300800 */
[----:B----4-:R-:W-:Y:S03]  /*16e30*/  HMMA.16816.F32.BF16 R16, R24, R18, R20 ;  /* 0x000000121810723c */ /* 0x010fe60000041814 */
[----:B------:R-:W4:Y:S01]  /*16e40*/  LDL.LU.64 R22, [R1+0xc78] ;  /* 0x000c780001167983 */ /* 0x000f220000300a00 */
[----:B---3--:R-:W-:-:S03]  /*16e50*/  IMAD.MOV.U32 R7, RZ, RZ, R29 ;  /* 0x000000ffff077224 */ /* 0x008fc600078e001d */
[----:B------:R-:W3:-:S12]  /*16e60*/  LDL.LU.64 R20, [R1+0xc70] ;  /* 0x000c700001147983 */ /* 0x000ed80000300a00 */
[----:B------:R-:W-:Y:S01]  /*16e70*/  IMAD.MOV.U32 R29, RZ, RZ, R18 ;  /* 0x000000ffff1d7224 */ /* 0x000fe200078e0012 */
[----:B------:R-:W-:Y:S01]  /*16e80*/  STL.64 [R1+0x60], R16 ;  /* 0x0000601001007387 */ /* 0x000fe20000100a00 */
[----:B------:R-:W-:-:S03]  /*16e90*/  IMAD.MOV.U32 R28, RZ, RZ, R19 ;  /* 0x000000ffff1c7224 */ /* 0x000fc600078e0013 */
[----:B----4-:R-:W0:Y:S04]  /*16ea0*/  LDSM.16.MT88.4 R16, [R22+UR6+0x9c00] ;  /* 0x009c00061610783b */ /* 0x010e280008004200 */
[----:B0-----:R-:W-:Y:S04]  /*16eb0*/  STL.64 [R1+0xb50], R18 ;  /* 0x000b501201007387 */ /* 0x001fe80000100a00 */
[----:B------:R0:W-:Y:S04]  /*16ec0*/  STL.64 [R1+0xb48], R16 ;  /* 0x000b481001007387 */ /* 0x0001e80000100a00 */
[----:B0-----:R-:W4:Y:S04]  /*16ed0*/  LDL.LU.64 R16, [R1] ;  /* 0x0000000001107983 */ /* 0x001f280000300a00 */
[----:B------:R-:W3:Y:S01]  /*16ee0*/  LDL.LU.64 R18, [R1+0x8] ;  /* 0x0000080001127983 */ /* 0x000ee20000300a00 */
[C---:B--2---:R-:W-:Y:S03]  /*16ef0*/  HMMA.16816.F32.BF16 R12, R24.reuse, R14, R8 ;  /* 0x0000000e180c723c */ /* 0x044fe60000041808 */
[----:B---3--:R-:W-:Y:S04]  /*16f00*/  STL [R1+0xbb0], R18 ;  /* 0x000bb01201007387 */ /* 0x008fe80000100800 */
[----:B------:R-:W-:Y:S04]  /*16f10*/  STL [R1+0xba4], R19 ;  /* 0x000ba41301007387 */ /* 0x000fe80000100800 */
[----:B----4-:R0:W-:Y:S04]  /*16f20*/  STL.64 [R1+0xc40], R16 ;  /* 0x000c401001007387 */ /* 0x0101e80000100a00 */
[----:B0-----:R-:W2:Y:S04]  /*16f30*/  LDL.LU.64 R16, [R1+0x30] ;  /* 0x0000300001107983 */ /* 0x001ea80000300a00 */
[----:B------:R0:W-:Y:S04]  /*16f40*/  STL.64 [R1+0xb20], R20 ;  /* 0x000b201401007387 */ /* 0x0001e80000100a00 */
[----:B0-----:R-:W3:Y:S04]  /*16f50*/  LDL.LU R20, [R1+0x20] ;  /* 0x0000200001147983 */ /* 0x001ee80000300800 */
[----:B------:R-:W3:Y:S04]  /*16f60*/  LDL.LU R21, [R1+0x24] ;  /* 0x0000240001157983 */ /* 0x000ee80000300800 */
[----:B------:R-:W4:Y:S04]  /*16f70*/  LDL.LU R22, [R1+0x28] ;  /* 0x0000280001167983 */ /* 0x000f280000300800 */
[----:B------:R-:W2:Y:S04]  /*16f80*/  LDL.LU.64 R10, [R1+0xc68] ;  /* 0x000c6800010a7983 */ /* 0x000ea80000300a00 */
[----:B------:R-:W-:Y:S04]  /*16f90*/  STL.64 [R1+0xb0], R12 ;  /* 0x0000b00c01007387 */ /* 0x000fe80000100a00 */
[----:B------:R0:W-:Y:S04]  /*16fa0*/  STL.64 [R1+0xb8], R14 ;  /* 0x0000b80e01007387 */ /* 0x0001e80000100a00 */
[----:B0-----:R-:W3:Y:S04]  /*16fb0*/  LDL.LU.64 R14, [R1+0xc60] ;  /* 0x000c6000010e7983 */ /* 0x001ee80000300a00 */
[----:B------:R-:W4:Y:S01]  /*16fc0*/  LDL.LU.64 R12, [R1+0xc58] ;  /* 0x000c5800010c7983 */ /* 0x000f220000300a00 */
[----:B--2---:R-:W-:Y:S03]  /*16fd0*/  HMMA.16816.F32.BF16 R4, R24, R10, R4 ;  /* 0x0000000a1804723c */ /* 0x004fe60000041804 */
[----:B------:R-:W2:Y:S04]  /*16fe0*/  LDL.LU R24, [R1+0xa0] ;  /* 0x0000a00001187983 */ /* 0x000ea80000300800 */
[----:B------:R-:W2:Y:S04]  /*16ff0*/  LDL.LU R25, [R1+0xa4] ;  /* 0x0000a40001197983 */ /* 0x000ea80000300800 */
[----:B------:R-:W2:Y:S04]  /*17000*/  LDL.LU R26, [R1+0xa8] ;  /* 0x0000a800011a7983 */ /* 0x000ea80000300800 */
[----:B------:R-:W2:Y:S01]  /*17010*/  LDL.LU R27, [R1+0xac] ;  /* 0x0000ac00011b7983 */ /* 0x000ea20000300800 */
[----:B---3--:R-:W-:-:S02]  /*17020*/  IMAD.MOV.U32 R10, RZ, RZ, R14 ;  /* 0x000000ffff0a7224 */ /* 0x008fc400078e000e */
[----:B------:R-:W-:Y:S01]  /*17030*/  IMAD.MOV.U32 R11, RZ, RZ, R15 ;  /* 0x000000ffff0b7224 */ /* 0x000fe200078e000f */
[----:B----4-:R-:W-:Y:S01]  /*17040*/  MOV R8, R12 ;  /* 0x0000000c00087202 */ /* 0x010fe20000000f00 */
[----:B------:R-:W-:Y:S01]  /*17050*/  IMAD.MOV.U32 R9, RZ, RZ, R13 ;  /* 0x000000ffff097224 */ /* 0x000fe200078e000d */
[----:B------:R-:W2:Y:S04]  /*17060*/  LDL.LU R12, [R1+0xc54] ;  /* 0x000c5400010c7983 */ /* 0x000ea80000300800 */
[----:B------:R-:W2:Y:S04]  /*17070*/  LDL.LU R13, [R1+0xc50] ;  /* 0x000c5000010d7983 */ /* 0x000ea80000300800 */
[----:B------:R-:W2:Y:S04]  /*17080*/  LDL.LU R14, [R1+0xc4c] ;  /* 0x000c4c00010e7983 */ /* 0x000ea80000300800 */
[----:B------:R-:W2:Y:S04]  /*17090*/  LDL.LU R15, [R1+0xc48] ;  /* 0x000c4800010f7983 */ /* 0x000ea80000300800 */
[----:B------:R-:W-:Y:S04]  /*170a0*/  STL.64 [R1+0xc38], R10 ;  /* 0x000c380a01007387 */ /* 0x000fe80000100a00 */
[----:B------:R0:W-:Y:S04]  /*170b0*/  STL.64 [R1+0xc30], R8 ;  /* 0x000c300801007387 */ /* 0x0001e80000100a00 */
[----:B0-----:R-:W3:Y:S04]  /*170c0*/  LDL.LU R8, [R1+0x90] ;  /* 0x0000900001087983 */ /* 0x001ee80000300800 */
[----:B------:R-:W3:Y:S04]  /*170d0*/  LDL.LU R9, [R1+0x94] ;  /* 0x0000940001097983 */ /* 0x000ee80000300800 */
[----:B------:R-:W-:Y:S04]  /*170e0*/  STL [R1+0xbc0], R4 ;  /* 0x000bc00401007387 */ /* 0x000fe80000100800 */
[----:B------:R0:W-:Y:S04]  /*170f0*/  STL [R1+0xbbc], R5 ;  /* 0x000bbc0501007387 */ /* 0x0001e80000100800 */
[----:B------:R1:W-:Y:S01]  /*17100*/  STL [R1+0xbb8], R6 ;  /* 0x000bb80601007387 */ /* 0x0003e20000100800 */
[----:B------:R-:W-:-:S03]  /*17110*/  IMAD.MOV.U32 R11, RZ, RZ, R2 ;  /* 0x000000ffff0b7224 */ /* 0x000fc600078e0002 */
[----:B------:R-:W-:Y:S01]  /*17120*/  STL [R1+0xbb4], R7 ;  /* 0x000bb40701007387 */ /* 0x000fe20000100800 */
[----:B------:R-:W-:-:S03]  /*17130*/  IMAD.MOV.U32 R2, RZ, RZ, R17 ;  /* 0x000000ffff027224 */ /* 0x000fc600078e0011 */
[----:B0-----:R-:W4:Y:S01]  /*17140*/  LDL.LU.64 R4, [R1+0x10] ;  /* 0x0000100001047983 */ /* 0x001f220000300a00 */
[----:B-1----:R-:W-:Y:S01]  /*17150*/  IMAD.MOV.U32 R6, RZ, RZ, R16 ;  /* 0x000000ffff067224 */ /* 0x002fe200078e0010 */
[----:B--2---:R-:W-:Y:S02]  /*17160*/  HMMA.16816.F32.BF16 R24, R12, R16, R24 ;  /* 0x000000100c18723c */ /* 0x004fe40000041818 */
[----:B------:R-:W2:-:S15]  /*17170*/  LDL.LU.64 R16, [R1+0xc40] ;  /* 0x000c400001107983 */ /* 0x000e9e0000300a00 */
[----:B------:R-:W-:Y:S02]  /*17180*/  NOP ;  /* 0x0000000000007918 */ /* 0x000fe40000000000 */
[----:B------:R0:W-:Y:S04]  /*17190*/  STL.64 [R1+0xa0], R24 ;  /* 0x0000a01801007387 */ /* 0x0001e80000100a00 */
[----:B------:R1:W-:Y:S04]  /*171a0*/  STL [R1+0xa8], R26 ;  /* 0x0000a81a01007387 */ /* 0x0003e80000100800 */
[----:B0-----:R-:W2:Y:S04]  /*171b0*/  LDL.LU R24, [R1+0x60] ;  /* 0x0000600001187983 */ /* 0x001ea80000300800 */
[----:B------:R-:W2:Y:S01]  /*171c0*/  LDL.LU R25, [R1+0x64] ;  /* 0x0000640001197983 */ /* 0x000ea20000300800 */
[----:B------:R-:W-:-:S07]  /*171d0*/  IMAD.MOV.U32 R10, RZ, RZ, R3 ;  /* 0x000000ffff0a7224 */ /* 0x000fce00078e0003 */
[----:B---3--:R-:W-:Y:S01]  /*171e0*/  HMMA.16816.F32.BF16 R8, R12, R20, R8 ;  /* 0x000000140c08723c */ /* 0x008fe20000041808 */
[----:B------:R-:W-:Y:S02]  /*171f0*/  IMAD.MOV.U32 R3, RZ, RZ, R27 ;  /* 0x000000ffff037224 */ /* 0x000fe400078e001b */
[----:B-1----:R-:W-:Y:S01]  /*17200*/  IMAD.MOV.U32 R26, RZ, RZ, R29 ;  /* 0x000000ffff1a7224 */ /* 0x002fe200078e001d */
[----:B------:R-:W-:-:S05]  /*17210*/  MOV R27, R28 ;  /* 0x0000001c001b7202 */ /* 0x000fca0000000f00 */
[----:B------:R-:W-:Y:S10]  /*17220*/  STL.64 [R1+0xbf8], R26 ;  /* 0x000bf81a01007387 */ /* 0x000ff40000100a00 */
[----:B------:R-:W-:-:S02]  /*17230*/  IMAD.MOV.U32 R29, RZ, RZ, R11 ;  /* 0x000000ffff1d7224 */ /* 0x000fc400078e000b */
[----:B------:R-:W-:Y:S02]  /*17240*/  IMAD.MOV.U32 R28, RZ, RZ, R8 ;  /* 0x000000ffff1c7224 */ /* 0x000fe400078e0008 */
[----:B------:R-:W-:Y:S01]  /*17250*/  IMAD.MOV.U32 R19, RZ, RZ, R9 ;  /* 0x000000ffff137224 */ /* 0x000fe200078e0009 */
[----:B--2---:R0:W-:Y:S02]  /*17260*/  STL.64 [R1+0xbf0], R24 ;  /* 0x000bf01801007387 */ /* 0x0041e40000100a00 */
[----:B0-----:R-:W-:Y:S02]  /*17270*/  IMAD.MOV.U32 R25, RZ, RZ, R2 ;  /* 0x000000ffff197224 */ /* 0x001fe400078e0002 */
[----:B------:R-:W-:Y:S02]  /*17280*/  IMAD.MOV.U32 R2, RZ, RZ, R10 ;  /* 0x000000ffff027224 */ /* 0x000fe400078e000a */
[----:B------:R-:W4:Y:S04]  /*17290*/  LDL.LU.64 R10, [R1+0xc38] ;  /* 0x000c3800010a7983 */ /* 0x000f280000300a00 */
[----:B------:R-:W4:Y:S04]  /*172a0*/  LDL.LU.64 R8, [R1+0xc30] ;  /* 0x000c300001087983 */ /* 0x000f280000300a00 */
[----:B------:R-:W-:Y:S04]  /*172b0*/  STL.64 [R1+0xc08], R22 ;  /* 0x000c081601007387 */ /* 0x000fe80000100a00 */
[----:B------:R0:W-:Y:S01]  /*172c0*/  STL.64 [R1+0xc00], R20 ;  /* 0x000c001401007387 */ /* 0x0001e20000100a00 */
[----:B------:R-:W-:-:S03]  /*172d0*/  IMAD.MOV.U32 R24, RZ, RZ, R6 ;  /* 0x000000ffff187224 */ /* 0x000fc600078e0006 */
[----:B0-----:R-:W2:Y:S04]  /*172e0*/  LDL.LU R20, [R1+0x40] ;  /* 0x0000400001147983 */ /* 0x001ea80000300800 */
[----:B------:R-:W2:Y:S04]  /*172f0*/  LDL.LU R21, [R1+0x44] ;  /* 0x0000440001157983 */ /* 0x000ea80000300800 */
[----:B------:R-:W2:Y:S04]  /*17300*/  LDL.LU R22, [R1+0x48] ;  /* 0x0000480001167983 */ /* 0x000ea80000300800 */
[----:B------:R-:W-:Y:S04]  /*17310*/  STL [R1+0xbd0], R29 ;  /* 0x000bd01d01007387 */ /* 0x000fe80000100800 */
[----:B------:R0:W-:Y:S01]  /*17320*/  STL [R1+0xbcc], R2 ;  /* 0x000bcc0201007387 */ /* 0x0001e20000100800 */
[----:B------:R-:W-:-:S03]  /*17330*/  IMAD.MOV.U32 R23, RZ, RZ, R0 ;  /* 0x000000ffff177224 */ /* 0x000fc600078e0000 */
[----:B------:R-:W-:Y:S04]  /*17340*/  STL [R1+0xbc8], R19 ;  /* 0x000bc81301007387 */ /* 0x000fe80000100800 */
[----:B------:R-:W-:Y:S01]  /*17350*/  STL [R1+0xbc4], R28 ;  /* 0x000bc41c01007387 */ /* 0x000fe20000100800 */
[----:B----4-:R-:W-:-:S15]  /*17360*/  HMMA.16816.F32.BF16 R8, R12, R4, R8 ;  /* 0x000000040c08723c */ /* 0x010fde0000041808 */
[----:B------:R-:W-:-:S04]  /*17370*/  NOP ;  /* 0x0000000000007918 */ /* 0x000fc80000000000 */
[----:B------:R-:W-:Y:S02]  /*17380*/  IMAD.MOV.U32 R18, RZ, RZ, R10 ;  /* 0x000000ffff127224 */ /* 0x000fe400078e000a */
[----:B------:R-:W-:Y:S01]  /*17390*/  IMAD.MOV.U32 R0, RZ, RZ, R11 ;  /* 0x000000ffff007224 */ /* 0x000fe200078e000b */
[----:B------:R-:W-:Y:S01]  /*173a0*/  MOV R6, R8 ;  /* 0x0000000800067202 */ /* 0x000fe20000000f00 */
[----:B------:R-:W-:Y:S01]  /*173b0*/  IMAD.MOV.U32 R7, RZ, RZ, R9 ;  /* 0x000000ffff077224 */ /* 0x000fe200078e0009 */
[----:B------:R-:W3:Y:S04]  /*173c0*/  LDL.LU.64 R10, [R1+0xc28] ;  /* 0x000c2800010a7983 */ /* 0x000ee80000300a00 */
[----:B------:R-:W4:Y:S01]  /*173d0*/  LDL.LU.64 R8, [R1+0xc20] ;  /* 0x000c200001087983 */ /* 0x000f220000300a00 */
[----:B------:R-:W-:-:S02]  /*173e0*/  IMAD.MOV.U32 R26, RZ, RZ, R4 ;  /* 0x000000ffff1a7224 */ /* 0x000fc400078e0004 */
[----:B0-----:R-:W-:Y:S01]  /*173f0*/  IMAD.MOV.U32 R2, RZ, RZ, R5 ;  /* 0x000000ffff027224 */ /* 0x001fe200078e0005 */
[----:B------:R-:W-:Y:S04]  /*17400*/  STL [R1+0xbd8], R7 ;  /* 0x000bd80701007387 */ /* 0x000fe80000100800 */
[----:B------:R3:W-:Y:S01]  /*17410*/  STL [R1+0xbd4], R6 ;  /* 0x000bd40601007387 */ /* 0x0007e20000100800 */
[----:B----4-:R-:W-:Y:S02]  /*17420*/  IMAD.MOV.U32 R4, RZ, RZ, R8 ;  /* 0x000000ffff047224 */ /* 0x010fe400078e0008 */
[----:B------:R-:W-:Y:S01]  /*17430*/  IMAD.MOV.U32 R5, RZ, RZ, R9 ;  /* 0x000000ffff057224 */ /* 0x000fe200078e0009 */
[----:B------:R-:W2:Y:S04]  /*17440*/  LDL.LU R8, [R1+0xc1c] ;  /* 0x000c1c0001087983 */ /* 0x000ea80000300800 */
[----:B------:R-:W2:Y:S01]  /*17450*/  LDL.LU R9, [R1+0xc18] ;  /* 0x000c180001097983 */ /* 0x000ea20000300800 */
[----:B---3--:R-:W-:-:S02]  /*17460*/  IMAD.MOV.U32 R6, RZ, RZ, R10 ;  /* 0x000000ffff067224 */ /* 0x008fc400078e000a */
[----:B------:R-:W-:Y:S01]  /*17470*/  IMAD.MOV.U32 R7, RZ, RZ, R11 ;  /* 0x000000ffff077224 */ /* 0x000fe200078e000b */
[----:B------:R-:W2:Y:S04]  /*17480*/  LDL.LU R10, [R1+0xc14] ;  /* 0x000c1400010a7983 */ /* 0x000ea80000300800 */
[----:B------:R-:W2:Y:S02]  /*17490*/  LDL.LU R11, [R1+0xc10] ;  /* 0x000c1000010b7983 */ /* 0x000ea40000300800 */
[----:B------:R-:W-:-:S15]  /*174a0*/  HMMA.16816.F32.BF16 R12, R12, R16, R4 ;  /* 0x000000100c0c723c */ /* 0x000fde0000041804 */
[----:B------:R-:W-:-:S04]  /*174b0*/  NOP ;  /* 0x0000000000007918 */ /* 0x000fc80000000000 */
[----:B------:R-:W-:Y:S02]  /*174c0*/  IMAD.MOV.U32 R19, RZ, RZ, R12 ;  /* 0x000000ffff137224 */ /* 0x000fe400078e000c */
[----:B------:R-:W-:-:S03]  /*174d0*/  IMAD.MOV.U32 R12, RZ, RZ, R26 ;  /* 0x000000ffff0c7224 */ /* 0x000fc600078e001a */
[----:B------:R-:W-:Y:S04]  /*174e0*/  STL.64 [R1+0xbe8], R18 ;  /* 0x000be81201007387 */ /* 0x000fe80000100a00 */
[----:B------:R0:W-:Y:S01]  /*174f0*/  STL.64 [R1+0xbe0], R16 ;  /* 0x000be01001007387 */ /* 0x0001e20000100a00 */
[----:B------:R-:W-:Y:S02]  /*17500*/  IMAD.MOV.U32 R28, RZ, RZ, R13 ;  /* 0x000000ffff1c7224 */ /* 0x000fe400078e000d */
[----:B------:R-:W-:Y:S01]  /*17510*/  IMAD.MOV.U32 R13, RZ, RZ, R2 ;  /* 0x000000ffff0d7224 */ /* 0x000fe200078e0002 */
[----:B0-----:R-:W3:Y:S04]  /*17520*/  LDL.LU R16, [R1+0xb0] ;  /* 0x0000b00001107983 */ /* 0x001ee80000300800 */
[----:B------:R-:W3:Y:S04]  /*17530*/  LDL.LU R17, [R1+0xb4] ;  /* 0x0000b40001117983 */ /* 0x000ee80000300800 */
[----:B------:R-:W3:Y:S04]  /*17540*/  LDL.LU R18, [R1+0xb8] ;  /* 0x0000b80001127983 */ /* 0x000ee80000300800 */
[----:B------:R-:W3:Y:S01]  /*17550*/  LDL.LU R19, [R1+0xbc] ;  /* 0x0000bc0001137983 */ /* 0x000ee20000300800 */
[----:B--2---:R-:W-:Y:S03]  /*17560*/  HMMA.16816.F32.BF16 R24, R8, R24, R20 ;  /* 0x000000180818723c */ /* 0x004fe60000041814 */
[----:B------:R-:W2:Y:S04]  /*17570*/  LDL.LU.64 R22, [R1+0xc08] ;  /* 0x000c080001167983 */ /* 0x000ea80000300a00 */
[----:B------:R-:W4:-:S12]  /*17580*/  LDL.LU.64 R20, [R1+0xc00] ;  /* 0x000c000001147983 */ /* 0x000f180000300a00 */
[----:B------:R-:W-:Y:S02]  /*17590*/  IMAD.MOV.U32 R29, RZ, RZ, R26 ;  /* 0x000000ffff1d7224 */ /* 0x000fe400078e001a */
[----:B------:R-:W-:Y:S02]  /*175a0*/  IMAD.MOV.U32 R2, RZ, RZ, R27 ;  /* 0x000000ffff027224 */ /* 0x000fe400078e001b */
[----:B------:R-:W-:Y:S02]  /*175b0*/  IMAD.MOV.U32 R7, RZ, RZ, R24 ;  /* 0x000000ffff077224 */ /* 0x000fe400078e0018 */
[----:B------:R-:W-:Y:S01]  /*175c0*/  IMAD.MOV.U32 R6, RZ, RZ, R25 ;  /* 0x000000ffff067224 */ /* 0x000fe200078e0019 */
[----:B------:R-:W4:Y:S04]  /*175d0*/  LDL.LU.64 R26, [R1+0xbf8] ;  /* 0x000bf800011a7983 */ /* 0x000f280000300a00 */
[----:B------:R-:W4:Y:S01]  /*175e0*/  LDL.LU.64 R24, [R1+0xbf0] ;  /* 0x000bf00001187983 */ /* 0x000f220000300a00 */
[----:B------:R-:W-:Y:S01]  /*175f0*/  MOV R4, R14 ;  /* 0x0000000e00047202 */ /* 0x000fe20000000f00 */
[----:B------:R-:W-:-:S02]  /*17600*/  IMAD.MOV.U32 R5, RZ, RZ, R15 ;  /* 0x000000ffff057224 */ /* 0x000fc400078e000f */
[C---:B---3--:R-:W-:Y:S01]  /*17610*/  HMMA.16816.F32.BF16 R12, R8.reuse, R12, R16 ;  /* 0x0000000c080c723c */ /* 0x048fe20000041810 */
[----:B--2---:R-:W-:Y:S07]  /*17620*/  STL.64 [R1+0xb88], R22 ;  /* 0x000b881601007387 */ /* 0x004fee0000100a00 */
[----:B----4-:R-:W-:-:S15]  /*17630*/  HMMA.16816.F32.BF16 R24, R8, R20, R24 ;  /* 0x000000140818723c */ /* 0x010fde0000041818 */
[----:B------:R-:W-:-:S04]  /*17640*/  NOP ;  /* 0x0000000000007918 */ /* 0x000fc80000000000 */
[----:B------:R0:W-:Y:S04]  /*17650*/  STL.64 [R1+0xb30], R26 ;  /* 0x000b301a01007387 */ /* 0x0001e80000100a00 */
[----:B------:R-:W-:Y:S04]  /*17660*/  STL.64 [R1+0xb28], R24 ;  /* 0x000b281801007387 */ /* 0x000fe80000100a00 */
[----:B0-----:R-:W2:Y:S04]  /*17670*/  LDL.LU R26, [R1+0x38] ;  /* 0x00003800011a7983 */ /* 0x001ea80000300800 */
[----:B------:R-:W2:Y:S04]  /*17680*/  LDL.LU R27, [R1+0x3c] ;  /* 0x00003c00011b7983 */ /* 0x000ea80000300800 */
[----:B------:R-:W2:Y:S04]  /*17690*/  LDL.LU R20, [R1+0xa0] ;  /* 0x0000a00001147983 */ /* 0x000ea80000300800 */
[----:B------:R-:W2:Y:S04]  /*176a0*/  LDL.LU R21, [R1+0xa4] ;  /* 0x0000a40001157983 */ /* 0x000ea80000300800 */
[----:B------:R-:W2:Y:S04]  /*176b0*/  LDL.LU R22, [R1+0xa8] ;  /* 0x0000a80001167983 */ /* 0x000ea80000300800 */
[----:B------:R-:W3:Y:S04]  /*176c0*/  LDL.LU.64 R18, [R1+0xbe8] ;  /* 0x000be80001127983 */ /* 0x000ee80000300a00 */
[----:B------:R-:W4:Y:S04]  /*176d0*/  LDL.LU.64 R16, [R1+0xbe0] ;  /* 0x000be00001107983 */ /* 0x000f280000300a00 */
[----:B------:R-:W-:Y:S04]  /*176e0*/  STL.64 [R1+0xb40], R14 ;  /* 0x000b400e01007387 */ /* 0x000fe80000100a00 */
[----:B------:R0:W-:Y:S02]  /*176f0*/  STL.64 [R1+0xb38], R12 ;  /* 0x000b380c01007387 */ /* 0x0001e40000100a00 */
[----:B0-----:R-:W-:Y:S01]  /*17700*/  IMAD.MOV.U32 R12, RZ, RZ, R7 ;  /* 0x000000ffff0c7224 */ /* 0x001fe200078e0007 */
[----:B------:R-:W-:Y:S01]  /*17710*/  MOV R13, R6 ;  /* 0x00000006000d7202 */ /* 0x000fe20000000f00 */
[----:B------:R-:W2:Y:S04]  /*17720*/  LDL.LU R7, [R1+0xbd8] ;  /* 0x000bd80001077983 */ /* 0x000ea80000300800 */
[----:B------:R-:W2:Y:S01]  /*17730*/  LDL.LU R6, [R1+0xbd4] ;  /* 0x000bd40001067983 */ /* 0x000ea20000300800 */
[----:B------:R-:W-:-:S02]  /*17740*/  IMAD.MOV.U32 R14, RZ, RZ, R29 ;  /* 0x000000ffff0e7224 */ /* 0x000fc400078e001d */
[----:B------:R-:W-:Y:S01]  /*17750*/  IMAD.MOV.U32 R15, RZ, RZ, R2 ;  /* 0x000000ffff0f7224 */ /* 0x000fe200078e0002 */
[----:B------:R-:W2:Y:S04]  /*17760*/  LDL.LU R29, [R1+0xbd0] ;  /* 0x000bd000011d7983 */ /* 0x000ea80000300800 */
[----:B------:R-:W4:Y:S04]  /*17770*/  LDL.LU R2, [R1+0xbcc] ;  /* 0x000bcc0001027983 */ /* 0x000f280000300800 */
[----:B------:R0:W-:Y:S04]  /*17780*/  STL.64 [R1+0xb60], R14 ;  /* 0x000b600e01007387 */ /* 0x0001e80000100a00 */
[----:B------:R1:W-:Y:S01]  /*17790*/  STL.64 [R1+0xb58], R12 ;  /* 0x000b580c01007387 */ /* 0x0003e20000100a00 */
[----:B0-----:R-:W-:-:S02]  /*177a0*/  IMAD.MOV.U32 R14, RZ, RZ, R4 ;  /* 0x000000ffff0e7224 */ /* 0x001fc400078e0004 */
[----:B------:R-:W-:Y:S02]  /*177b0*/  IMAD.MOV.U32 R15, RZ, RZ, R5 ;  /* 0x000000ffff0f7224 */ /* 0x000fe400078e0005 */
[----:B-1----:R-:W-:Y:S02]  /*177c0*/  IMAD.MOV.U32 R13, RZ, RZ, R28 ;  /* 0x000000ffff0d7224 */ /* 0x002fe400078e001c */
[----:B---3--:R-:W-:Y:S02]  /*177d0*/  IMAD.MOV.U32 R12, RZ, RZ, R19 ;  /* 0x000000ffff0c7224 */ /* 0x008fe400078e0013 */
[----:B------:R-:W3:Y:S04]  /*177e0*/  LDL.LU R19, [R1+0xbc8] ;  /* 0x000bc80001137983 */ /* 0x000ee80000300800 */
[----:B------:R-:W3:Y:S04]  /*177f0*/  LDL.LU R28, [R1+0xbc4] ;  /* 0x000bc400011c7983 */ /* 0x000ee80000300800 */
[----:B------:R-:W3:Y:S04]  /*17800*/  LDL.LU R4, [R1+0xbc0] ;  /* 0x000bc00001047983 */ /* 0x000ee80000300800 */
[----:B------:R-:W3:Y:S04]  /*17810*/  LDL.LU R5, [R1+0xbbc] ;  /* 0x000bbc0001057983 */ /* 0x000ee80000300800 */
[----:B------:R-:W-:Y:S04]  /*17820*/  STL.64 [R1+0xb70], R14 ;  /* 0x000b700e01007387 */ /* 0x000fe80000100a00 */
[----:B------:R2:W-:Y:S02]  /*17830*/  STL.64 [R1+0xb68], R12 ;  /* 0x000b680c01007387 */ /* 0x0005e40000100a00 */
[----:B--2---:R-:W-:-:S02]  /*17840*/  IMAD.MOV.U32 R12, RZ, RZ, R6 ;  /* 0x000000ffff0c7224 */ /* 0x004fc400078e0006 */
[----:B------:R-:W-:Y:S01]  /*17850*/  IMAD.MOV.U32 R13, RZ, RZ, R7 ;  /* 0x000000ffff0d7224 */ /* 0x000fe200078e0007 */
[----:B------:R-:W2:Y:S04]  /*17860*/  LDL.LU R6, [R1+0xbb8] ;  /* 0x000bb80001067983 */ /* 0x000ea80000300800 */
[----:B------:R-:W2:Y:S01]  /*17870*/  LDL.LU R7, [R1+0xbb4] ;  /* 0x000bb40001077983 */ /* 0x000ea20000300800 */
[----:B------:R-:W-:Y:S01]  /*17880*/  IMAD.MOV.U32 R14, RZ, RZ, R18 ;  /* 0x000000ffff0e7224 */ /* 0x000fe200078e0012 */
[----:B------:R-:W-:Y:S02]  /*17890*/  MOV R15, R0 ;  /* 0x00000000000f7202 */ /* 0x000fe40000000f00 */
[----:B------:R-:W2:Y:S04]  /*178a0*/  LDL.LU R18, [R1+0xbb0] ;  /* 0x000bb00001127983 */ /* 0x000ea80000300800 */
[----:B------:R-:W2:Y:S04]  /*178b0*/  LDL.LU R0, [R1+0xbac] ;  /* 0x000bac0001007983 */ /* 0x000ea80000300800 */
[----:B------:R4:W-:Y:S04]  /*178c0*/  STL.64 [R1+0xb80], R14 ;  /* 0x000b800e01007387 */ /* 0x0009e80000100a00 */
[----:B------:R3:W-:Y:S01]  /*178d0*/  STL.64 [R1+0xb78], R12 ;  /* 0x000b780c01007387 */ /* 0x0007e20000100a00 */
[----:B----4-:R-:W-:-:S02]  /*178e0*/  IMAD.MOV.U32 R14, RZ, RZ, R2 ;  /* 0x000000ffff0e7224 */ /* 0x010fc400078e0002 */
[----:B---3--:R-:W-:Y:S02]  /*178f0*/  IMAD.MOV.U32 R13, RZ, RZ, R19 ;  /* 0x000000ffff0d7224 */ /* 0x008fe400078e0013 */
[----:B------:R-:W-:Y:S02]  /*17900*/  IMAD.MOV.U32 R12, RZ, RZ, R28 ;  /* 0x000000ffff0c7224 */ /* 0x000fe400078e001c */
[----:B------:R-:W3:Y:S04]  /*17910*/  LDL.LU R28, [R1+0xba8] ;  /* 0x000ba800011c7983 */ /* 0x000ee80000300800 */
[----:B------:R-:W4:Y:S04]  /*17920*/  LDL.LU R19, [R1+0xba4] ;  /* 0x000ba40001137983 */ /* 0x000f280000300800 */
[----:B------:R-:W3:Y:S01]  /*17930*/  LDL.LU R2, [R1+0xba0] ;  /* 0x000ba00001027983 */ /* 0x000ee20000300800 */
[----:B--2---:R-:W-:Y:S03]  /*17940*/  HMMA.16816.F32.BF16 R8, R8, R16, R4 ;  /* 0x000000100808723c */ /* 0x004fe60000041804 */
[----:B------:R-:W2:Y:S04]  /*17950*/  LDL.LU.64 R6, [R1+0xb98] ;  /* 0x000b980001067983 */ /* 0x000ea80000300a00 */
[----:B------:R-:W2:Y:S01]  /*17960*/  LDL.LU.64 R4, [R1+0xb90] ;  /* 0x000b900001047983 */ /* 0x000ea20000300a00 */
[----:B------:R-:W-:-:S02]  /*17970*/  IMAD.MOV.U32 R23, RZ, RZ, R3 ;  /* 0x000000ffff177224 */ /* 0x000fc400078e0003 */
[----:B------:R-:W-:Y:S01]  /*17980*/  IMAD.MOV.U32 R15, RZ, RZ, R29 ;  /* 0x000000ffff0f7224 */ /* 0x000fe200078e001d */
[----:B------:R-:W0:Y:S08]  /*17990*/  LDC R3, c[0x0][0x3a8] ;  /* 0x0000ea00ff037b82 */ /* 0x000e300000000800 */
[----:B------:R-:W-:Y:S04]  /*179a0*/  STL.64 [R1+0xb18], R10 ;  /* 0x000b180a01007387 */ /* 0x000fe80000100a00 */
[----:B------:R-:W-:Y:S01]  /*179b0*/  STL.64 [R1+0xb10], R8 ;  /* 0x000b100801007387 */ /* 0x000fe20000100a00 */
[----:B--2---:R-:W-:-:S15]  /*179c0*/  HMMA.16816.F32.BF16 R20, R4, R26, R20 ;  /* 0x0000001a0414723c */ /* 0x004fde0000041814 */
[----:B------:R-:W-:-:S04]  /*179d0*/  NOP ;  /* 0x0000000000007918 */ /* 0x000fc80000000000 */
[----:B------:R-:W-:Y:S04]  /*179e0*/  STL.64 [R1+0x610], R20 ;  /* 0x0006101401007387 */ /* 0x000fe80000100a00 */
[----:B------:R1:W-:Y:S04]  /*179f0*/  STL.64 [R1+0x618], R22 ;  /* 0x0006181601007387 */ /* 0x0003e80000100a00 */
[----:B-1----:R-:W2:Y:S02]  /*17a00*/  LDL.LU.64 R22, [R1+0xb88] ;  /* 0x000b880001167983 */ /* 0x002ea40000300a00 */
[----:B--2---:R-:W-:-:S15]  /*17a10*/  HMMA.16816.F32.BF16 R12, R4, R22, R12 ;  /* 0x00000016040c723c */ /* 0x004fde000004180c */
[----:B------:R-:W-:-:S04]  /*17a20*/  NOP ;  /* 0x0000000000007918 */ /* 0x000fc80000000000 */
[----:B------:R-:W-:Y:S04]  /*17a30*/  STL.64 [R1+0x600], R12 ;  /* 0x0006000c01007387 */ /* 0x000fe80000100a00 */
[----:B------:R1:W-:Y:S04]  /*17a40*/  STL.64 [R1+0x608], R14 ;  /* 0x0006080e01007387 */ /* 0x0003e80000100a00 */
[----:B-1----:R-:W2:Y:S04]  /*17a50*/  LDL.LU.64 R14, [R1+0xb80] ;  /* 0x000b8000010e7983 */ /* 0x002ea80000300a00 */
[----:B------:R-:W2:Y:S01]  /*17a60*/  LDL.LU.64 R12, [R1+0xb78] ;  /* 0x000b7800010c7983 */ /* 0x000ea20000300a00 */
[----:B---3--:R-:W-:-:S02]  /*17a70*/  IMAD.MOV.U32 R10, RZ, RZ, R28 ;  /* 0x000000ffff0a7224 */ /* 0x008fc400078e001c */
[----:B------:R-:W-:-:S07]  /*17a80*/  IMAD.MOV.U32 R11, RZ, RZ, R0 ;  /* 0x000000ffff0b7224 */ /* 0x000fce00078e0000 */
[----:B--2---:R-:W-:-:S15]  /*17a90*/  HMMA.16816.F32.BF16 R12, R4, R10, R12 ;  /* 0x0000000a040c723c */ /* 0x004fde000004180c */
[----:B------:R-:W-:-:S04]  /*17aa0*/  NOP ;  /* 0x0000000000007918 */ /* 0x000fc80000000000 */
[----:B------:R-:W-:Y:S04]  /*17ab0*/  STL.64 [R1+0x5f0], R12 ;  /* 0x0005f00c01007387 */ /* 0x000fe80000100a00 */
[----:B------:R1:W-:Y:S04]  /*17ac0*/  STL.64 [R1+0x5f8], R14 ;  /* 0x0005f80e01007387 */ /* 0x0003e80000100a00 */
[----:B-1----:R-:W2:Y:S04]  /*17ad0*/  LDL.LU.64 R14, [R1+0xb70] ;  /* 0x000b7000010e7983 */ /* 0x002ea80000300a00 */
[----:B------:R-:W2:Y:S01]  /*17ae0*/  LDL.LU.64 R12, [R1+0xb68] ;  /* 0x000b6800010c7983 */ /* 0x000ea20000300a00 */
[----:B----4-:R-:W-:-:S02]  /*17af0*/  IMAD.MOV.U32 R8, RZ, RZ, R19 ;  /* 0x000000ffff087224 */ /* 0x010fc400078e0013 */
[----:B------:R-:W-:Y:S01]  /*17b00*/  IMAD.MOV.U32 R0, RZ, RZ, R18 ;  /* 0x000000ffff007224 */ /* 0x000fe200078e0012 */
[----:B--2---:R-:W-:Y:S01]  /*17b10*/  HMMA.16816.F32.BF16 R4, R4, R18, R12 ;  /* 0x000000120404723c */ /* 0x004fe2000004180c */
[----:B------:R-:W2:Y:S04]  /*17b20*/  LDL.LU.64 R14, [R1+0xb60] ;  /* 0x000b6000010e7983 */ /* 0x000ea80000300a00 */
[----:B------:R-:W2:-:S14]  /*17b30*/  LDL.LU.64 R12, [R1+0xb58] ;  /* 0x000b5800010c7983 */ /* 0x000e9c0000300a00 */
[----:B------:R-:W-:Y:S04]  /*17b40*/  STL.64 [R1+0x5e0], R4 ;  /* 0x0005e00401007387 */ /* 0x000fe80000100a00 */
[----:B------:R-:W-:Y:S04]  /*17b50*/  STL.64 [R1+0x5e8], R6 ;  /* 0x0005e80601007387 */ /* 0x000fe80000100a00 */
[----:B------:R-:W2:Y:S04]  /*17b60*/  LDL.LU.64 R18, [R1+0xb50] ;  /* 0x000b500001127983 */ /* 0x000ea80000300a00 */
[----:B------:R-:W2:Y:S02]  /*17b70*/  LDL.LU.64 R16, [R1+0xb48] ;  /* 0x000b480001107983 */ /* 0x000ea40000300a00 */
[----:B--2---:R-:W-:Y:S02]  /*17b80*/  HMMA.16816.F32.BF16 R24, R16, R26, R12 ;  /* 0x0000001a1018723c */ /* 0x004fe4000004180c */
[----:B------:R-:W2:Y:S04]  /*17b90*/  LDL.LU.64 R14, [R1+0xb40] ;  /* 0x000b4000010e7983 */ /* 0x000ea80000300a00 */
[----:B------:R-:W2:-:S13]  /*17ba0*/  LDL.LU.64 R12, [R1+0xb38] ;  /* 0x000b3800010c7983 */ /* 0x000e9a0000300a00 */
[----:B------:R-:W-:Y:S04]  /*17bb0*/  STL.64 [R1+0x5d0], R24 ;  /* 0x0005d01801007387 */ /* 0x000fe80000100a00 */
[----:B------:R1:W-:Y:S04]  /*17bc0*/  STL.64 [R1+0x5d8], R26 ;  /* 0x0005d81a01007387 */ /* 0x0003e80000100a00 */
[----:B-1----:R-:W3:Y:S04]  /*17bd0*/  LDL.LU.64 R26, [R1+0xb30] ;  /* 0x000b3000011a7983 */ /* 0x002ee80000300a00 */
[----:B------:R-:W3:Y:S04]  /*17be0*/  LDL.LU.64 R24, [R1+0xb28] ;  /* 0x000b280001187983 */ /* 0x000ee80000300a00 */
[----:B------:R-:W4:Y:S01]  /*17bf0*/  LDL.LU.64 R20, [R1+0xb20] ;  /* 0x000b200001147983 */ /* 0x000f220000300a00 */
[----:B---3--:R-:W-:-:S15]  /*17c00*/  HMMA.16816.F32.BF16 R24, R16, R22, R24 ;  /* 0x000000161018723c */ /* 0x008fde0000041818 */
[----:B------:R-:W-:-:S04]  /*17c10*/  NOP ;  /* 0x0000000000007918 */ /* 0x000fc80000000000 */
[----:B------:R1:W-:Y:S04]  /*17c20*/  STL.64 [R1+0x5c0], R24 ;  /* 0x0005c01801007387 */ /* 0x0003e80000100a00 */
[----:B------:R3:W-:Y:S04]  /*17c30*/  STL.64 [R1+0x5c8], R26 ;  /* 0x0005c81a01007387 */ /* 0x0007e80000100a00 */
[----:B-1----:R-:W2:Y:S04]  /*17c40*/  LDL.LU R24, [R1+0x2f0] ;  /* 0x0002f00001187983 */ /* 0x002ea80000300800 */
[----:B------:R-:W2:Y:S04]  /*17c50*/  LDL.LU R25, [R1+0x2ec] ;  /* 0x0002ec0001197983 */ /* 0x000ea80000300800 */
[----:B--2---:R1:W-:Y:S04]  /*17c60*/  STL.64 [R1+0xaa0], R24 ;  /* 0x000aa01801007387 */ /* 0x0043e80000100a00 */
[----:B---3--:R-:W2:Y:S04]  /*17c70*/  LDL.LU R26, [R1+0x2e8] ;  /* 0x0002e800011a7983 */ /* 0x008ea80000300800 */
[----:B------:R-:W2:Y:S04]  /*17c80*/  LDL.LU R27, [R1+0x2e4] ;  /* 0x0002e400011b7983 */ /* 0x000ea80000300800 */
[----:B--2---:R-:W-:Y:S04]  /*17c90*/  STL.64 [R1+0xaa8], R26 ;  /* 0x000aa81a01007387 */ /* 0x004fe80000100a00 */
[----:B------:R-:W2:Y:S04]  /*17ca0*/  LDL.LU R6, [R1+0x2e0] ;  /* 0x0002e00001067983 */ /* 0x000ea80000300800 */
[----:B------:R-:W2:Y:S04]  /*17cb0*/  LDL.LU R7, [R1+0x2dc] ;  /* 0x0002dc0001077983 */ /* 0x000ea80000300800 */
[----:B--2---:R-:W-:Y:S04]  /*17cc0*/  STL.64 [R1+0xab0], R6 ;  /* 0x000ab00601007387 */ /* 0x004fe80000100a00 */
[----:B------:R-:W2:Y:S04]  /*17cd0*/  LDL.LU R22, [R1+0x2d8] ;  /* 0x0002d80001167983 */ /* 0x000ea80000300800 */
[----:B------:R-:W3:Y:S04]  /*17ce0*/  LDL.LU R28, [R1+0x2d4] ;  /* 0x0002d400011c7983 */ /* 0x000ee80000300800 */
[----:B------:R-:W3:Y:S04]  /*17cf0*/  LDL.LU R29, [R1+0x2d0] ;  /* 0x0002d000011d7983 */ /* 0x000ee80000300800 */
[----:B---3--:R-:W-:Y:S04]  /*17d00*/  STL.64 [R1+0xab8], R28 ;  /* 0x000ab81c01007387 */ /* 0x008fe80000100a00 */
[----:B------:R-:W2:Y:S01]  /*17d10*/  LDL.LU R23, [R1+0x2cc] ;  /* 0x0002cc0001177983 */ /* 0x000ea20000300800 */
[----:B-1----:R-:W-:Y:S01]  /*17d20*/  MOV R25, R0 ;  /* 0x0000000000197202 */ /* 0x002fe20000000f00 */
[----:B0-----:R-:W-:Y:S01]  /*17d30*/  IMAD.SHL.U32 R4, R3, 0x80, RZ ;  /* 0x0000008003047824 */ /* 0x001fe200078e00ff */
[----:B------:R-:W-:Y:S01]  /*17d40*/  HMMA.16816.F32.BF16 R12, R16, R10, R12 ;  /* 0x0000000a100c723c */ /* 0x000fe2000004180c */
[----:B--2---:R-:W-:Y:S04]  /*17d50*/  STL.64 [R1+0xac0], R22 ;  /* 0x000ac01601007387 */ /* 0x004fe80000100a00 */
[----:B------:R-:W2:Y:S04]  /*17d60*/  LDL.LU R0, [R1+0x2c8] ;  /* 0x0002c80001007983 */ /* 0x000ea80000300800 */
[----:B------:R-:W3:Y:S01]  /*17d70*/  LDL.LU R3, [R1+0x2f4] ;  /* 0x0002f40001037983 */ /* 0x000ee20000300800 */
[----:B------:R-:W-:-:S03]  /*17d80*/  IMAD.MOV.U32 R5, RZ, RZ, R8 ;  /* 0x000000ffff057224 */ /* 0x000fc600078e0008 */
[----:B---3--:R0:W-:Y:S04]  /*17d90*/  STL.64 [R1+0xac8], R2 ;  /* 0x000ac80201007387 */ /* 0x0081e80000100a00 */
[----:B------:R-:W3:Y:S04]  /*17da0*/  LDL.LU.64 R10, [R1+0xb18] ;  /* 0x000b1800010a7983 */ /* 0x000ee80000300a00 */
[----:B------:R-:W3:Y:S04]  /*17db0*/  LDL.LU.64 R8, [R1+0xb10] ;  /* 0x000b100001087983 */ /* 0x000ee80000300a00 */
[----:B------:R-:W-:Y:S04]  /*17dc0*/  STL.64 [R1+0x5b0], R12 ;  /* 0x0005b00c01007387 */ /* 0x000fe80000100a00 */
[----:B------:R-:W-:Y:S04]  /*17dd0*/  STL.64 [R1+0x5b8], R14 ;  /* 0x0005b80e01007387 */ /* 0x000fe80000100a00 */
[----:B0-----:R-:W2:Y:S04]  /*17de0*/  LDL.LU R2, [R1+0x398] ;  /* 0x0003980001027983 */ /* 0x001ea80000300800 */
[----:B------:R-:W2:Y:S04]  /*17df0*/  LDL.LU R3, [R1+0x360] ;  /* 0x0003600001037983 */ /* 0x000ea80000300800 */
[----:B--2---:R0:W-:Y:S04]  /*17e00*/  STL.64 [R1+0xad0], R2 ;  /* 0x000ad00201007387 */ /* 0x0041e80000100a00 */
        /* <DEDUP_REMOVED lines=13> */
[----:B------:R-:W2:Y:S01]  /*17ee0*/  LDL.LU R3, [R1+0x388] ;  /* 0x0003880001037983 */ /* 0x000ea20000300800 */
[----:B------:R-:W-:-:S03]  /*17ef0*/  IMAD.MOV.U32 R15, RZ, RZ, R25 ;  /* 0x000000ffff0f7224 */ /* 0x000fc600078e0019 */
[----:B--2---:R0:W-:Y:S04]  /*17f00*/  STL.64 [R1+0xaf8], R2 ;  /* 0x000af80201007387 */ /* 0x0041e80000100a00 */
[----:B0-----:R-:W2:Y:S04]  /*17f10*/  LDL.LU R2, [R1+0x584] ;  /* 0x0005840001027983 */ /* 0x001ea80000300800 */
[----:B------:R-:W2:Y:S04]  /*17f20*/  LDL.LU R3, [R1+0x390] ;  /* 0x0003900001037983 */ /* 0x000ea80000300800 */
        /* <DEDUP_REMOVED lines=8> */
[----:B------:R-:W3:Y:S04]  /*17fb0*/  LDL.LU R24, [R1+0x33c] ;  /* 0x00033c0001187983 */ /* 0x000ee80000300800 */
[----:B------:R-:W3:Y:S04]  /*17fc0*/  LDL.LU R25, [R1+0x338] ;  /* 0x0003380001197983 */ /* 0x000ee80000300800 */
[----:B--2---:R0:W-:Y:S02]  /*17fd0*/  STL.64 [R1+0xb08], R26 ;  /* 0x000b081a01007387 */ /* 0x0041e40000100a00 */
[----:B0-----:R-:W-:-:S02]  /*17fe0*/  IMAD.MOV.U32 R26, RZ, RZ, R15 ;  /* 0x000000ffff1a7224 */ /* 0x001fc400078e000f */
[----:B------:R-:W-:-:S07]  /*17ff0*/  IMAD.MOV.U32 R27, RZ, RZ, R5 ;  /* 0x000000ffff1b7224 */ /* 0x000fce00078e0005 */
[----:B---3--:R-:W-:Y:S01]  /*18000*/  HMMA.16816.F32.BF16 R8, R16, R26, R8 ;  /* 0x0000001a1008723c */ /* 0x008fe20000041808 */
[----:B------:R0:W-:Y:S04]  /*18010*/  STL.64 [R1+0xb00], R24 ;  /* 0x000b001801007387 */ /* 0x0001e80000100a00 */
[----:B------:R-:W2:Y:S04]  /*18020*/  LDL.LU R12, [R1+0x304] ;  /* 0x00030400010c7983 */ /* 0x000ea80000300800 */
[----:B------:R-:W3:Y:S04]  /*18030*/  LDL.LU R13, [R1+0x300] ;  /* 0x00030000010d7983 */ /* 0x000ee80000300800 */
[----:B------:R-:W2:Y:S04]  /*18040*/  LDL.LU R14, [R1+0x2fc] ;  /* 0x0002fc00010e7983 */ /* 0x000ea80000300800 */
[----:B------:R-:W2:Y:S01]  /*18050*/  LDL.LU R15, [R1+0x2f8] ;  /* 0x0002f800010f7983 */ /* 0x000ea20000300800 */
[----:B----4-:R-:W-:-:S03]  /*18060*/  IMAD.WIDE R4, R4, 0x2, R20 ;  /* 0x0000000204047825 */ /* 0x010fc600078e0214 */
[----:B------:R-:W4:Y:S04]  /*18070*/  LDL.LU R20, [R1+0x30c] ;  /* 0x00030c0001147983 */ /* 0x000f280000300800 */
[----:B------:R-:W2:Y:S04]  /*18080*/  LDL.LU R21, [R1+0x308] ;  /* 0x0003080001157983 */ /* 0x000ea80000300800 */
[----:B------:R-:W2:Y:S01]  /*18090*/  LDL.LU.64 R26, [R1+0xb08] ;  /* 0x000b0800011a7983 */ /* 0x000ea20000300a00 */
[----:B------:R-:W-:-:S03]  /*180a0*/  LOP3.LUT R3, R3, R2, RZ, 0x3c, !PT ;  /* 0x0000000203037212 */ /* 0x000fc600078e3cff */
[----:B0-----:R-:W2:Y:S04]  /*180b0*/  LDL.LU.64 R24, [R1+0xb00] ;  /* 0x000b000001187983 */ /* 0x001ea80000300a00 */
[----:B------:R-:W2:Y:S04]  /*180c0*/  LDL.LU R16, [R1+0x32c] ;  /* 0x00032c0001107983 */ /* 0x000ea80000300800 */
[----:B------:R-:W2:Y:S01]  /*180d0*/  LDL.LU R17, [R1+0x328] ;  /* 0x0003280001117983 */ /* 0x000ea20000300800 */
[----:B------:R-:W-:-:S03]  /*180e0*/  LOP3.LUT R2, R3, R2, RZ, 0x3c, !PT ;  /* 0x0000000203027212 */ /* 0x000fc600078e3cff */
[----:B------:R0:W-:Y:S04]  /*180f0*/  STL.64 [R1+0x5a0], R8 ;  /* 0x0005a00801007387 */ /* 0x0001e80000100a00 */
[----:B------:R1:W-:Y:S04]  /*18100*/  STL.64 [R1+0x5a8], R10 ;  /* 0x0005a80a01007387 */ /* 0x0003e80000100a00 */
[----:B------:R-:W2:Y:S04]  /*18110*/  LDL.LU R18, [R1+0x324] ;  /* 0x0003240001127983 */ /* 0x000ea80000300800 */
[----:B------:R-:W2:Y:S01]  /*18120*/  LDL.LU R19, [R1+0x320] ;  /* 0x0003200001137983 */ /* 0x000ea20000300800 */
[----:B------:R-:W-:-:S03]  /*18130*/  LOP3.LUT R3, R3, R2, RZ, 0x3c, !PT ;  /* 0x0000000203037212 */ /* 0x000fc600078e3cff */
[----:B0-----:R-:W2:Y:S04]  /*18140*/  LDL.LU R8, [R1+0x31c] ;  /* 0x00031c0001087983 */ /* 0x001ea80000300800 */
[----:B------:R-:W2:Y:S04]  /*18150*/  LDL.LU R9, [R1+0x318] ;  /* 0x0003180001097983 */ /* 0x000ea80000300800 */
[----:B-1----:R-:W2:Y:S04]  /*18160*/  LDL.LU R10, [R1+0x314] ;  /* 0x00031400010a7983 */ /* 0x002ea80000300800 */
[----:B------:R-:W2:Y:S04]  /*18170*/  LDL.LU R11, [R1+0x310] ;  /* 0x00031000010b7983 */ /* 0x000ea80000300800 */
[----:B------:R0:W-:Y:S04]  /*18180*/  STL [R1+0x624], R4 ;  /* 0x0006240401007387 */ /* 0x0001e80000100800 */
[----:B------:R1:W-:Y:S04]  /*18190*/  STL [R1+0x620], R5 ;  /* 0x0006200501007387 */ /* 0x0003e80000100800 */
[----:B0-----:R-:W2:Y:S04]  /*181a0*/  LDL.LU R4, [R1+0x334] ;  /* 0x0003340001047983 */ /* 0x001ea80000300800 */
[----:B-1----:R-:W2:Y:S04]  /*181b0*/  LDL.LU R5, [R1+0x330] ;  /* 0x0003300001057983 */ /* 0x002ea80000300800 */
[----:B------:R0:W-:Y:S04]  /*181c0*/  STL.64 [R1+0x128], R2 ;  /* 0x0001280201007387 */ /* 0x0001e80000100a00 */
[----:B0-----:R-:W2:Y:S02]  /*181d0*/  LDL.LU.64 R2, [R1+0xaf8] ;  /* 0x000af80001027983 */ /* 0x001ea40000300a00 */
[----:B--2---:R-:W-:-:S04]  /*181e0*/  LOP3.LUT R3, R3, R2, RZ, 0x3c, !PT ;  /* 0x0000000203037212 */ /* 0x004fc800078e3cff */
[----:B------:R-:W-:-:S04]  /*181f0*/  LOP3.LUT R2, R3, R2, RZ, 0x3c, !PT ;  /* 0x0000000203027212 */ /* 0x000fc800078e3cff */
[----:B------:R-:W-:-:S05]  /*18200*/  LOP3.LUT R3, R3, R2, RZ, 0x3c, !PT ;  /* 0x0000000203037212 */ /* 0x000fca00078e3cff */
        /* <DEDUP_REMOVED lines=21> */
[----:B0-----:R-:W2:Y:S01]  /*18360*/  LDL.LU.64 R2, [R1+0xad0] ;  /* 0x000ad00001027983 */ /* 0x001ea20000300a00 */
[----:B------:R-:W-:Y:S02]  /*18370*/  LOP3.LUT R23, R23, R22, RZ, 0x3c, !PT ;  /* 0x0000001617177212 */ /* 0x000fe400078e3cff */
[----:B------:R-:W-:Y:S02]  /*18380*/  LOP3.LUT R29, R29, R28, RZ, 0x3c, !PT ;  /* 0x0000001c1d1d7212 */ /* 0x000fe400078e3cff */
[----:B------:R-:W-:Y:S02]  /*18390*/  LOP3.LUT R7, R7, R6, RZ, 0x3c, !PT ;  /* 0x0000000607077212 */ /* 0x000fe400078e3cff */
[----:B------:R-:W-:-:S02]  /*183a0*/  LOP3.LUT R22, R23, R22, RZ, 0x3c, !PT ;  /* 0x0000001617167212 */ /* 0x000fc400078e3cff */
[----:B------:R-:W-:Y:S02]  /*183b0*/  LOP3.LUT R28, R29, R28, RZ, 0x3c, !PT ;  /* 0x0000001c1d1c7212 */ /* 0x000fe400078e3cff */
[----:B------:R-:W-:Y:S02]  /*183c0*/  LOP3.LUT R27, R27, R26, RZ, 0x3c, !PT ;  /* 0x0000001a1b1b7212 */ /* 0x000fe400078e3cff */
        /* <DEDUP_REMOVED lines=9> */
[----:B--2---:R-:W-:-:S04]  /*18460*/  LOP3.LUT R3, R3, R2, RZ, 0x3c, !PT ;  /* 0x0000000203037212 */ /* 0x004fc800078e3cff */
[----:B------:R-:W-:-:S04]  /*18470*/  LOP3.LUT R2, R3, R2, RZ, 0x3c, !PT ;  /* 0x0000000203027212 */ /* 0x000fc800078e3cff */
[----:B------:R-:W-:-:S05]  /*18480*/  LOP3.LUT R3, R3, R2, RZ, 0x3c, !PT ;  /* 0x0000000203037212 */ /* 0x000fca00078e3cff */
[----:B------:R0:W-:Y:S04]  /*18490*/  STL.64 [R1+0xf8], R2 ;  /* 0x0000f80201007387 */ /* 0x0001e80000100a00 */
[----:B0-----:R-:W2:Y:S04]  /*184a0*/  LDL.LU.64 R2, [R1+0xac8] ;  /* 0x000ac80001027983 */ /* 0x001ea80000300a00 */
        /* <DEDUP_REMOVED lines=9> */
[----:B0-----:R-:W2:Y:S01]  /*18540*/  LDL.LU.64 R24, [R1+0xaa0] ;  /* 0x000aa00001187983 */ /* 0x001ea20000300a00 */
        /* <DEDUP_REMOVED lines=8> */
[----:B------:R-:W-:Y:S01]  /*185d0*/  LOP3.LUT R17, R17, R16, RZ, 0x3c, !PT ;  /* 0x0000001011117212 */ /* 0x000fe200078e3cff */
[----:B------:R0:W-:Y:S01]  /*185e0*/  STL.64 [R1+0xc8], R4 ;  /* 0x0000c80401007387 */ /* 0x0001e20000100a00 */
[----:B------:R-:W-:Y:S02]  /*185f0*/  LOP3.LUT R10, R11, R10, RZ, 0x3c, !PT ;  /* 0x0000000a0b0a7212 */ /* 0x000fe400078e3cff */
[----:B------:R-:W-:Y:S01]  /*18600*/  LOP3.LUT R9, R9, R8, RZ, 0x3c, !PT ;  /* 0x0000000809097212 */ /* 0x000fe200078e3cff */
[----:B------:R-:W-:Y:S01]  /*18610*/  STL.64 [R1+0xc0], R16 ;  /* 0x0000c01001007387 */ /* 0x000fe20000100a00 */
[----:B------:R-:W-:Y:S01]  /*18620*/  LOP3.LUT R11, R11, R10, RZ, 0x3c, !PT ;  /* 0x0000000a0b0b7212 */ /* 0x000fe200078e3cff */
[----:B0-----:R-:W-:Y:S02]  /*18630*/  IMAD.MOV.U32 R4, RZ, RZ, R19 ;  /* 0x000000ffff047224 */ /* 0x001fe400078e0013 */
[----:B------:R-:W-:-:S05]  /*18640*/  IMAD.MOV.U32 R5, RZ, RZ, R18 ;  /* 0x000000ffff057224 */ /* 0x000fca00078e0012 */
[----:B------:R0:W-:Y:S04]  /*18650*/  STL.64 [R1+0xb8], R4 ;  /* 0x0000b80401007387 */ /* 0x0001e80000100a00 */
[----:B------:R3:W-:Y:S04]  /*18660*/  STL.64 [R1+0xb0], R8 ;  /* 0x0000b00801007387 */ /* 0x0007e80000100a00 */
[----:B------:R1:W-:Y:S01]  /*18670*/  STL.64 [R1+0xa8], R10 ;  /* 0x0000a80a01007387 */ /* 0x0003e20000100a00 */
[----:B0-----:R-:W-:Y:S02]  /*18680*/  IMAD.MOV.U32 R4, RZ, RZ, R21 ;  /* 0x000000ffff047224 */ /* 0x001fe400078e0015 */
[----:B----4-:R-:W-:-:S02]  /*18690*/  IMAD.MOV.U32 R5, RZ, RZ, R20 ;  /* 0x000000ffff057224 */ /* 0x010fc400078e0014 */
[----:B---3--:R-:W-:Y:S01]  /*186a0*/  IMAD.MOV.U32 R8, RZ, RZ, R13 ;  /* 0x000000ffff087224 */ /* 0x008fe200078e000d */
[----:B------:R-:W-:Y:S01]  /*186b0*/  MOV R9, R12 ;  /* 0x0000000c00097202 */ /* 0x000fe20000000f00 */
[----:B-1----:R-:W-:Y:S02]  /*186c0*/  IMAD.MOV.U32 R10, RZ, RZ, R15 ;  /* 0x000000ffff0a7224 */ /* 0x002fe400078e000f */
[----:B------:R-:W-:Y:S01]  /*186d0*/  IMAD.MOV.U32 R11, RZ, RZ, R14 ;  /* 0x000000ffff0b7224 */ /* 0x000fe200078e000e */
[----:B------:R2:W-:Y:S04]  /*186e0*/  STL.64 [R1+0xa0], R4 ;  /* 0x0000a00401007387 */ /* 0x0005e80000100a00 */
[----:B------:R-:W-:Y:S04]  /*186f0*/  STL.64 [R1+0x98], R8 ;  /* 0x0000980801007387 */ /* 0x000fe80000100a00 */
[----:B------:R0:W-:Y:S01]  /*18700*/  STL.64 [R1+0x90], R10 ;  /* 0x0000900a01007387 */ /* 0x0001e20000100a00 */
[----:B--2---:R-:W-:-:S02]  /*18710*/  IMAD.MOV.U32 R5, RZ, RZ, R3 ;  /* 0x000000ffff057224 */ /* 0x004fc400078e0003 */
[----:B0-----:R-:W-:Y:S02]  /*18720*/  IMAD.MOV.U32 R10, RZ, RZ, R6 ;  /* 0x000000ffff0a7224 */ /* 0x001fe400078e0006 */
[----:B------:R-:W-:Y:S02]  /*18730*/  IMAD.MOV.U32 R8, RZ, RZ, R26 ;  /* 0x000000ffff087224 */ /* 0x000fe400078e001a */
[----:B------:R-:W-:Y:S02]  /*18740*/  IMAD.MOV.U32 R11, RZ, RZ, R27 ;  /* 0x000000ffff0b7224 */ /* 0x000fe400078e001b */
[----:B------:R-:W-:Y:S02]  /*18750*/  IMAD.MOV.U32 R4, RZ, RZ, R24 ;  /* 0x000000ffff047224 */ /* 0x000fe400078e0018 */
[----:B------:R-:W-:-:S03]  /*18760*/  IMAD.MOV.U32 R9, RZ, RZ, R25 ;  /* 0x000000ffff097224 */ /* 0x000fc600078e0019 */
[----:B------:R0:W-:Y:S04]  /*18770*/  STL.64 [R1+0x88], R4 ;  /* 0x0000880401007387 */ /* 0x0001e80000100a00 */
[----:B------:R1:W-:Y:S04]  /*18780*/  STL.64 [R1+0x80], R8 ;  /* 0x0000800801007387 */ /* 0x0003e80000100a00 */
[----:B------:R-:W-:Y:S01]  /*18790*/  STL.64 [R1+0x78], R10 ;  /* 0x0000780a01007387 */ /* 0x000fe20000100a00 */
[----:B0-----:R-:W-:Y:S01]  /*187a0*/  IMAD.MOV.U32 R4, RZ, RZ, R22 ;  /* 0x000000ffff047224 */ /* 0x001fe200078e0016 */
[----:B------:R-:W-:Y:S01]  /*187b0*/  MOV R5, R7 ;  /* 0x0000000700057202 */ /* 0x000fe20000000f00 */
[----:B-1----:R-:W-:-:S02]  /*187c0*/  IMAD.MOV.U32 R8, RZ, RZ, R29 ;  /* 0x000000ffff087224 */ /* 0x002fc400078e001d */
[----:B------:R-:W-:Y:S02]  /*187d0*/  IMAD.MOV.U32 R9, RZ, RZ, R28 ;  /* 0x000000ffff097224 */ /* 0x000fe400078e001c */
[----:B------:R0:W-:Y:S04]  /*187e0*/  STL.64 [R1+0x70], R4 ;  /* 0x0000700401007387 */ /* 0x0001e80000100a00 */
[----:B0-----:R-:W2:Y:S04]  /*187f0*/  LDL.LU R4, [R1+0x284] ;  /* 0x0002840001047983 */ /* 0x001ea80000300800 */
[----:B------:R-:W-:Y:S04]  /*18800*/  STL.64 [R1+0x68], R8 ;  /* 0x0000680801007387 */ /* 0x000fe80000100a00 */
[----:B------:R-:W2:Y:S01]  /*18810*/  LDL.LU R5, [R1+0x280] ;  /* 0x0002800001057983 */ /* 0x000ea20000300800 */
[----:B------:R-:W-:-:S02]  /*18820*/  IMAD.MOV.U32 R6, RZ, RZ, R0 ;  /* 0x000000ffff067224 */ /* 0x000fc400078e0000 */
[----:B------:R-:W-:-:S05]  /*18830*/  IMAD.MOV.U32 R7, RZ, RZ, R23 ;  /* 0x000000ffff077224 */ /* 0x000fca00078e0017 */
[----:B------:R-:W-:Y:S04]  /*18840*/  STL.64 [R1+0x60], R6 ;  /* 0x0000600601007387 */ /* 0x000fe80000100a00 */
        /* <DEDUP_REMOVED lines=24> */
[----:B------:R-:W3:Y:S04]  /*189d0*/  LDL.LU R16, [R1+0x27c] ;  /* 0x00027c0001107983 */ /* 0x000ee80000300800 */
[----:B------:R-:W4:Y:S04]  /*189e0*/  LDL.LU R17, [R1+0x278] ;  /* 0x0002780001117983 */ /* 0x000f280000300800 */
        /* <DEDUP_REMOVED lines=64> */
[----:B---3--:R-:W-:-:S04]  /*18df0*/  LOP3.LUT R29, R29, R28, RZ, 0x3c, !PT ;  /* 0x0000001c1d1d7212 */ /* 0x008fc800078e3cff */
[----:B------:R-:W-:Y:S02]  /*18e00*/  LOP3.LUT R28, R29, R28, RZ, 0x3c, !PT ;  /* 0x0000001c1d1c7212 */ /* 0x000fe400078e3cff */
[----:B------:R-:W-:Y:S02]  /*18e10*/  LOP3.LUT R7, R7, R6, RZ, 0x3c, !PT ;  /* 0x0000000607077212 */ /* 0x000fe400078e3cff */
[----:B------:R-:W-:Y:S02]  /*18e20*/  LOP3.LUT R29, R29, R28, RZ, 0x3c, !PT ;  /* 0x0000001c1d1d7212 */ /* 0x000fe400078e3cff */
[----:B------:R-:W-:-:S04]  /*18e30*/  LOP3.LUT R6, R7, R6, RZ, 0x3c, !PT ;  /* 0x0000000607067212 */ /* 0x000fc800078e3cff */
[----:B------:R-:W-:Y:S02]  /*18e40*/  LOP3.LUT R7, R7, R6, RZ, 0x3c, !PT ;  /* 0x0000000607077212 */ /* 0x000fe400078e3cff */
[----:B--2---:R-:W-:-:S04]  /*18e50*/  LOP3.LUT R5, R5, R4, RZ, 0x3c, !PT ;  /* 0x0000000405057212 */ /* 0x004fc800078e3cff */
[----:B------:R-:W-:-:S04]  /*18e60*/  LOP3.LUT R4, R5, R4, RZ, 0x3c, !PT ;  /* 0x0000000405047212 */ /* 0x000fc800078e3cff */
[----:B------:R-:W-:-:S05]  /*18e70*/  LOP3.LUT R5, R5, R4, RZ, 0x3c, !PT ;  /* 0x0000000405057212 */ /* 0x000fca00078e3cff */
[----:B------:R4:W-:Y:S02]  /*18e80*/  STL.64 [R1+0x18], R4 ;  /* 0x0000180401007387 */ /* 0x0009e40000100a00 */
[----:B----4-:R-:W-:Y:S02]  /*18e90*/  IMAD.MOV.U32 R4, RZ, RZ, R17 ;  /* 0x000000ffff047224 */ /* 0x010fe400078e0011 */
[----:B------:R-:W-:Y:S02]  /*18ea0*/  IMAD.MOV.U32 R5, RZ, RZ, R16 ;  /* 0x000000ffff057224 */ /* 0x000fe400078e0010 */
[----:B------:R-:W-:Y:S02]  /*18eb0*/  IMAD.MOV.U32 R16, RZ, RZ, R19 ;  /* 0x000000ffff107224 */ /* 0x000fe400078e0013 */
[----:B------:R-:W-:Y:S01]  /*18ec0*/  IMAD.MOV.U32 R17, RZ, RZ, R18 ;  /* 0x000000ffff117224 */ /* 0x000fe200078e0012 */
[----:B------:R0:W-:Y:S04]  /*18ed0*/  STL.64 [R1+0x10], R4 ;  /* 0x0000100401007387 */ /* 0x0001e80000100a00 */
[----:B------:R1:W-:Y:S04]  /*18ee0*/  STL.64 [R1+0x8], R16 ;  /* 0x0000081001007387 */ /* 0x0003e80000100a00 */
[----:B------:R-:W-:Y:S01]  /*18ef0*/  STL.64 [R1+0x810], R28 ;  /* 0x0008101c01007387 */ /* 0x000fe20000100a00 */
[----:B0-----:R-:W-:Y:S01]  /*18f00*/  IMAD.MOV.U32 R4, RZ, RZ, R9 ;  /* 0x000000ffff047224 */ /* 0x001fe200078e0009 */
[----:B------:R-:W-:Y:S01]  /*18f10*/  MOV R5, R8 ;  /* 0x0000000800057202 */ /* 0x000fe20000000f00 */
[----:B------:R-:W-:-:S02]  /*18f20*/  IMAD.MOV.U32 R8, RZ, RZ, R21 ;  /* 0x000000ffff087224 */ /* 0x000fc400078e0015 */
[----:B------:R-:W-:Y:S02]  /*18f30*/  IMAD.MOV.U32 R9, RZ, RZ, R20 ;  /* 0x000000ffff097224 */ /* 0x000fe400078e0014 */
[----:B------:R0:W-:Y:S01]  /*18f40*/  STL.64 [R1], R4 ;  /* 0x0000000401007387 */ /* 0x0001e20000100a00 */
[----:B-1----:R-:W-:Y:S02]  /*18f50*/  IMAD.MOV.U32 R16, RZ, RZ, R26 ;  /* 0x000000ffff107224 */ /* 0x002fe400078e001a */
[----:B------:R-:W-:Y:S02]  /*18f60*/  IMAD.MOV.U32 R17, RZ, RZ, R25 ;  /* 0x000000ffff117224 */ /* 0x000fe400078e0019 */
[----:B------:R-:W-:Y:S02]  /*18f70*/  IMAD.MOV.U32 R18, RZ, RZ, R22 ;  /* 0x000000ffff127224 */ /* 0x000fe400078e0016 */
[----:B------:R-:W-:Y:S02]  /*18f80*/  IMAD.MOV.U32 R19, RZ, RZ, R27 ;  /* 0x000000ffff137224 */ /* 0x000fe400078e001b */
[----:B0-----:R-:W-:-:S02]  /*18f90*/  IMAD.MOV.U32 R4, RZ, RZ, R11 ;  /* 0x000000ffff047224 */ /* 0x001fc400078e000b */
[----:B------:R-:W-:Y:S02]  /*18fa0*/  IMAD.MOV.U32 R5, RZ, RZ, R10 ;  /* 0x000000ffff057224 */ /* 0x000fe400078e000a */
[----:B------:R-:W-:Y:S02]  /*18fb0*/  IMAD.MOV.U32 R10, RZ, RZ, R13 ;  /* 0x000000ffff0a7224 */ /* 0x000fe400078e000d */
[----:B------:R-:W-:Y:S02]  /*18fc0*/  IMAD.MOV.U32 R11, RZ, RZ, R12 ;  /* 0x000000ffff0b7224 */ /* 0x000fe400078e000c */
[----:B------:R-:W-:Y:S02]  /*18fd0*/  IMAD.MOV.U32 R12, RZ, RZ, R15 ;  /* 0x000000ffff0c7224 */ /* 0x000fe400078e000f */
[----:B------:R-:W-:Y:S01]  /*18fe0*/  IMAD.MOV.U32 R13, RZ, RZ, R14 ;  /* 0x000000ffff0d7224 */ /* 0x000fe200078e000e */
[----:B------:R-:W-:Y:S01]  /*18ff0*/  STL.64 [R1+0x818], R4 ;  /* 0x0008180401007387 */ /* 0x000fe20000100a00 */
[----:B------:R-:W-:Y:S01]  /*19000*/  IMAD.MOV.U32 R14, RZ, RZ, R24 ;  /* 0x000000ffff0e7224 */ /* 0x000fe200078e0018 */
[----:B------:R-:W-:-:S02]  /*19010*/  MOV R15, R3 ;  /* 0x00000003000f7202 */ /* 0x000fc40000000f00 */
[----:B------:R-:W-:Y:S04]  /*19020*/  STL.64 [R1+0x820], R6 ;  /* 0x0008200601007387 */ /* 0x000fe80000100a00 */
[----:B------:R-:W-:Y:S04]  /*19030*/  STL.64 [R1+0x828], R8 ;  /* 0x0008280801007387 */ /* 0x000fe80000100a00 */
[----:B------:R-:W-:Y:S04]  /*19040*/  STL.64 [R1+0x830], R10 ;  /* 0x0008300a01007387 */ /* 0x000fe80000100a00 */
[----:B------:R-:W-:Y:S04]  /*19050*/  STL.64 [R1+0x838], R12 ;  /* 0x0008380c01007387 */ /* 0x000fe80000100a00 */
[----:B------:R-:W-:Y:S04]  /*19060*/  STL.64 [R1+0x840], R14 ;  /* 0x0008400e01007387 */ /* 0x000fe80000100a00 */
[----:B------:R-:W-:Y:S04]  /*19070*/  STL.64 [R1+0x848], R16 ;  /* 0x0008481001007387 */ /* 0x000fe80000100a00 */
[----:B------:R0:W-:Y:S01]  /*19080*/  STL.64 [R1+0x850], R18 ;  /* 0x0008501201007387 */ /* 0x0001e20000100a00 */
[----:B------:R-:W-:-:S03]  /*19090*/  IMAD.MOV.U32 R21, RZ, RZ, R23 ;  /* 0x000000ffff157224 */ /* 0x000fc600078e0017 */
[----:B------:R-:W2:Y:S04]  /*190a0*/  LDL.LU R22, [R1+0x214] ;  /* 0x0002140001167983 */ /* 0x000ea80000300800 */
[----:B------:R-:W2:Y:S04]  /*190b0*/  LDL.LU R23, [R1+0x210] ;  /* 0x0002100001177983 */ /* 0x000ea80000300800 */
[----:B------:R-:W3:Y:S04]  /*190c0*/  LDL.LU R24, [R1+0x20c] ;  /* 0x00020c0001187983 */ /* 0x000ee80000300800 */
[----:B------:R-:W3:Y:S04]  /*190d0*/  LDL.LU R25, [R1+0x208] ;  /* 0x0002080001197983 */ /* 0x000ee80000300800 */
[----:B------:R-:W4:Y:S04]  /*190e0*/  LDL.LU R26, [R1+0x204] ;  /* 0x00020400011a7983 */ /* 0x000f280000300800 */
[----:B------:R-:W4:Y:S04]  /*190f0*/  LDL.LU R27, [R1+0x200] ;  /* 0x00020000011b7983 */ /* 0x000f280000300800 */
        /* <DEDUP_REMOVED lines=32> */
[----:B------:R-:W-:-:S02]  /*19300*/  LOP3.LUT R23, R23, R22, RZ, 0x3c, !PT ;  /* 0x0000001617177212 */ /* 0x000fc400078e3cff */
[----:B---3--:R-:W-:Y:S01]  /*19310*/  LOP3.LUT R25, R25, R24, RZ, 0x3c, !PT ;  /* 0x0000001819197212 */ /* 0x008fe200078e3cff */
[----:B--2---:R0:W-:Y:S04]  /*19320*/  STL.64 [R1+0xa58], R18 ;  /* 0x000a581201007387 */ /* 0x0041e80000100a00 */
[----:B0-----:R-:W2:Y:S04]  /*19330*/  LDL.LU R18, [R1+0x1fc] ;  /* 0x0001fc0001127983 */ /* 0x001ea80000300800 */
[----:B------:R-:W2:Y:S04]  /*19340*/  LDL.LU R19, [R1+0x1f8] ;  /* 0x0001f80001137983 */ /* 0x000ea80000300800 */
        /* <DEDUP_REMOVED lines=13> */
[----:B------:R-:W-:Y:S01]  /*19420*/  LOP3.LUT R22, R23, R22, RZ, 0x3c, !PT ;  /* 0x0000001617167212 */ /* 0x000fe200078e3cff */
[----:B------:R-:W-:-:S02]  /*19430*/  IMAD.MOV.U32 R20, RZ, RZ, R0 ;  /* 0x000000ffff147224 */ /* 0x000fc400078e0000 */
[----:B------:R-:W3:Y:S04]  /*19440*/  LDL.LU R5, [R1+0x3f4] ;  /* 0x0003f40001057983 */ /* 0x000ee80000300800 */
[----:B------:R-:W3:Y:S01]  /*19450*/  LDL.LU R28, [R1+0x3e8] ;  /* 0x0003e800011c7983 */ /* 0x000ee20000300800 */
[----:B----4-:R-:W-:-:S03]  /*19460*/  LOP3.LUT R27, R27, R26, RZ, 0x3c, !PT ;  /* 0x0000001a1b1b7212 */ /* 0x010fc600078e3cff */
[----:B------:R-:W4:Y:S01]  /*19470*/  LDL.LU R29, [R1+0x3fc] ;  /* 0x0003fc00011d7983 */ /* 0x000f220000300800 */
[----:B------:R-:W-:-:S03]  /*19480*/  LOP3.LUT R24, R25, R24, RZ, 0x3c, !PT ;  /* 0x0000001819187212 */ /* 0x000fc600078e3cff */
[----:B------:R-:W3:Y:S01]  /*19490*/  LDL.LU R3, [R1+0x3f0] ;  /* 0x0003f00001037983 */ /* 0x000ee20000300800 */
[----:B------:R-:W-:-:S03]  /*194a0*/  LOP3.LUT R23, R23, R22, RZ, 0x3c, !PT ;  /* 0x0000001617177212 */ /* 0x000fc600078e3cff */
[----:B------:R-:W3:Y:S04]  /*194b0*/  LDL.LU R0, [R1+0x404] ;  /* 0x0004040001007983 */ /* 0x000ee80000300800 */
[----:B------:R0:W-:Y:S01]  /*194c0*/  STL.64 [R1+0x858], R20 ;  /* 0x0008581401007387 */ /* 0x0001e20000100a00 */
[----:B------:R-:W-:Y:S02]  /*194d0*/  LOP3.LUT R26, R27, R26, RZ, 0x3c, !PT ;  /* 0x0000001a1b1a7212 */ /* 0x000fe400078e3cff */
[----:B------:R-:W-:Y:S02]  /*194e0*/  LOP3.LUT R25, R25, R24, RZ, 0x3c, !PT ;  /* 0x0000001819197212 */ /* 0x000fe400078e3cff */
[----:B------:R-:W-:Y:S01]  /*194f0*/  LOP3.LUT R27, R27, R26, RZ, 0x3c, !PT ;  /* 0x0000001a1b1b7212 */ /* 0x000fe200078e3cff */
[----:B0-----:R-:W3:Y:S04]  /*19500*/  LDL.LU R20, [R1+0x1dc] ;  /* 0x0001dc0001147983 */ /* 0x001ee80000300800 */
[----:B------:R-:W3:Y:S04]  /*19510*/  LDL.LU R21, [R1+0x3c8] ;  /* 0x0003c80001157983 */ /* 0x000ee80000300800 */
[----:B------:R0:W-:Y:S04]  /*19520*/  STL.64 [R1+0x860], R22 ;  /* 0x0008601601007387 */ /* 0x0001e80000100a00 */
[----:B0-----:R-:W3:Y:S04]  /*19530*/  LDL.LU R22, [R1+0x1d4] ;  /* 0x0001d40001167983 */ /* 0x001ee80000300800 */
[----:B------:R-:W3:Y:S04]  /*19540*/  LDL.LU R23, [R1+0x3c4] ;  /* 0x0003c40001177983 */ /* 0x000ee80000300800 */
[----:B------:R0:W-:Y:S04]  /*19550*/  STL.64 [R1+0x868], R24 ;  /* 0x0008681801007387 */ /* 0x0001e80000100a00 */
[----:B0-----:R-:W3:Y:S04]  /*19560*/  LDL.LU R24, [R1+0x1cc] ;  /* 0x0001cc0001187983 */ /* 0x001ee80000300800 */
[----:B------:R-:W3:Y:S04]  /*19570*/  LDL.LU R25, [R1+0x3c0] ;  /* 0x0003c00001197983 */ /* 0x000ee80000300800 */
[----:B------:R0:W-:Y:S04]  /*19580*/  STL.64 [R1+0x870], R26 ;  /* 0x0008701a01007387 */ /* 0x0001e80000100a00 */
[----:B0-----:R-:W3:Y:S04]  /*19590*/  LDL.LU R26, [R1+0x1c4] ;  /* 0x0001c400011a7983 */ /* 0x001ee80000300800 */
        /* <DEDUP_REMOVED lines=51> */
[----:B---3--:R-:W-:Y:S02]  /*198d0*/  LOP3.LUT R27, R27, R26, RZ, 0x3c, !PT ;  /* 0x0000001a1b1b7212 */ /* 0x008fe400078e3cff */
        /* <DEDUP_REMOVED lines=9> */
[----:B------:R-:W-:-:S03]  /*19970*/  LOP3.LUT R25, R25, R24, RZ, 0x3c, !PT ;  /* 0x0000001819197212 */ /* 0x000fc600078e3cff */
[----:B------:R0:W-:Y:S04]  /*19980*/  STL.64 [R1+0x188], R26 ;  /* 0x0001881a01007387 */ /* 0x0001e80000100a00 */
[----:B------:R1:W-:Y:S01]  /*19990*/  STL.64 [R1+0x190], R24 ;  /* 0x0001901801007387 */ /* 0x0003e20000100a00 */
[----:B0-----:R-:W-:Y:S02]  /*199a0*/  IMAD.MOV.U32 R26, RZ, RZ, R23 ;  /* 0x000000ffff1a7224 */ /* 0x001fe400078e0017 */
[----:B------:R-:W-:Y:S02]  /*199b0*/  IMAD.MOV.U32 R27, RZ, RZ, R22 ;  /* 0x000000ffff1b7224 */ /* 0x000fe400078e0016 */
[----:B-1----:R-:W-:Y:S01]  /*199c0*/  IMAD.MOV.U32 R24, RZ, RZ, R21 ;  /* 0x000000ffff187224 */ /* 0x002fe200078e0015 */
[----:B------:R-:W-:Y:S01]  /*199d0*/  MOV R25, R20 ;  /* 0x0000001400197202 */ /* 0x000fe20000000f00 */
[----:B------:R-:W-:-:S02]  /*199e0*/  IMAD.MOV.U32 R20, RZ, RZ, R17 ;  /* 0x000000ffff147224 */ /* 0x000fc400078e0011 */
[----:B------:R-:W-:Y:S01]  /*199f0*/  IMAD.MOV.U32 R21, RZ, RZ, R16 ;  /* 0x000000ffff157224 */ /* 0x000fe200078e0010 */
[----:B------:R0:W-:Y:S01]  /*19a00*/  STL.64 [R1+0x398], R26 ;  /* 0x0003981a01007387 */ /* 0x0001e20000100a00 */
[----:B------:R-:W-:Y:S02]  /*19a10*/  IMAD.MOV.U32 R16, RZ, RZ, R13 ;  /* 0x000000ffff107224 */ /* 0x000fe400078e000d */
[----:B------:R-:W-:Y:S01]  /*19a20*/  IMAD.MOV.U32 R17, RZ, RZ, R12 ;  /* 0x000000ffff117224 */ /* 0x000fe200078e000c */
[----:B------:R-:W-:Y:S01]  /*19a30*/  STL.64 [R1+0x3a0], R24 ;  /* 0x0003a01801007387 */ /* 0x000fe20000100a00 */
[----:B------:R-:W-:Y:S02]  /*19a40*/  IMAD.MOV.U32 R12, RZ, RZ, R9 ;  /* 0x000000ffff0c7224 */ /* 0x000fe400078e0009 */
[----:B------:R-:W-:Y:S02]  /*19a50*/  IMAD.MOV.U32 R13, RZ, RZ, R8 ;  /* 0x000000ffff0d7224 */ /* 0x000fe400078e0008 */
[----:B------:R-:W-:-:S02]  /*19a60*/  IMAD.MOV.U32 R8, RZ, RZ, R5 ;  /* 0x000000ffff087224 */ /* 0x000fc400078e0005 */
[----:B------:R-:W-:Y:S02]  /*19a70*/  IMAD.MOV.U32 R9, RZ, RZ, R4 ;  /* 0x000000ffff097224 */ /* 0x000fe400078e0004 */
[----:B--2---:R-:W-:Y:S02]  /*19a80*/  IMAD.MOV.U32 R22, RZ, RZ, R19 ;  /* 0x000000ffff167224 */ /* 0x004fe400078e0013 */
[----:B------:R-:W-:Y:S02]  /*19a90*/  IMAD.MOV.U32 R23, RZ, RZ, R18 ;  /* 0x000000ffff177224 */ /* 0x000fe400078e0012 */
[----:B------:R-:W-:Y:S02]  /*19aa0*/  IMAD.MOV.U32 R18, RZ, RZ, R15 ;  /* 0x000000ffff127224 */ /* 0x000fe400078e000f */
[----:B------:R-:W-:Y:S02]  /*19ab0*/  IMAD.MOV.U32 R19, RZ, RZ, R14 ;  /* 0x000000ffff137224 */ /* 0x000fe400078e000e */
[----:B------:R-:W-:Y:S01]  /*19ac0*/  IMAD.MOV.U32 R14, RZ, RZ, R11 ;  /* 0x000000ffff0e7224 */ /* 0x000fe200078e000b */
[----:B------:R-:W-:Y:S01]  /*19ad0*/  MOV R15, R10 ;  /* 0x0000000a000f7202 */ /* 0x000fe20000000f00 */
[----:B------:R-:W-:Y:S04]  /*19ae0*/  STL.64 [R1+0x3a8], R22 ;  /* 0x0003a81601007387 */ /* 0x000fe80000100a00 */
[----:B------:R-:W-:Y:S01]  /*19af0*/  STL.64 [R1+0x3b0], R20 ;  /* 0x0003b01401007387 */ /* 0x000fe20000100a00 */
[----:B------:R-:W-:-:S02]  /*19b00*/  IMAD.MOV.U32 R10, RZ, RZ, R7 ;  /* 0x000000ffff0a7224 */ /* 0x000fc400078e0007 */
[----:B------:R-:W-:Y:S01]  /*19b10*/  IMAD.MOV.U32 R11, RZ, RZ, R6 ;  /* 0x000000ffff0b7224 */ /* 0x000fe200078e0006 */
[----:B------:R-:W-:Y:S04]  /*19b20*/  STL.64 [R1+0x3b8], R18 ;  /* 0x0003b81201007387 */ /* 0x000fe80000100a00 */
[----:B------:R-:W-:Y:S04]  /*19b30*/  STL.64 [R1+0x3c0], R16 ;  /* 0x0003c01001007387 */ /* 0x000fe80000100a00 */
[----:B------:R-:W-:Y:S01]  /*19b40*/  STL.64 [R1+0x3c8], R14 ;  /* 0x0003c80e01007387 */ /* 0x000fe20000100a00 */
[----:B----4-:R-:W-:-:S02]  /*19b50*/  IMAD.MOV.U32 R6, RZ, RZ, R29 ;  /* 0x000000ffff067224 */ /* 0x010fc400078e001d */
[----:B------:R-:W-:Y:S01]  /*19b60*/  IMAD.MOV.U32 R7, RZ, RZ, R28 ;  /* 0x000000ffff077224 */ /* 0x000fe200078e001c */
[----:B------:R-:W-:Y:S04]  /*19b70*/  STL.64 [R1+0x3d0], R12 ;  /* 0x0003d00c01007387 */ /* 0x000fe80000100a00 */
[----:B------:R-:W-:Y:S04]  /*19b80*/  STL.64 [R1+0x3d8], R10 ;  /* 0x0003d80a01007387 */ /* 0x000fe80000100a00 */
[----:B------:R-:W-:Y:S04]  /*19b90*/  STL.64 [R1+0x3e0], R8 ;  /* 0x0003e00801007387 */ /* 0x000fe80000100a00 */
[----:B0-----:R-:W2:Y:S04]  /*19ba0*/  LDL.LU R26, [R1+0x470] ;  /* 0x00047000011a7983 */ /* 0x001ea80000300800 */
[----:B------:R-:W-:Y:S04]  /*19bb0*/  STL.64 [R1+0x3e8], R6 ;  /* 0x0003e80601007387 */ /* 0x000fe80000100a00 */
[----:B------:R-:W2:Y:S01]  /*19bc0*/  LDL.LU R27, [R1+0x484] ;  /* 0x00048400011b7983 */ /* 0x000ea20000300800 */
[----:B------:R-:W-:Y:S01]  /*19bd0*/  IMAD.MOV.U32 R4, RZ, RZ, R0 ;  /* 0x000000ffff047224 */ /* 0x000fe200078e0000 */
[----:B------:R-:W-:-:S05]  /*19be0*/  MOV R5, R3 ;  /* 0x0000000300057202 */ /* 0x000fca0000000f00 */
        /* <DEDUP_REMOVED lines=150> */
[----:B------:R4:W-:Y:S02]  /*1a550*/  STL.64 [R1+0x470], R26 ;  /* 0x0004701a01007387 */ /* 0x0009e40000100a00 */
[----:B----4-:R-:W-:Y:S02]  /*1a560*/  IMAD.MOV.U32 R26, RZ, RZ, R25 ;  /* 0x000000ffff1a7224 */ /* 0x010fe400078e0019 */
[----:B---3--:R-:W-:Y:S02]  /*1a570*/  IMAD.MOV.U32 R25, RZ, RZ, R22 ;  /* 0x000000ffff197224 */ /* 0x008fe400078e0016 */
[----:B------:R-:W-:Y:S02]  /*1a580*/  IMAD.MOV.U32 R22, RZ, RZ, R21 ;  /* 0x000000ffff167224 */ /* 0x000fe400078e0015 */
[----:B------:R-:W-:Y:S02]  /*1a590*/  IMAD.MOV.U32 R21, RZ, RZ, R18 ;  /* 0x000000ffff157224 */ /* 0x000fe400078e0012 */
[----:B------:R-:W-:-:S02]  /*1a5a0*/  IMAD.MOV.U32 R18, RZ, RZ, R17 ;  /* 0x000000ffff127224 */ /* 0x000fc400078e0011 */
[----:B------:R-:W-:Y:S02]  /*1a5b0*/  IMAD.MOV.U32 R17, RZ, RZ, R14 ;  /* 0x000000ffff117224 */ /* 0x000fe400078e000e */
[----:B------:R-:W-:Y:S02]  /*1a5c0*/  IMAD.MOV.U32 R14, RZ, RZ, R13 ;  /* 0x000000ffff0e7224 */ /* 0x000fe400078e000d */
[----:B------:R-:W-:Y:S02]  /*1a5d0*/  IMAD.MOV.U32 R13, RZ, RZ, R10 ;  /* 0x000000ffff0d7224 */ /* 0x000fe400078e000a */
[----:B------:R-:W-:Y:S02]  /*1a5e0*/  IMAD.MOV.U32 R10, RZ, RZ, R3 ;  /* 0x000000ffff0a7224 */ /* 0x000fe400078e0003 */
[----:B------:R-:W0:Y:S01]  /*1a5f0*/  LDC R3, c[0x0][0x3ac] ;  /* 0x0000eb00ff037b82 */ /* 0x000e220000000800 */
[----:B------:R-:W-:Y:S02]  /*1a600*/  IMAD.MOV.U32 R27, RZ, RZ, R24 ;  /* 0x000000ffff1b7224 */ /* 0x000fe400078e0018 */
[----:B------:R-:W-:-:S02]  /*1a610*/  IMAD.MOV.U32 R24, RZ, RZ, R23 ;  /* 0x000000ffff187224 */ /* 0x000fc400078e0017 */
[----:B------:R-:W-:Y:S02]  /*1a620*/  IMAD.MOV.U32 R23, RZ, RZ, R20 ;  /* 0x000000ffff177224 */ /* 0x000fe400078e0014 */
[----:B------:R-:W-:Y:S01]  /*1a630*/  IMAD.MOV.U32 R20, RZ, RZ, R19 ;  /* 0x000000ffff147224 */ /* 0x000fe200078e0013 */
[----:B------:R-:W-:Y:S01]  /*1a640*/  MOV R19, R16 ;  /* 0x0000001000137202 */ /* 0x000fe20000000f00 */
[----:B------:R-:W-:Y:S01]  /*1a650*/  STL.64 [R1+0x478], R26 ;  /* 0x0004781a01007387 */ /* 0x000fe20000100a00 */
[----:B------:R-:W-:-:S03]  /*1a660*/  IMAD.MOV.U32 R16, RZ, RZ, R15 ;  /* 0x000000ffff107224 */ /* 0x000fc600078e000f */
[----:B------:R-:W-:Y:S01]  /*1a670*/  STL.64 [R1+0x480], R24 ;  /* 0x0004801801007387 */ /* 0x000fe20000100a00 */
[----:B------:R-:W-:-:S03]  /*1a680*/  IMAD.MOV.U32 R15, RZ, RZ, R12 ;  /* 0x000000ffff0f7224 */ /* 0x000fc600078e000c */
[----:B------:R-:W-:Y:S01]  /*1a690*/  STL.64 [R1+0x488], R22 ;  /* 0x0004881601007387 */ /* 0x000fe20000100a00 */
[----:B------:R-:W-:-:S03]  /*1a6a0*/  IMAD.MOV.U32 R12, RZ, RZ, R11 ;  /* 0x000000ffff0c7224 */ /* 0x000fc600078e000b */
[----:B------:R-:W-:Y:S04]  /*1a6b0*/  STL.64 [R1+0x490], R20 ;  /* 0x0004901401007387 */ /* 0x000fe80000100a00 */
[----:B------:R-:W-:Y:S04]  /*1a6c0*/  STL.64 [R1+0x498], R18 ;  /* 0x0004981201007387 */ /* 0x000fe80000100a00 */
[----:B------:R-:W-:Y:S04]  /*1a6d0*/  STL.64 [R1+0x4a0], R16 ;  /* 0x0004a01001007387 */ /* 0x000fe80000100a00 */
[----:B------:R-:W-:Y:S01]  /*1a6e0*/  STL.64 [R1+0x4a8], R14 ;  /* 0x0004a80e01007387 */ /* 0x000fe20000100a00 */
[----:B------:R-:W-:-:S03]  /*1a6f0*/  IMAD.MOV.U32 R11, RZ, RZ, R8 ;  /* 0x000000ffff0b7224 */ /* 0x000fc600078e0008 */
[----:B------:R-:W-:Y:S01]  /*1a700*/  STL.64 [R1+0x4b0], R12 ;  /* 0x0004b00c01007387 */ /* 0x000fe20000100a00 */
[----:B------:R-:W-:Y:S02]  /*1a710*/  IMAD.MOV.U32 R8, RZ, RZ, R6 ;  /* 0x000000ffff087224 */ /* 0x000fe400078e0006 */
[----:B------:R-:W-:Y:S01]  /*1a720*/  IMAD.MOV.U32 R6, RZ, RZ, R28 ;  /* 0x000000ffff067224 */ /* 0x000fe200078e001c */
[----:B0-----:R0:W-:Y:S04]  /*1a730*/  STL.64 [R1+0x908], R2 ;  /* 0x0009080201007387 */ /* 0x0011e80000100a00 */
[----:B------:R-:W-:Y:S04]  /*1a740*/  STL.64 [R1+0x4b8], R10 ;  /* 0x0004b80a01007387 */ /* 0x000fe80000100a00 */
[----:B------:R-:W-:Y:S01]  /*1a750*/  STL.64 [R1+0x4c0], R8 ;  /* 0x0004c00801007387 */ /* 0x000fe20000100a00 */
[----:B0-----:R-:W-:Y:S01]  /*1a760*/  MOV R2, R4 ;  /* 0x0000000400027202 */ /* 0x001fe20000000f00 */
[----:B------:R-:W-:-:S02]  /*1a770*/  IMAD.MOV.U32 R3, RZ, RZ, R7 ;  /* 0x000000ffff037224 */ /* 0x000fc400078e0007 */
[----:B------:R-:W-:-:S03]  /*1a780*/  IMAD.MOV.U32 R7, RZ, RZ, R5 ;  /* 0x000000ffff077224 */ /* 0x000fc600078e0005 */
[----:B------:R0:W-:Y:S04]  /*1a790*/  STL.64 [R1+0x4c8], R2 ;  /* 0x0004c80201007387 */ /* 0x0001e80000100a00 */
[----:B0-----:R-:W2:Y:S04]  /*1a7a0*/  LDL.LU R2, [R1+0x558] ;  /* 0x0005580001027983 */ /* 0x001ea80000300800 */
[----:B------:R-:W-:Y:S04]  /*1a7b0*/  STL.64 [R1+0x4d0], R6 ;  /* 0x0004d00601007387 */ /* 0x000fe80000100a00 */
[----:B------:R-:W3:Y:S01]  /*1a7c0*/  LDL.LU R3, [R1+0x1a4] ;  /* 0x0001a40001037983 */ /* 0x000ee20000300800 */
[----:B------:R-:W-:-:S02]  /*1a7d0*/  IMAD.MOV.U32 R4, RZ, RZ, R0 ;  /* 0x000000ffff047224 */ /* 0x000fc400078e0000 */
[----:B------:R-:W-:-:S05]  /*1a7e0*/  IMAD.MOV.U32 R5, RZ, RZ, R29 ;  /* 0x000000ffff057224 */ /* 0x000fca00078e001d */
[----:B------:R-:W-:Y:S04]  /*1a7f0*/  STL.64 [R1+0x4d8], R4 ;  /* 0x0004d80401007387 */ /* 0x000fe80000100a00 */
[----:B---3--:R0:W-:Y:S04]  /*1a800*/  STL [R1+0x910], R3 ;  /* 0x0009100301007387 */ /* 0x0081e80000100800 */
[----:B0-----:R-:W2:Y:S04]  /*1a810*/  LDL.LU R3, [R1+0x1a0] ;  /* 0x0001a00001037983 */ /* 0x001ea80000300800 */
        /* <DEDUP_REMOVED lines=58> */
[----:B------:R-:W3:Y:S04]  /*1abc0*/  LDL.LU.64 R14, [R1+0x128] ;  /* 0x00012800010e7983 */ /* 0x000ee80000300a00 */
[----:B------:R-:W3:Y:S04]  /*1abd0*/  LDL.LU.64 R12, [R1+0x120] ;  /* 0x00012000010c7983 */ /* 0x000ee80000300a00 */
[----:B------:R-:W3:Y:S04]  /*1abe0*/  LDL.LU.64 R10, [R1+0x118] ;  /* 0x00011800010a7983 */ /* 0x000ee80000300a00 */
[----:B------:R-:W3:Y:S04]  /*1abf0*/  LDL.LU.64 R8, [R1+0x110] ;  /* 0x0001100001087983 */ /* 0x000ee80000300a00 */
[----:B------:R-:W3:Y:S04]  /*1ac00*/  LDL.LU.64 R6, [R1+0x108] ;  /* 0x0001080001067983 */ /* 0x000ee80000300a00 */
[----:B------:R-:W3:Y:S04]  /*1ac10*/  LDL.LU.64 R4, [R1+0x100] ;  /* 0x0001000001047983 */ /* 0x000ee80000300a00 */
[----:B------:R-:W3:Y:S01]  /*1ac20*/  LDL.LU.64 R28, [R1+0xf8] ;  /* 0x0000f800011c7983 */ /* 0x000ee20000300a00 */
        /* <DEDUP_REMOVED lines=74> */
[----:B0-----:R-:W2:Y:S04]  /*1b0d0*/  LDL.LU.64 R2, [R1+0x918] ;  /* 0x0009180001027983 */ /* 0x001ea80000300a00 */
[----:B--2---:R0:W-:Y:S04]  /*1b0e0*/  STL.64 [R1+0x558], R2 ;  /* 0x0005580201007387 */ /* 0x0041e80000100a00 */
[----:B0-----:R-:W2:Y:S01]  /*1b0f0*/  LDL.LU R3, [R1+0x910] ;  /* 0x0009100001037983 */ /* 0x001ea20000300800 */
[----:B---3--:R-:W-:-:S02]  /*1b100*/  IMAD.MOV.U32 R2, RZ, RZ, R26 ;  /* 0x000000ffff027224 */ /* 0x008fc400078e001a */
[----:B------:R-:W-:-:S03]  /*1b110*/  IMAD.MOV.U32 R26, RZ, RZ, R24 ;  /* 0x000000ffff1a7224 */ /* 0x000fc600078e0018 */
[----:B--2---:R0:W-:Y:S04]  /*1b120*/  STL.64 [R1+0x568], R2 ;  /* 0x0005680201007387 */ /* 0x0041e80000100a00 */
[----:B0-----:R-:W2:Y:S04]  /*1b130*/  LDL.LU.64 R2, [R1+0x908] ;  /* 0x0009080001027983 */ /* 0x001ea80000300a00 */
[----:B----4-:R0:W-:Y:S01]  /*1b140*/  STL.64 [R1+0x570], R26 ;  /* 0x0005701a01007387 */ /* 0x0101e20000100a00 */
[----:B------:R-:W-:Y:S02]  /*1b150*/  IMAD.MOV.U32 R24, RZ, RZ, R20 ;  /* 0x000000ffff187224 */ /* 0x000fe400078e0014 */
[----:B------:R-:W-:-:S02]  /*1b160*/  IMAD.MOV.U32 R20, RZ, RZ, R16 ;  /* 0x000000ffff147224 */ /* 0x000fc400078e0010 */
[----:B0-----:R-:W-:Y:S02]  /*1b170*/  IMAD.MOV.U32 R26, RZ, RZ, R22 ;  /* 0x000000ffff1a7224 */ /* 0x001fe400078e0016 */
[----:B------:R-:W-:Y:S02]  /*1b180*/  IMAD.MOV.U32 R27, RZ, RZ, R25 ;  /* 0x000000ffff1b7224 */ /* 0x000fe400078e0019 */
[----:B------:R-:W-:Y:S02]  /*1b190*/  IMAD.MOV.U32 R25, RZ, RZ, R23 ;  /* 0x000000ffff197224 */ /* 0x000fe400078e0017 */
[----:B------:R-:W-:Y:S02]  /*1b1a0*/  IMAD.MOV.U32 R22, RZ, RZ, R18 ;  /* 0x000000ffff167224 */ /* 0x000fe400078e0012 */
[----:B------:R-:W-:Y:S02]  /*1b1b0*/  IMAD.MOV.U32 R23, RZ, RZ, R21 ;  /* 0x000000ffff177224 */ /* 0x000fe400078e0015 */
[----:B------:R-:W-:-:S02]  /*1b1c0*/  IMAD.MOV.U32 R21, RZ, RZ, R19 ;  /* 0x000000ffff157224 */ /* 0x000fc400078e0013 */
[----:B------:R-:W-:Y:S02]  /*1b1d0*/  IMAD.MOV.U32 R18, RZ, RZ, R0 ;  /* 0x000000ffff127224 */ /* 0x000fe400078e0000 */
[----:B------:R-:W-:Y:S01]  /*1b1e0*/  IMAD.MOV.U32 R19, RZ, RZ, R17 ;  /* 0x000000ffff137224 */ /* 0x000fe200078e0011 */
[----:B------:R0:W-:Y:S04]  /*1b1f0*/  STL.64 [R1+0x578], R26 ;  /* 0x0005781a01007387 */ /* 0x0001e80000100a00 */
[----:B------:R-:W-:Y:S04]  /*1b200*/  STL.64 [R1+0x580], R24 ;  /* 0x0005801801007387 */ /* 0x000fe80000100a00 */
[----:B------:R-:W-:Y:S04]  /*1b210*/  STL.64 [R1+0x588], R22 ;  /* 0x0005881601007387 */ /* 0x000fe80000100a00 */
[----:B------:R-:W-:Y:S04]  /*1b220*/  STL.64 [R1+0x590], R20 ;  /* 0x0005901401007387 */ /* 0x000fe80000100a00 */
[----:B------:R-:W-:Y:S01]  /*1b230*/  STL.64 [R1+0x598], R18 ;  /* 0x0005981201007387 */ /* 0x000fe20000100a00 */
[----:B--2---:R-:W-:-:S05]  /*1b240*/  SHF.L.U32 R3, R3, 0x7, RZ ;  /* 0x0000000703037819 */ /* 0x004fca00000006ff */
[----:B------:R-:W-:-:S04]  /*1b250*/  IMAD.WIDE R16, R3, 0x2, R14 ;  /* 0x0000000203107825 */ /* 0x000fc800078e020e */
[----:B------:R-:W-:-:S04]  /*1b260*/  IMAD.WIDE R14, R3, 0x2, R12 ;  /* 0x00000002030e7825 */ /* 0x000fc800078e020c */
[----:B------:R-:W-:-:S04]  /*1b270*/  IMAD.WIDE R12, R3, 0x2, R10 ;  /* 0x00000002030c7825 */ /* 0x000fc800078e020a */
[----:B------:R-:W-:-:S04]  /*1b280*/  IMAD.WIDE R10, R3, 0x2, R8 ;  /* 0x00000002030a7825 */ /* 0x000fc800078e0208 */
[C---:B------:R-:W-:Y:S01]  /*1b290*/  IMAD.WIDE R8, R3.reuse, 0x2, R6 ;  /* 0x0000000203087825 */ /* 0x040fe200078e0206 */
[----:B------:R-:W-:Y:S04]  /*1b2a0*/  STL.64 [R1+0x390], R16 ;  /* 0x0003901001007387 */ /* 0x000fe80000100a00 */
[----:B------:R-:W-:Y:S04]  /*1b2b0*/  STL.64 [R1+0x388], R14 ;  /* 0x0003880e01007387 */ /* 0x000fe80000100a00 */
[----:B------:R-:W-:Y:S04]  /*1b2c0*/  STL.64 [R1+0x380], R12 ;  /* 0x0003800c01007387 */ /* 0x000fe80000100a00 */
[----:B------:R-:W-:Y:S04]  /*1b2d0*/  STL.64 [R1+0x378], R10 ;  /* 0x0003780a01007387 */ /* 0x000fe80000100a00 */
[----:B------:R-:W-:Y:S04]  /*1b2e0*/  STL.64 [R1+0x370], R8 ;  /* 0x0003700801007387 */ /* 0x000fe80000100a00 */
[----:B0-----:R-:W2:Y:S01]  /*1b2f0*/  LDL.LU.64 R26, [R1+0x60] ;  /* 0x00006000011a7983 */ /* 0x001ea20000300a00 */
[----:B------:R-:W-:-:S04]  /*1b300*/  IMAD.WIDE R6, R3, 0x2, R4 ;  /* 0x0000000203067825 */ /* 0x000fc800078e0204 */
[C---:B------:R-:W-:Y:S01]  /*1b310*/  IMAD.WIDE R4, R3.reuse, 0x2, R28 ;  /* 0x0000000203047825 */ /* 0x040fe200078e021c */
[----:B------:R-:W-:Y:S04]  /*1b320*/  STL.64 [R1+0x368], R6 ;  /* 0x0003680601007387 */ /* 0x000fe80000100a00 */
[----:B--2---:R0:W-:Y:S04]  /*1b330*/  STL.64 [R1+0x878], R26 ;  /* 0x0008781a01007387 */ /* 0x0041e80000100a00 */
[----:B------:R-:W-:Y:S04]  /*1b340*/  STL.64 [R1+0x360], R4 ;  /* 0x0003600401007387 */ /* 0x000fe80000100a00 */
[----:B0-----:R-:W2:Y:S04]  /*1b350*/  LDL.LU.64 R26, [R1+0x68] ;  /* 0x00006800011a7983 */ /* 0x001ea80000300a00 */
[----:B--2---:R0:W-:Y:S04]  /*1b360*/  STL.64 [R1+0x880], R26 ;  /* 0x0008801a01007387 */ /* 0x0041e80000100a00 */
        /* <DEDUP_REMOVED lines=33> */
[----:B------:R-:W3:Y:S04]  /*1b580*/  LDL.LU.64 R24, [R1+0x58] ;  /* 0x0000580001187983 */ /* 0x000ee80000300a00 */
[----:B------:R-:W4:Y:S04]  /*1b590*/  LDL.LU.64 R22, [R1+0x50] ;  /* 0x0000500001167983 */ /* 0x000f280000300a00 */
[----:B------:R-:W3:Y:S04]  /*1b5a0*/  LDL.LU.64 R20, [R1+0x48] ;  /* 0x0000480001147983 */ /* 0x000ee80000300a00 */
        /* <DEDUP_REMOVED lines=8> */
[----:B------:R-:W3:Y:S01]  /*1b630*/  LDL.LU.64 R28, [R1] ;  /* 0x00000000011c7983 */ /* 0x000ee20000300a00 */
[----:B--2---:R-:W-:-:S05]  /*1b640*/  IMAD.WIDE R26, R3, 0x2, R26 ;  /* 0x00000002031a7825 */ /* 0x004fca00078e021a */
[----:B------:R0:W-:Y:S04]  /*1b650*/  STL.64 [R1+0x358], R26 ;  /* 0x0003581a01007387 */ /* 0x0001e80000100a00 */
[----:B0-----:R-:W2:Y:S02]  /*1b660*/  LDL.LU.64 R26, [R1+0x900] ;  /* 0x00090000011a7983 */ /* 0x001ea40000300a00 */
        /* <DEDUP_REMOVED lines=50> */
[----:B0-----:R-:W2:Y:S01]  /*1b990*/  LDL.LU.64 R26, [R1+0x878] ;  /* 0x00087800011a7983 */ /* 0x001ea20000300a00 */
[----:B---3--:R-:W-:-:S04]  /*1b9a0*/  IMAD.WIDE R24, R3, 0x2, R24 ;  /* 0x0000000203187825 */ /* 0x008fc800078e0218 */
[----:B----4-:R-:W-:-:S04]  /*1b9b0*/  IMAD.WIDE R22, R3, 0x2, R22 ;  /* 0x0000000203167825 */ /* 0x010fc800078e0216 */
[----:B------:R-:W-:-:S04]  /*1b9c0*/  IMAD.WIDE R20, R3, 0x2, R20 ;  /* 0x0000000203147825 */ /* 0x000fc800078e0214 */
        /* <DEDUP_REMOVED lines=9> */
[----:B--2---:R-:W-:-:S05]  /*1ba60*/  IMAD.WIDE R26, R3, 0x2, R26 ;  /* 0x00000002031a7825 */ /* 0x004fca00078e021a */
[----:B------:R0:W-:Y:S04]  /*1ba70*/  STL.64 [R1+0x2c8], R26 ;  /* 0x0002c81a01007387 */ /* 0x0001e80000100a00 */
[----:B0-----:R-:W2:Y:S04]  /*1ba80*/  LDL.LU.64 R26, [R1+0x870] ;  /* 0x00087000011a7983 */ /* 0x001ea80000300a00 */
[----:B------:R0:W-:Y:S04]  /*1ba90*/  STL.64 [R1+0x2c0], R24 ;  /* 0x0002c01801007387 */ /* 0x0001e80000100a00 */
[----:B0-----:R-:W3:Y:S04]  /*1baa0*/  LDL.LU.64 R24, [R1+0x868] ;  /* 0x0008680001187983 */ /* 0x001ee80000300a00 */
[----:B------:R0:W-:Y:S04]  /*1bab0*/  STL.64 [R1+0x2b8], R22 ;  /* 0x0002b81601007387 */ /* 0x0001e80000100a00 */
[----:B0-----:R-:W4:Y:S04]  /*1bac0*/  LDL.LU.64 R22, [R1+0x860] ;  /* 0x0008600001167983 */ /* 0x001f280000300a00 */
        /* <DEDUP_REMOVED lines=20> */
[----:B---3--:R-:W-:-:S04]  /*1bc10*/  IMAD.WIDE R24, R3, 0x2, R24 ;  /* 0x0000000203187825 */ /* 0x008fc800078e0218 */
[----:B----4-:R-:W-:-:S04]  /*1bc20*/  IMAD.WIDE R22, R3, 0x2, R22 ;  /* 0x0000000203167825 */ /* 0x010fc800078e0216 */
[----:B--2---:R-:W-:-:S04]  /*1bc30*/  IMAD.WIDE R20, R3, 0x2, R20 ;  /* 0x0000000203147825 */ /* 0x004fc800078e0214 */
        /* <DEDUP_REMOVED lines=8> */
[----:B------:R-:W-:-:S05]  /*1bcc0*/  IMAD.WIDE R28, R3, 0x2, R28 ;  /* 0x00000002031c7825 */ /* 0x000fca00078e021c */
        /* <DEDUP_REMOVED lines=23> */
[----:B0-----:R-:W3:Y:S01]  /*1be40*/  LDL.LU.64 R24, [R1+0x130] ;  /* 0x0001300001187983 */ /* 0x001ee20000300a00 */
[----:B------:R-:W-:-:S05]  /*1be50*/  IMAD.WIDE R26, R3, 0x2, R26 ;  /* 0x00000002031a7825 */ /* 0x000fca00078e021a */
[----:B------:R2:W-:Y:S02]  /*1be60*/  STL.64 [R1+0x200], R26 ;  /* 0x0002001a01007387 */ /* 0x0005e40000100a00 */
[----:B--2---:R-:W-:-:S04]  /*1be70*/  IMAD.WIDE R26, R3, 0x2, R22 ;  /* 0x00000002031a7825 */ /* 0x004fc800078e0216 */
[----:B------:R-:W-:-:S04]  /*1be80*/  IMAD.WIDE R22, R3, 0x2, R18 ;  /* 0x0000000203167825 */ /* 0x000fc800078e0212 */
[----:B------:R-:W-:-:S04]  /*1be90*/  IMAD.WIDE R18, R3, 0x2, R14 ;  /* 0x0000000203127825 */ /* 0x000fc800078e020e */
[----:B---3--:R-:W-:-:S05]  /*1bea0*/  IMAD.WIDE R24, R3, 0x2, R24 ;  /* 0x0000000203187825 */ /* 0x008fca00078e0218 */
[----:B------:R0:W-:Y:S04]  /*1beb0*/  STL.64 [R1+0x1f8], R24 ;  /* 0x0001f81801007387 */ /* 0x0001e80000100a00 */
[----:B------:R-:W-:Y:S01]  /*1bec0*/  STL.64 [R1+0x1f0], R26 ;  /* 0x0001f01a01007387 */ /* 0x000fe20000100a00 */
[----:B------:R-:W-:-:S04]  /*1bed0*/  IMAD.WIDE R14, R3, 0x2, R10 ;  /* 0x00000002030e7825 */ /* 0x000fc800078e020a */
[----:B----4-:R-:W-:-:S04]  /*1bee0*/  IMAD.WIDE R10, R3, 0x2, R6 ;  /* 0x00000002030a7825 */ /* 0x010fc800078e0206 */
[----:B0-----:R-:W-:-:S04]  /*1bef0*/  IMAD.WIDE R24, R3, 0x2, R20 ;  /* 0x0000000203187825 */ /* 0x001fc800078e0214 */
[----:B------:R-:W-:-:S04]  /*1bf00*/  IMAD.WIDE R20, R3, 0x2, R16 ;  /* 0x0000000203147825 */ /* 0x000fc800078e0210 */
[----:B------:R-:W-:-:S04]  /*1bf10*/  IMAD.WIDE R16, R3, 0x2, R12 ;  /* 0x0000000203107825 */ /* 0x000fc800078e020c */
[C---:B------:R-:W-:Y:S01]  /*1bf20*/  IMAD.WIDE R12, R3.reuse, 0x2, R8 ;  /* 0x00000002030c7825 */ /* 0x040fe200078e0208 */
[----:B------:R-:W-:Y:S04]  /*1bf30*/  STL.64 [R1+0x1e8], R24 ;  /* 0x0001e81801007387 */ /* 0x000fe80000100a00 */
[----:B------:R-:W-:Y:S04]  /*1bf40*/  STL.64 [R1+0x1e0], R22 ;  /* 0x0001e01601007387 */ /* 0x000fe80000100a00 */
[----:B------:R-:W-:Y:S04]  /*1bf50*/  STL.64 [R1+0x1d8], R20 ;  /* 0x0001d81401007387 */ /* 0x000fe80000100a00 */
[----:B------:R-:W-:Y:S04]  /*1bf60*/  STL.64 [R1+0x1d0], R18 ;  /* 0x0001d01201007387 */ /* 0x000fe80000100a00 */
[----:B------:R-:W-:Y:S01]  /*1bf70*/  STL.64 [R1+0x1c8], R16 ;  /* 0x0001c81001007387 */ /* 0x000fe20000100a00 */
[----:B------:R-:W-:-:S03]  /*1bf80*/  IMAD.WIDE R8, R3, 0x2, R4 ;  /* 0x0000000203087825 */ /* 0x000fc600078e0204 */
[----:B------:R-:W-:Y:S04]  /*1bf90*/  STL.64 [R1+0x1c0], R14 ;  /* 0x0001c00e01007387 */ /* 0x000fe80000100a00 */
[----:B------:R-:W-:Y:S04]  /*1bfa0*/  STL.64 [R1+0x1b8], R12 ;  /* 0x0001b80c01007387 */ /* 0x000fe80000100a00 */
[----:B------:R-:W-:Y:S04]  /*1bfb0*/  STL.64 [R1+0x1b0], R10 ;  /* 0x0001b00a01007387 */ /* 0x000fe80000100a00 */
[----:B------:R-:W2:Y:S04]  /*1bfc0*/  LDL.LU.64 R4, [R1+0x190] ;  /* 0x0001900001047983 */ /* 0x000ea80000300a00 */
[----:B------:R0:W-:Y:S04]  /*1bfd0*/  STL.64 [R1+0x1a8], R8 ;  /* 0x0001a80801007387 */ /* 0x0001e80000100a00 */
[----:B0-----:R-:W3:Y:S01]  /*1bfe0*/  LDL.LU.64 R8, [R1+0x3c0] ;  /* 0x0003c00001087983 */ /* 0x001ee20000300a00 */
[----:B------:R-:W-:-:S05]  /*1bff0*/  IMAD.WIDE R6, R3, 0x2, R28 ;  /* 0x0000000203067825 */ /* 0x000fca00078e021c */
[----:B------:R-:W-:Y:S04]  /*1c000*/  STL.64 [R1+0x1a0], R6 ;  /* 0x0001a00601007387 */ /* 0x000fe80000100a00 */
[----:B---3--:R0:W-:Y:S04]  /*1c010*/  STL.64 [R1+0x7e8], R8 ;  /* 0x0007e80801007387 */ /* 0x0081e80000100a00 */
[----:B0-----:R-:W3:Y:S04]  /*1c020*/  LDL.LU.64 R8, [R1+0x3b8] ;  /* 0x0003b80001087983 */ /* 0x001ee80000300a00 */
        /* <DEDUP_REMOVED lines=8> */
[----:B------:R-:W4:Y:S04]  /*1c0b0*/  LDL.LU.64 R10, [R1+0x3c8] ;  /* 0x0003c800010a7983 */ /* 0x000f280000300a00 */
[----:B------:R-:W2:Y:S04]  /*1c0c0*/  LDL.LU.64 R26, [R1+0x420] ;  /* 0x00042000011a7983 */ /* 0x000ea80000300a00 */
        /* <DEDUP_REMOVED lines=17> */
[----:B0-----:R-:W2:Y:S01]  /*1c1e0*/  LDL.LU.64 R26, [R1+0x3d8] ;  /* 0x0003d800011a7983 */ /* 0x001ea20000300a00 */
[----:B------:R-:W-:-:S04]  /*1c1f0*/  IMAD.WIDE R4, R3, 0x2, R4 ;  /* 0x0000000203047825 */ /* 0x000fc800078e0204 */
[C---:B---3--:R-:W-:Y:S01]  /*1c200*/  IMAD.WIDE R8, R3.reuse, 0x2, R8 ;  /* 0x0000000203087825 */ /* 0x048fe200078e0208 */
[----:B--2---:R0:W-:Y:S04]  /*1c210*/  STL.64 [R1+0x7e0], R26 ;  /* 0x0007e01a01007387 */ /* 0x0041e80000100a00 */
[----:B0-----:R-:W2:Y:S04]  /*1c220*/  LDL.LU.64 R26, [R1+0x3d0] ;  /* 0x0003d000011a7983 */ /* 0x001ea80000300a00 */
[----:B------:R-:W3:Y:S04]  /*1c230*/  LDL.LU.64 R24, [R1+0x428] ;  /* 0x0004280001187983 */ /* 0x000ee80000300a00 */
[----:B------:R-:W2:Y:S04]  /*1c240*/  LDL.LU.64 R22, [R1+0x430] ;  /* 0x0004300001167983 */ /* 0x000ea80000300a00 */
[----:B------:R-:W2:Y:S04]  /*1c250*/  LDL.LU.64 R20, [R1+0x438] ;  /* 0x0004380001147983 */ /* 0x000ea80000300a00 */
[----:B------:R-:W2:Y:S04]  /*1c260*/  LDL.LU.64 R18, [R1+0x440] ;  /* 0x0004400001127983 */ /* 0x000ea80000300a00 */
[----:B------:R-:W2:Y:S04]  /*1c270*/  LDL.LU.64 R16, [R1+0x448] ;  /* 0x0004480001107983 */ /* 0x000ea80000300a00 */
[----:B------:R-:W2:Y:S04]  /*1c280*/  LDL.LU.64 R14, [R1+0x450] ;  /* 0x00045000010e7983 */ /* 0x000ea80000300a00 */
[----:B------:R-:W2:Y:S04]  /*1c290*/  LDL.LU.64 R12, [R1+0x458] ;  /* 0x00045800010c7983 */ /* 0x000ea80000300a00 */
[----:B------:R-:W2:Y:S04]  /*1c2a0*/  LDL.LU.64 R28, [R1+0x460] ;  /* 0x00046000011c7983 */ /* 0x000ea80000300a00 */
[----:B------:R-:W2:Y:S04]  /*1c2b0*/  LDL.LU.64 R6, [R1+0x468] ;  /* 0x0004680001067983 */ /* 0x000ea80000300a00 */
[----:B------:R0:W-:Y:S04]  /*1c2c0*/  STL.64 [R1+0x198], R4 ;  /* 0x0001980401007387 */ /* 0x0001e80000100a00 */
[----:B0-----:R-:W2:Y:S04]  /*1c2d0*/  LDL.LU.64 R4, [R1+0x470] ;  /* 0x0004700001047983 */ /* 0x001ea80000300a00 */
        /* <DEDUP_REMOVED lines=14> */
[----:B----4-:R-:W-:-:S04]  /*1c3c0*/  IMAD.WIDE R10, R3, 0x2, R10 ;  /* 0x00000002030a7825 */ /* 0x010fc800078e020a */
[----:B------:R-:W-:-:S04]  /*1c3d0*/  IMAD.WIDE R26, R3, 0x2, R26 ;  /* 0x00000002031a7825 */ /* 0x000fc800078e021a */
[----:B--2---:R-:W-:-:S05]  /*1c3e0*/  IMAD.WIDE R8, R3, 0x2, R8 ;  /* 0x0000000203087825 */ /* 0x004fca00078e0208 */
[----:B------:R0:W-:Y:S04]  /*1c3f0*/  STL.64 [R1+0x168], R8 ;  /* 0x0001680801007387 */ /* 0x0001e80000100a00 */
[----:B0-----:R-:W2:Y:S04]  /*1c400*/  LDL.LU.64 R8, [R1+0x478] ;  /* 0x0004780001087983 */ /* 0x001ea80000300a00 */
[----:B------:R0:W-:Y:S04]  /*1c410*/  STL.64 [R1+0x160], R10 ;  /* 0x0001600a01007387 */ /* 0x0001e80000100a00 */
[----:B0-----:R-:W4:Y:S04]  /*1c420*/  LDL.LU.64 R10, [R1+0x480] ;  /* 0x00048000010a7983 */ /* 0x001f280000300a00 */
        /* <DEDUP_REMOVED lines=29> */
[----:B------:R-:W-:-:S04]  /*1c600*/  IMAD.WIDE R12, R3, 0x2, R12 ;  /* 0x00000002030c7825 */ /* 0x000fc800078e020c */
[----:B--2---:R-:W-:-:S05]  /*1c610*/  IMAD.WIDE R26, R3, 0x2, R26 ;  /* 0x00000002031a7825 */ /* 0x004fca00078e021a */
[----:B------:R3:W-:Y:S02]  /*1c620*/  STL.64 [R1+0x108], R26 ;  /* 0x0001081a01007387 */ /* 0x0007e40000100a00 */
[----:B---3--:R-:W-:-:S04]  /*1c630*/  IMAD.WIDE R26, R3, 0x2, R24 ;  /* 0x00000002031a7825 */ /* 0x008fc800078e0218 */
[----:B------:R-:W-:-:S04]  /*1c640*/  IMAD.WIDE R24, R3, 0x2, R22 ;  /* 0x0000000203187825 */ /* 0x000fc800078e0216 */
[----:B------:R-:W-:-:S04]  /*1c650*/  IMAD.WIDE R22, R3, 0x2, R20 ;  /* 0x0000000203167825 */ /* 0x000fc800078e0214 */
[----:B------:R-:W-:-:S04]  /*1c660*/  IMAD.WIDE R20, R3, 0x2, R18 ;  /* 0x0000000203147825 */ /* 0x000fc800078e0212 */
[C---:B------:R-:W-:Y:S01]  /*1c670*/  IMAD.WIDE R18, R3.reuse, 0x2, R16 ;  /* 0x0000000203127825 */ /* 0x040fe200078e0210 */
[----:B------:R-:W-:Y:S03]  /*1c680*/  STL.64 [R1+0x100], R26 ;  /* 0x0001001a01007387 */ /* 0x000fe60000100a00 */
[C---:B------:R-:W-:Y:S01]  /*1c690*/  IMAD.WIDE R16, R3.reuse, 0x2, R14 ;  /* 0x0000000203107825 */ /* 0x040fe200078e020e */
[----:B------:R-:W-:Y:S04]  /*1c6a0*/  STL.64 [R1+0xf8], R24 ;  /* 0x0000f81801007387 */ /* 0x000fe80000100a00 */
[----:B------:R-:W-:Y:S04]  /*1c6b0*/  STL.64 [R1+0xf0], R22 ;  /* 0x0000f01601007387 */ /* 0x000fe80000100a00 */
[----:B------:R-:W-:Y:S04]  /*1c6c0*/  STL.64 [R1+0xe8], R20 ;  /* 0x0000e81401007387 */ /* 0x000fe80000100a00 */
[----:B------:R-:W-:Y:S01]  /*1c6d0*/  STL.64 [R1+0xe0], R18 ;  /* 0x0000e01201007387 */ /* 0x000fe20000100a00 */
[----:B------:R-:W-:-:S03]  /*1c6e0*/  IMAD.WIDE R14, R3, 0x2, R28 ;  /* 0x00000002030e7825 */ /* 0x000fc600078e021c */
[----:B------:R-:W-:Y:S04]  /*1c6f0*/  STL.64 [R1+0xd8], R16 ;  /* 0x0000d81001007387 */ /* 0x000fe80000100a00 */
[----:B------:R-:W2:Y:S04]  /*1c700*/  LDL.LU.64 R28, [R1+0x488] ;  /* 0x00048800011c7983 */ /* 0x000ea80000300a00 */
[----:B------:R0:W-:Y:S04]  /*1c710*/  STL.64 [R1+0xd0], R12 ;  /* 0x0000d00c01007387 */ /* 0x0001e80000100a00 */
[----:B------:R-:W-:Y:S01]  /*1c720*/  STL.64 [R1+0xc8], R14 ;  /* 0x0000c80e01007387 */ /* 0x000fe20000100a00 */
[----:B0-----:R-:W-:-:S04]  /*1c730*/  IMAD.WIDE R12, R3, 0x2, R6 ;  /* 0x00000002030c7825 */ /* 0x001fc800078e0206 */
[C---:B------:R-:W-:Y:S02]  /*1c740*/  IMAD.WIDE R6, R3.reuse, 0x2, R4 ;  /* 0x0000000203067825 */ /* 0x040fe400078e0204 */
[----:B------:R-:W3:Y:S04]  /*1c750*/  LDL.LU.64 R4, [R1+0x498] ;  /* 0x0004980001047983 */ /* 0x000ee80000300a00 */
[----:B------:R-:W-:Y:S04]  /*1c760*/  STL.64 [R1+0xc0], R12 ;  /* 0x0000c00c01007387 */ /* 0x000fe80000100a00 */
[----:B---3--:R0:W-:Y:S04]  /*1c770*/  STL.64 [R1+0x790], R4 ;  /* 0x0007900401007387 */ /* 0x0081e80000100a00 */
[----:B------:R1:W-:Y:S04]  /*1c780*/  STL.64 [R1+0xb8], R6 ;  /* 0x0000b80601007387 */ /* 0x0003e80000100a00 */
[----:B0-----:R-:W3:Y:S04]  /*1c790*/  LDL.LU.64 R4, [R1+0x490] ;  /* 0x0004900001047983 */ /* 0x001ee80000300a00 */
[----:B-1----:R-:W2:Y:S01]  /*1c7a0*/  LDL.LU.64 R6, [R1+0x4a8] ;  /* 0x0004a80001067983 */ /* 0x002ea20000300a00 */
[----:B------:R-:W-:-:S04]  /*1c7b0*/  IMAD.WIDE R12, R3, 0x2, R8 ;  /* 0x00000002030c7825 */ /* 0x000fc800078e0208 */
[C---:B----4-:R-:W-:Y:S01]  /*1c7c0*/  IMAD.WIDE R14, R3.reuse, 0x2, R10 ;  /* 0x00000002030e7825 */ /* 0x050fe200078e020a */
[----:B--2---:R0:W-:Y:S04]  /*1c7d0*/  STL.64 [R1+0x788], R6 ;  /* 0x0007880601007387 */ /* 0x0041e80000100a00 */
[----:B0-----:R-:W2:Y:S04]  /*1c7e0*/  LDL.LU.64 R6, [R1+0x4a0] ;  /* 0x0004a00001067983 */ /* 0x001ea80000300a00 */
[----:B------:R-:W4:Y:S04]  /*1c7f0*/  LDL.LU.64 R8, [R1+0x4b0] ;  /* 0x0004b00001087983 */ /* 0x000f280000300a00 */
[----:B------:R0:W-:Y:S04]  /*1c800*/  STL.64 [R1+0xb0], R12 ;  /* 0x0000b00c01007387 */ /* 0x0001e80000100a00 */
[----:B------:R-:W2:Y:S04]  /*1c810*/  LDL.LU.64 R10, [R1+0x4b8] ;  /* 0x0004b800010a7983 */ /* 0x000ea80000300a00 */
[----:B0-----:R-:W2:Y:S04]  /*1c820*/  LDL.LU.64 R12, [R1+0x4c0] ;  /* 0x0004c000010c7983 */ /* 0x001ea80000300a00 */
[----:B------:R0:W-:Y:S04]  /*1c830*/  STL.64 [R1+0xa8], R14 ;  /* 0x0000a80e01007387 */ /* 0x0001e80000100a00 */
[----:B0-----:R-:W2:Y:S04]  /*1c840*/  LDL.LU.64 R14, [R1+0x4c8] ;  /* 0x0004c800010e7983 */ /* 0x001ea80000300a00 */
[----:B------:R-:W2:Y:S04]  /*1c850*/  LDL.LU.64 R16, [R1+0x4d8] ;  /* 0x0004d80001107983 */ /* 0x000ea80000300a00 */
[----:B--2---:R0:W-:Y:S04]  /*1c860*/  STL.64 [R1+0x780], R16 ;  /* 0x0007801001007387 */ /* 0x0041e80000100a00 */
[----:B0-----:R-:W2:Y:S04]  /*1c870*/  LDL.LU.64 R16, [R1+0x4d0] ;  /* 0x0004d00001107983 */ /* 0x001ea80000300a00 */
[----:B------:R-:W2:Y:S04]  /*1c880*/  LDL.LU.64 R18, [R1+0x4f0] ;  /* 0x0004f00001127983 */ /* 0x000ea80000300a00 */
[----:B--2---:R0:W-:Y:S04]  /*1c890*/  STL.64 [R1+0x770], R18 ;  /* 0x0007701201007387 */ /* 0x0041e80000100a00 */
[----:B0-----:R-:W2:Y:S04]  /*1c8a0*/  LDL.LU.64 R18, [R1+0x4e8] ;  /* 0x0004e80001127983 */ /* 0x001ea80000300a00 */
[----:B--2---:R0:W-:Y:S04]  /*1c8b0*/  STL.64 [R1+0x778], R18 ;  /* 0x0007781201007387 */ /* 0x0041e80000100a00 */
[----:B0-----:R-:W2:Y:S04]  /*1c8c0*/  LDL.LU.64 R18, [R1+0x4e0] ;  /* 0x0004e00001127983 */ /* 0x001ea80000300a00 */
[----:B------:R-:W2:Y:S04]  /*1c8d0*/  LDL.LU.64 R20, [R1+0x500] ;  /* 0x0005000001147983 */ /* 0x000ea80000300a00 */
[----:B--2---:R0:W-:Y:S04]  /*1c8e0*/  STL.64 [R1+0x768], R20 ;  /* 0x0007681401007387 */ /* 0x0041e80000100a00 */
[----:B0-----:R-:W2:Y:S04]  /*1c8f0*/  LDL.LU.64 R20, [R1+0x4f8] ;  /* 0x0004f80001147983 */ /* 0x001ea80000300a00 */
[----:B------:R-:W2:Y:S04]  /*1c900*/  LDL.LU.64 R22, [R1+0x518] ;  /* 0x0005180001167983 */ /* 0x000ea80000300a00 */
        /* <DEDUP_REMOVED lines=8> */
[----:B------:R0:W-:Y:S04]  /*1c990*/  STL.64 [R1+0xa0], R28 ;  /* 0x0000a01c01007387 */ /* 0x0001e80000100a00 */
[----:B0-----:R-:W2:Y:S04]  /*1c9a0*/  LDL.LU.64 R28, [R1+0x530] ;  /* 0x00053000011c7983 */ /* 0x001ea80000300a00 */
[----:B------:R0:W-:Y:S04]  /*1c9b0*/  STL.64 [R1+0x98], R4 ;  /* 0x0000980401007387 */ /* 0x0001e80000100a00 */
[----:B0-----:R-:W2:Y:S01]  /*1c9c0*/  LDL.LU.64 R4, [R1+0x790] ;  /* 0x0007900001047983 */ /* 0x001ea20000300a00 */
[----:B------:R-:W-:-:S04]  /*1c9d0*/  IMAD.WIDE R6, R3, 0x2, R6 ;  /* 0x0000000203067825 */ /* 0x000fc800078e0206 */
[----:B--2---:R-:W-:-:S05]  /*1c9e0*/  IMAD.WIDE R4, R3, 0x2, R4 ;  /* 0x0000000203047825 */ /* 0x004fca00078e0204 */
[----:B------:R0:W-:Y:S04]  /*1c9f0*/  STL.64 [R1+0x90], R4 ;  /* 0x0000900401007387 */ /* 0x0001e80000100a00 */
[----:B0-----:R-:W2:Y:S04]  /*1ca00*/  LDL.LU.64 R4, [R1+0x538] ;  /* 0x0005380001047983 */ /* 0x001ea80000300a00 */
[----:B------:R0:W-:Y:S04]  /*1ca10*/  STL.64 [R1+0x88], R6 ;  /* 0x0000880601007387 */ /* 0x0001e80000100a00 */
[----:B0-----:R-:W2:Y:S01]  /*1ca20*/  LDL.LU.64 R6, [R1+0x788] ;  /* 0x0007880001067983 */ /* 0x001ea20000300a00 */
[----:B----4-:R-:W-:-:S04]  /*1ca30*/  IMAD.WIDE R8, R3, 0x2, R8 ;  /* 0x0000000203087825 */ /* 0x010fc800078e0208 */
        /* <DEDUP_REMOVED lines=22> */
[----:B0-----:R-:W2:Y:S02]  /*1cba0*/  LDL.LU.64 R18, [R1+0x778] ;  /* 0x0007780001127983 */ /* 0x001ea40000300a00 */
[----:B--2---:R-:W-:-:S05]  /*1cbb0*/  IMAD.WIDE R18, R3, 0x2, R18 ;  /* 0x0000000203127825 */ /* 0x004fca00078e0212 */
        /* <DEDUP_REMOVED lines=17> */
[----:B---3--:R-:W-:-:S04]  /*1ccd0*/  IMAD.WIDE R26, R3, 0x2, R26 ;  /* 0x00000002031a7825 */ /* 0x008fc800078e021a */
[----:B------:R-:W-:-:S04]  /*1cce0*/  IMAD.WIDE R28, R3, 0x2, R28 ;  /* 0x00000002031c7825 */ /* 0x000fc800078e021c */
[----:B------:R-:W-:-:S04]  /*1ccf0*/  IMAD.WIDE R4, R3, 0x2, R4 ;  /* 0x0000000203047825 */ /* 0x000fc800078e0204 */
[----:B------:R-:W-:-:S04]  /*1cd00*/  IMAD.WIDE R6, R3, 0x2, R6 ;  /* 0x0000000203067825 */ /* 0x000fc800078e0206 */
[----:B----4-:R-:W-:-:S04]  /*1cd10*/  IMAD.WIDE R8, R3, 0x2, R8 ;  /* 0x0000000203087825 */ /* 0x010fc800078e0208 */
[----:B------:R-:W-:-:S04]  /*1cd20*/  IMAD.WIDE R10, R3, 0x2, R10 ;  /* 0x00000002030a7825 */ /* 0x000fc800078e020a */
[----:B------:R-:W-:-:S04]  /*1cd30*/  IMAD.WIDE R12, R3, 0x2, R12 ;  /* 0x00000002030c7825 */ /* 0x000fc800078e020c */
[----:B------:R-:W-:-:S04]  /*1cd40*/  IMAD.WIDE R14, R3, 0x2, R14 ;  /* 0x00000002030e7825 */ /* 0x000fc800078e020e */
[----:B--2---:R-:W-:-:S05]  /*1cd50*/  IMAD.WIDE R22, R3, 0x2, R22 ;  /* 0x0000000203167825 */ /* 0x004fca00078e0216 */
[----:B------:R0:W-:Y:S04]  /*1cd60*/  STL.64 [R1+0x10], R22 ;  /* 0x0000101601007387 */ /* 0x0001e80000100a00 */
[----:B0-----:R-:W2:Y:S04]  /*1cd70*/  LDL.LU.64 R22, [R1+0x588] ;  /* 0x0005880001167983 */ /* 0x001ea80000300a00 */
[----:B------:R0:W-:Y:S02]  /*1cd80*/  STL.64 [R1+0x8], R26 ;  /* 0x0000081a01007387 */ /* 0x0001e40000100a00 */
[----:B0-----:R-:W-:-:S02]  /*1cd90*/  IMAD.WIDE R26, R3, 0x2, R24 ;  /* 0x00000002031a7825 */ /* 0x001fc400078e0218 */
[----:B------:R-:W3:Y:S04]  /*1cda0*/  LDL.LU.64 R24, [R1+0x590] ;  /* 0x0005900001187983 */ /* 0x000ee80000300a00 */
[----:B------:R0:W-:Y:S04]  /*1cdb0*/  STL.64 [R1], R26 ;  /* 0x0000001a01007387 */ /* 0x0001e80000100a00 */
[----:B------:R-:W-:Y:S01]  /*1cdc0*/  STL.64 [R1+0x6d8], R28 ;  /* 0x0006d81c01007387 */ /* 0x000fe20000100a00 */
[----:B------:R-:W-:-:S03]  /*1cdd0*/  IMAD.WIDE R16, R3, 0x2, R16 ;  /* 0x0000000203107825 */ /* 0x000fc600078e0210 */
[----:B0-----:R-:W4:Y:S04]  /*1cde0*/  LDL.LU.64 R26, [R1+0x598] ;  /* 0x00059800011a7983 */ /* 0x001f280000300a00 */
[----:B------:R-:W-:Y:S04]  /*1cdf0*/  STL.64 [R1+0x6e0], R4 ;  /* 0x0006e00401007387 */ /* 0x000fe80000100a00 */
[----:B------:R-:W-:Y:S04]  /*1ce00*/  STL.64 [R1+0x6e8], R6 ;  /* 0x0006e80601007387 */ /* 0x000fe80000100a00 */
[----:B------:R-:W-:Y:S04]  /*1ce10*/  STL.64 [R1+0x6f0], R8 ;  /* 0x0006f00801007387 */ /* 0x000fe80000100a00 */
[----:B------:R-:W-:Y:S04]  /*1ce20*/  STL.64 [R1+0x6f8], R10 ;  /* 0x0006f80a01007387 */ /* 0x000fe80000100a00 */
[----:B------:R-:W-:Y:S04]  /*1ce30*/  STL.64 [R1+0x700], R12 ;  /* 0x0007000c01007387 */ /* 0x000fe80000100a00 */
[----:B------:R0:W-:Y:S01]  /*1ce40*/  STL.64 [R1+0x708], R14 ;  /* 0x0007080e01007387 */ /* 0x0001e20000100a00 */
[----:B------:R-:W-:-:S04]  /*1ce50*/  IMAD.WIDE R18, R3, 0x2, R18 ;  /* 0x0000000203127825 */ /* 0x000fc800078e0212 */
[C---:B------:R-:W-:Y:S01]  /*1ce60*/  IMAD.WIDE R20, R3.reuse, 0x2, R20 ;  /* 0x0000000203147825 */ /* 0x040fe200078e0214 */
[----:B0-----:R-:W4:Y:S04]  /*1ce70*/  LDL.LU.64 R14, [R1+0x388] ;  /* 0x00038800010e7983 */ /* 0x001f280000300a00 */
[----:B------:R-:W4:Y:S04]  /*1ce80*/  LDL.LU.64 R12, [R1+0x370] ;  /* 0x00037000010c7983 */ /* 0x000f280000300a00 */
[----:B------:R0:W-:Y:S04]  /*1ce90*/  STL.64 [R1+0x710], R16 ;  /* 0x0007101001007387 */ /* 0x0001e80000100a00 */
[----:B0-----:R-:W4:Y:S04]  /*1cea0*/  LDL.LU.64 R16, [R1+0x390] ;  /* 0x0003900001107983 */ /* 0x001f280000300a00 */
[----:B------:R0:W-:Y:S04]  /*1ceb0*/  STL.64 [R1+0x718], R18 ;  /* 0x0007181201007387 */ /* 0x0001e80000100a00 */
[----:B0-----:R-:W4:Y:S04]  /*1cec0*/  LDL.LU.64 R18, [R1+0x368] ;  /* 0x0003680001127983 */ /* 0x001f280000300a00 */
[----:B------:R-:W4:Y:S04]  /*1ced0*/  LDL.LU.64 R10, [R1+0x360] ;  /* 0x00036000010a7983 */ /* 0x000f280000300a00 */
[----:B------:R0:W-:Y:S04]  /*1cee0*/  STL.64 [R1+0x720], R20 ;  /* 0x0007201401007387 */ /* 0x0001e80000100a00 */
[----:B0-----:R-:W4:Y:S04]  /*1cef0*/  LDL.LU.64 R20, [R1+0x378] ;  /* 0x0003780001147983 */ /* 0x001f280000300a00 */
[----:B------:R-:W4:Y:S01]  /*1cf00*/  LDL.LU.64 R8, [R1+0x358] ;  /* 0x0003580001087983 */ /* 0x000f220000300a00 */
[----:B--2---:R-:W-:-:S05]  /*1cf10*/  IMAD.WIDE R22, R3, 0x2, R22 ;  /* 0x0000000203167825 */ /* 0x004fca00078e0216 */
[----:B------:R0:W-:Y:S04]  /*1cf20*/  STL.64 [R1+0x728], R22 ;  /* 0x0007281601007387 */ /* 0x0001e80000100a00 */
[----:B0-----:R-:W2:Y:S01]  /*1cf30*/  LDL.LU.64 R22, [R1+0x380] ;  /* 0x0003800001167983 */ /* 0x001ea20000300a00 */
[----:B---3--:R-:W-:-:S03]  /*1cf40*/  IMAD.WIDE R24, R3, 0x2, R24 ;  /* 0x0000000203187825 */ /* 0x008fc600078e0218 */
[----:B------:R-:W3:Y:S04]  /*1cf50*/  LDL.LU.64 R6, [R1+0x350] ;  /* 0x0003500001067983 */ /* 0x000ee80000300a00 */
[----:B------:R-:W-:Y:S04]  /*1cf60*/  STL.64 [R1+0x730], R24 ;  /* 0x0007301801007387 */ /* 0x000fe80000100a00 */
[----:B------:R-:W3:Y:S04]  /*1cf70*/  LDL.LU.64 R4, [R1+0x348] ;  /* 0x0003480001047983 */ /* 0x000ee80000300a00 */
[----:B------:R-:W3:Y:S01]  /*1cf80*/  LDL.LU.64 R28, [R1+0x340] ;  /* 0x00034000011c7983 */ /* 0x000ee20000300a00 */
[----:B----4-:R-:W-:-:S05]  /*1cf90*/  IMAD.WIDE R26, R3, 0x2, R26 ;  /* 0x00000002031a7825 */ /* 0x010fca00078e021a */
[----:B------:R-:W-:Y:S04]  /*1cfa0*/  STL.64 [R1+0x740], R26 ;  /* 0x0007401a01007387 */ /* 0x000fe80000100a00 */
[----:B------:R-:W-:Y:S04]  /*1cfb0*/  STL [R1+0x738], R2 ;  /* 0x0007380201007387 */ /* 0x000fe80000100800 */
[----:B------:R0:W-:Y:S01]  /*1cfc0*/  STL [R1+0x390], R16 ;  /* 0x0003901001007387 */ /* 0x0001e20000100800 */
[----:B------:R-:W-:-:S03]  /*1cfd0*/  IMAD.MOV.U32 R0, RZ, RZ, R17 ;  /* 0x000000ffff007224 */ /* 0x000fc600078e0011 */
[----:B0-----:R-:W4:Y:S04]  /*1cfe0*/  LDL.LU.64 R16, [R1+0x338] ;  /* 0x0003380001107983 */ /* 0x001f280000300a00 */
[----:B------:R0:W-:Y:S04]  /*1cff0*/  STL [R1+0x584], R0 ;  /* 0x0005840001007387 */ /* 0x0001e80000100800 */
[----:B------:R1:W-:Y:S01]  /*1d000*/  STL [R1+0x388], R14 ;  /* 0x0003880e01007387 */ /* 0x0003e20000100800 */
[----:B0-----:R-:W-:-:S03]  /*1d010*/  MOV R0, R15 ;  /* 0x0000000f00007202 */ /* 0x001fc60000000f00 */
[----:B-1----:R-:W3:Y:S04]  /*1d020*/  LDL.LU.64 R14, [R1+0x330] ;  /* 0x00033000010e7983 */ /* 0x002ee80000300a00 */
[----:B------:R0:W-:Y:S04]  /*1d030*/  STL [R1+0x57c], R0 ;  /* 0x00057c0001007387 */ /* 0x0001e80000100800 */
[----:B--2---:R1:W-:Y:S01]  /*1d040*/  STL [R1+0x380], R22 ;  /* 0x0003801601007387 */ /* 0x0043e20000100800 */
[----:B0-----:R-:W-:-:S03]  /*1d050*/  IMAD.MOV.U32 R0, RZ, RZ, R23 ;  /* 0x000000ffff007224 */ /* 0x001fc600078e0017 */
[----:B-1----:R-:W2:Y:S04]  /*1d060*/  LDL.LU.64 R22, [R1+0x328] ;  /* 0x0003280001167983 */ /* 0x002ea80000300a00 */
[----:B------:R0:W-:Y:S04]  /*1d070*/  STL [R1+0x574], R0 ;  /* 0x0005740001007387 */ /* 0x0001e80000100800 */
[----:B------:R1:W-:Y:S01]  /*1d080*/  STL [R1+0x378], R20 ;  /* 0x0003781401007387 */ /* 0x0003e20000100800 */
        /* <DEDUP_REMOVED lines=19> */
[----:B---3--:R1:W-:Y:S01]  /*1d1c0*/  STL [R1+0x350], R6 ;  /* 0x0003500601007387 */ /* 0x0083e20000100800 */
[----:B0-----:R-:W-:-:S03]  /*1d1d0*/  IMAD.MOV.U32 R0, RZ, RZ, R7 ;  /* 0x000000ffff007224 */ /* 0x001fc600078e0007 */
[----:B-1----:R-:W3:Y:S04]  /*1d1e0*/  LDL.LU.64 R6, [R1+0x2f8] ;  /* 0x0002f80001067983 */ /* 0x002ee80000300a00 */
[----:B------:R0:W-:Y:S04]  /*1d1f0*/  STL [R1+0x354], R0 ;  /* 0x0003540001007387 */ /* 0x0001e80000100800 */
[----:B------:R1:W-:Y:S01]  /*1d200*/  STL [R1+0x348], R4 ;  /* 0x0003480401007387 */ /* 0x0003e20000100800 */
[----:B0-----:R-:W-:-:S03]  /*1d210*/  IMAD.MOV.U32 R0, RZ, RZ, R5 ;  /* 0x000000ffff007224 */ /* 0x001fc600078e0005 */
[----:B-1----:R-:W3:Y:S04]  /*1d220*/  LDL.LU.64 R4, [R1+0x2f0] ;  /* 0x0002f00001047983 */ /* 0x002ee80000300a00 */
[----:B------:R0:W-:Y:S04]  /*1d230*/  STL [R1+0x34c], R0 ;  /* 0x00034c0001007387 */ /* 0x0001e80000100800 */
[----:B------:R1:W-:Y:S01]  /*1d240*/  STL [R1+0x340], R28 ;  /* 0x0003401c01007387 */ /* 0x0003e20000100800 */
[----:B0-----:R-:W-:-:S03]  /*1d250*/  IMAD.MOV.U32 R0, RZ, RZ, R29 ;  /* 0x000000ffff007224 */ /* 0x001fc600078e001d */
[----:B-1----:R-:W3:Y:S04]  /*1d260*/  LDL.LU.64 R28, [R1+0x2e8] ;  /* 0x0002e800011c7983 */ /* 0x002ee80000300a00 */
[----:B------:R0:W-:Y:S04]  /*1d270*/  STL [R1+0x344], R0 ;  /* 0x0003440001007387 */ /* 0x0001e80000100800 */
[----:B----4-:R1:W-:Y:S01]  /*1d280*/  STL [R1+0x338], R16 ;  /* 0x0003381001007387 */ /* 0x0103e20000100800 */
[----:B0-----:R-:W-:-:S03]  /*1d290*/  MOV R0, R17 ;  /* 0x0000001100007202 */ /* 0x001fc60000000f00 */
[----:B-1----:R-:W4:Y:S04]  /*1d2a0*/  LDL.LU.64 R16, [R1+0x2e0] ;  /* 0x0002e00001107983 */ /* 0x002f280000300a00 */
[----:B------:R0:W-:Y:S04]  /*1d2b0*/  STL [R1+0x33c], R0 ;  /* 0x00033c0001007387 */ /* 0x0001e80000100800 */
[----:B------:R1:W-:Y:S01]  /*1d2c0*/  STL [R1+0x330], R14 ;  /* 0x0003300e01007387 */ /* 0x0003e20000100800 */
[----:B0-----:R-:W-:-:S03]  /*1d2d0*/  IMAD.MOV.U32 R0, RZ, RZ, R15 ;  /* 0x000000ffff007224 */ /* 0x001fc600078e000f */
[----:B-1----:R-:W4:Y:S04]  /*1d2e0*/  LDL.LU.64 R14, [R1+0x2d8] ;  /* 0x0002d800010e7983 */ /* 0x002f280000300a00 */
        /* <DEDUP_REMOVED lines=34> */
[----:B0-----:R-:W-:-:S03]  /*1d510*/  MOV R0, R29 ;  /* 0x0000001d00007202 */ /* 0x001fc60000000f00 */
[----:B-1----:R-:W3:Y:S04]  /*1d520*/  LDL.LU.64 R28, [R1+0x290] ;  /* 0x00029000011c7983 */ /* 0x002ee80000300a00 */
[----:B------:R0:W-:Y:S04]  /*1d530*/  STL [R1+0x2ec], R0 ;  /* 0x0002ec0001007387 */ /* 0x0001e80000100800 */
[----:B----4-:R1:W-:Y:S01]  /*1d540*/  STL [R1+0x2e0], R16 ;  /* 0x0002e01001007387 */ /* 0x0103e20000100800 */
[----:B0-----:R-:W-:-:S03]  /*1d550*/  IMAD.MOV.U32 R0, RZ, RZ, R17 ;  /* 0x000000ffff007224 */ /* 0x001fc600078e0011 */
        /* <DEDUP_REMOVED lines=35> */
[----:B0-----:R-:W-:-:S03]  /*1d790*/  MOV R0, R5 ;  /* 0x0000000500007202 */ /* 0x001fc60000000f00 */
[----:B-1----:R-:W3:Y:S04]  /*1d7a0*/  LDL.LU.64 R4, [R1+0x240] ;  /* 0x0002400001047983 */ /* 0x002ee80000300a00 */
[----:B------:R0:W-:Y:S04]  /*1d7b0*/  STL [R1+0x29c], R0 ;  /* 0x00029c0001007387 */ /* 0x0001e80000100800 */
[----:B------:R1:W-:Y:S01]  /*1d7c0*/  STL [R1+0x290], R28 ;  /* 0x0002901c01007387 */ /* 0x0003e20000100800 */
[----:B0-----:R-:W-:-:S03]  /*1d7d0*/  IMAD.MOV.U32 R0, RZ, RZ, R29 ;  /* 0x000000ffff007224 */ /* 0x001fc600078e001d */
        /* <DEDUP_REMOVED lines=35> */
[----:B0-----:R-:W-:-:S03]  /*1da10*/  MOV R0, R7 ;  /* 0x0000000700007202 */ /* 0x001fc60000000f00 */
        /* <DEDUP_REMOVED lines=30> */
[----:B------:R-:W-:Y:S04]  /*1dc00*/  STL [R1+0x208], R18 ;  /* 0x0002081201007387 */ /* 0x000fe80000100800 */
[----:B------:R-:W2:Y:S01]  /*1dc10*/  LDL.LU.64 R24, [R1+0x1b0] ;  /* 0x0001b00001187983 */ /* 0x000ea20000300a00 */
[----:B0-----:R-:W-:-:S05]  /*1dc20*/  IMAD.MOV.U32 R0, RZ, RZ, R19 ;  /* 0x000000ffff007224 */ /* 0x001fca00078e0013 */
[----:B------:R0:W-:Y:S04]  /*1dc30*/  STL [R1+0x20c], R0 ;  /* 0x00020c0001007387 */ /* 0x0001e80000100800 */
[----:B------:R1:W-:Y:S01]  /*1dc40*/  STL [R1+0x200], R10 ;  /* 0x0002000a01007387 */ /* 0x0003e20000100800 */
[----:B0-----:R-:W-:-:S03]  /*1dc50*/  IMAD.MOV.U32 R0, RZ, RZ, R11 ;  /* 0x000000ffff007224 */ /* 0x001fc600078e000b */
[----:B-1----:R-:W2:Y:S04]  /*1dc60*/  LDL.LU.64 R10, [R1+0x1a8] ;  /* 0x0001a800010a7983 */ /* 0x002ea80000300a00 */
[----:B------:R0:W-:Y:S04]  /*1dc70*/  STL [R1+0x204], R0 ;  /* 0x0002040001007387 */ /* 0x0001e80000100800 */
[----:B------:R1:W-:Y:S01]  /*1dc80*/  STL [R1+0x1f8], R8 ;  /* 0x0001f80801007387 */ /* 0x0003e20000100800 */
[----:B0-----:R-:W-:-:S03]  /*1dc90*/  MOV R0, R9 ;  /* 0x0000000900007202 */ /* 0x001fc60000000f00 */
[----:B-1----:R-:W2:Y:S04]  /*1dca0*/  LDL.LU.64 R8, [R1+0x1a0] ;  /* 0x0001a00001087983 */ /* 0x002ea80000300a00 */
[----:B------:R0:W-:Y:S04]  /*1dcb0*/  STL [R1+0x1fc], R0 ;  /* 0x0001fc0001007387 */ /* 0x0001e80000100800 */
[----:B---3--:R1:W-:Y:S04]  /*1dcc0*/  STL [R1+0x1f0], R6 ;  /* 0x0001f00601007387 */ /* 0x0083e80000100800 */
[----:B------:R-:W3:Y:S01]  /*1dcd0*/  LDL.LU.64 R18, [R1+0x198] ;  /* 0x0001980001127983 */ /* 0x000ee20000300a00 */
[----:B0-----:R-:W-:-:S05]  /*1dce0*/  IMAD.MOV.U32 R0, RZ, RZ, R7 ;  /* 0x000000ffff007224 */ /* 0x001fca00078e0007 */
[----:B------:R0:W-:Y:S04]  /*1dcf0*/  STL [R1+0x1f4], R0 ;  /* 0x0001f40001007387 */ /* 0x0001e80000100800 */
[----:B------:R0:W-:Y:S04]  /*1dd00*/  STL [R1+0x1e8], R4 ;  /* 0x0001e80401007387 */ /* 0x0001e80000100800 */
[----:B-1----:R-:W3:Y:S01]  /*1dd10*/  LDL.LU.64 R6, [R1+0x190] ;  /* 0x0001900001067983 */ /* 0x002ee20000300a00 */
[----:B0-----:R-:W-:-:S05]  /*1dd20*/  IMAD.MOV.U32 R0, RZ, RZ, R5 ;  /* 0x000000ffff007224 */ /* 0x001fca00078e0005 */
[----:B------:R0:W-:Y:S04]  /*1dd30*/  STL [R1+0x1ec], R0 ;  /* 0x0001ec0001007387 */ /* 0x0001e80000100800 */
[----:B------:R1:W-:Y:S04]  /*1dd40*/  STL [R1+0x1e0], R28 ;  /* 0x0001e01c01007387 */ /* 0x0003e80000100800 */
[----:B------:R-:W3:Y:S01]  /*1dd50*/  LDL.LU.64 R4, [R1+0x188] ;  /* 0x0001880001047983 */ /* 0x000ee20000300a00 */
[----:B0-----:R-:W-:-:S03]  /*1dd60*/  IMAD.MOV.U32 R0, RZ, RZ, R29 ;  /* 0x000000ffff007224 */ /* 0x001fc600078e001d */
[----:B----4-:R-:W-:Y:S04]  /*1dd70*/  STL [R1+0x3a0], R16 ;  /* 0x0003a01001007387 */ /* 0x010fe80000100800 */
[----:B------:R0:W-:Y:S04]  /*1dd80*/  STL [R1+0x1e4], R0 ;  /* 0x0001e40001007387 */ /* 0x0001e80000100800 */
[----:B-1----:R-:W4:Y:S01]  /*1dd90*/  LDL.LU.64 R28, [R1+0x180] ;  /* 0x00018000011c7983 */ /* 0x002f220000300a00 */
[----:B0-----:R-:W-:-:S03]  /*1dda0*/  IMAD.MOV.U32 R0, RZ, RZ, R17 ;  /* 0x000000ffff007224 */ /* 0x001fc600078e0011 */
[----:B------:R-:W-:Y:S04]  /*1ddb0*/  STL [R1+0x3a4], R14 ;  /* 0x0003a40e01007387 */ /* 0x000fe80000100800 */
[----:B------:R0:W-:Y:S04]  /*1ddc0*/  STL [R1+0x1d8], R0 ;  /* 0x0001d80001007387 */ /* 0x0001e80000100800 */
[----:B------:R-:W4:Y:S01]  /*1ddd0*/  LDL.LU.64 R16, [R1+0x178] ;  /* 0x0001780001107983 */ /* 0x000f220000300a00 */
[----:B0-----:R-:W-:-:S03]  /*1dde0*/  IMAD.MOV.U32 R0, RZ, RZ, R15 ;  /* 0x000000ffff007224 */ /* 0x001fc600078e000f */
[----:B--2---:R-:W-:Y:S04]  /*1ddf0*/  STL [R1+0x3a8], R22 ;  /* 0x0003a81601007387 */ /* 0x004fe80000100800 */
[----:B------:R0:W-:Y:S04]  /*1de00*/  STL [R1+0x1d0], R0 ;  /* 0x0001d00001007387 */ /* 0x0001e80000100800 */
[----:B------:R-:W2:Y:S01]  /*1de10*/  LDL.LU.64 R14, [R1+0x170] ;  /* 0x00017000010e7983 */ /* 0x000ea20000300a00 */
[----:B0-----:R-:W-:-:S03]  /*1de20*/  IMAD.MOV.U32 R0, RZ, RZ, R23 ;  /* 0x000000ffff007224 */ /* 0x001fc600078e0017 */
[----:B------:R-:W-:Y:S04]  /*1de30*/  STL [R1+0x3ac], R20 ;  /* 0x0003ac1401007387 */ /* 0x000fe80000100800 */
[----:B------:R0:W-:Y:S04]  /*1de40*/  STL [R1+0x1c8], R0 ;  /* 0x0001c80001007387 */ /* 0x0001e80000100800 */
[----:B------:R-:W2:Y:S01]  /*1de50*/  LDL.LU.64 R22, [R1+0x168] ;  /* 0x0001680001167983 */ /* 0x000ea20000300a00 */
[----:B0-----:R-:W-:-:S03]  /*1de60*/  IMAD.MOV.U32 R0, RZ, RZ, R21 ;  /* 0x000000ffff007224 */ /* 0x001fc600078e0015 */
[----:B------:R-:W-:Y:S04]  /*1de70*/  STL [R1+0x3b0], R12 ;  /* 0x0003b00c01007387 */ /* 0x000fe80000100800 */
[----:B------:R0:W-:Y:S04]  /*1de80*/  STL [R1+0x1c0], R0 ;  /* 0x0001c00001007387 */ /* 0x0001e80000100800 */
[----:B------:R-:W2:Y:S04]  /*1de90*/  LDL.LU.64 R20, [R1+0x160] ;  /* 0x0001600001147983 */ /* 0x000ea80000300a00 */
[----:B------:R-:W-:Y:S01]  /*1dea0*/  STL [R1+0x3b4], R24 ;  /* 0x0003b41801007387 */ /* 0x000fe20000100800 */
[----:B0-----:R-:W-:-:S05]  /*1deb0*/  IMAD.MOV.U32 R0, RZ, RZ, R13 ;  /* 0x000000ffff007224 */ /* 0x001fca00078e000d */
[----:B------:R0:W-:Y:S04]  /*1dec0*/  STL [R1+0x1b8], R0 ;  /* 0x0001b80001007387 */ /* 0x0001e80000100800 */
[----:B------:R-:W2:Y:S01]  /*1ded0*/  LDL.LU.64 R12, [R1+0x158] ;  /* 0x00015800010c7983 */ /* 0x000ea20000300a00 */
[----:B0-----:R-:W-:-:S03]  /*1dee0*/  IMAD.MOV.U32 R0, RZ, RZ, R25 ;  /* 0x000000ffff007224 */ /* 0x001fc600078e0019 */
[----:B------:R-:W-:Y:S04]  /*1def0*/  STL [R1+0x3b8], R10 ;  /* 0x0003b80a01007387 */ /* 0x000fe80000100800 */
[----:B------:R0:W-:Y:S02]  /*1df00*/  STL [R1+0x1b4], R0 ;  /* 0x0001b40001007387 */ /* 0x0001e40000100800 */
[----:B0-----:R-:W-:Y:S02]  /*1df10*/  MOV R0, R11 ;  /* 0x0000000b00007202 */ /* 0x001fe40000000f00 */
[----:B------:R-:W2:Y:S04]  /*1df20*/  LDL.LU.64 R10, [R1+0x150] ;  /* 0x00015000010a7983 */ /* 0x000ea80000300a00 */
        /* <DEDUP_REMOVED lines=9> */
[----:B------:R1:W-:Y:S04]  /*1dfc0*/  STL [R1+0x3c4], R6 ;  /* 0x0003c40601007387 */ /* 0x0003e80000100800 */
[----:B------:R-:W-:Y:S01]  /*1dfd0*/  STL [R1+0x3c8], R4 ;  /* 0x0003c80401007387 */ /* 0x000fe20000100800 */
[----:B0-----:R-:W-:-:S05]  /*1dfe0*/  IMAD.MOV.U32 R0, RZ, RZ, R7 ;  /* 0x000000ffff007224 */ /* 0x001fca00078e0007 */
[----:B------:R0:W-:Y:S04]  /*1dff0*/  STL [R1+0x1d4], R0 ;  /* 0x0001d40001007387 */ /* 0x0001e80000100800 */
[----:B-1----:R-:W3:Y:S04]  /*1e000*/  LDL.LU.64 R6, [R1+0x138] ;  /* 0x0001380001067983 */ /* 0x002ee80000300a00 */
[----:B----4-:R-:W-:Y:S01]  /*1e010*/  STL [R1+0x3cc], R28 ;  /* 0x0003cc1c01007387 */ /* 0x010fe20000100800 */
[----:B0-----:R-:W-:-:S05]  /*1e020*/  IMAD.MOV.U32 R0, RZ, RZ, R5 ;  /* 0x000000ffff007224 */ /* 0x001fca00078e0005 */
[----:B------:R0:W-:Y:S04]  /*1e030*/  STL [R1+0x1dc], R0 ;  /* 0x0001dc0001007387 */ /* 0x0001e80000100800 */
[----:B------:R-:W4:Y:S04]  /*1e040*/  LDL.LU.64 R4, [R1+0x130] ;  /* 0x0001300001047983 */ /* 0x000f280000300a00 */
[----:B------:R-:W-:Y:S01]  /*1e050*/  STL [R1+0x3d0], R16 ;  /* 0x0003d01001007387 */ /* 0x000fe20000100800 */
[----:B0-----:R-:W-:-:S05]  /*1e060*/  IMAD.MOV.U32 R0, RZ, RZ, R29 ;  /* 0x000000ffff007224 */ /* 0x001fca00078e001d */
        /* <DEDUP_REMOVED lines=13> */
[----:B------:R-:W2:Y:S01]  /*1e140*/  LDL.LU.64 R26, [R1+0x110] ;  /* 0x00011000011a7983 */ /* 0x000ea20000300a00 */
[----:B0-----:R-:W-:-:S05]  /*1e150*/  IMAD.MOV.U32 R0, RZ, RZ, R21 ;  /* 0x000000ffff007224 */ /* 0x001fca00078e0015 */
[----:B------:R0:W-:Y:S04]  /*1e160*/  STL [R1+0x384], R0 ;  /* 0x0003840001007387 */ /* 0x0001e80000100800 */
[----:B------:R1:W-:Y:S04]  /*1e170*/  STL [R1+0x3e4], R12 ;  /* 0x0003e40c01007387 */ /* 0x0003e80000100800 */
[----:B------:R-:W2:Y:S01]  /*1e180*/  LDL.LU.64 R24, [R1+0x108] ;  /* 0x0001080001187983 */ /* 0x000ea20000300a00 */
[----:B0-----:R-:W-:-:S03]  /*1e190*/  MOV R0, R13 ;  /* 0x0000000d00007202 */ /* 0x001fc60000000f00 */
[----:B-1----:R-:W2:Y:S04]  /*1e1a0*/  LDL.LU.64 R12, [R1+0x100] ;  /* 0x00010000010c7983 */ /* 0x002ea80000300a00 */
[----:B------:R0:W-:Y:S04]  /*1e1b0*/  STL [R1+0x38c], R0 ;  /* 0x00038c0001007387 */ /* 0x0001e80000100800 */
[----:B------:R1:W-:Y:S04]  /*1e1c0*/  STL [R1+0x3ec], R10 ;  /* 0x0003ec0a01007387 */ /* 0x0003e80000100800 */
[----:B------:R-:W2:Y:S01]  /*1e1d0*/  LDL.LU.64 R22, [R1+0xf8] ;  /* 0x0000f80001167983 */ /* 0x000ea20000300a00 */
[----:B0-----:R-:W-:-:S03]  /*1e1e0*/  IMAD.MOV.U32 R0, RZ, RZ, R11 ;  /* 0x000000ffff007224 */ /* 0x001fc600078e000b */
[----:B------:R-:W-:Y:S04]  /*1e1f0*/  STL [R1+0x3f4], R8 ;  /* 0x0003f40801007387 */ /* 0x000fe80000100800 */
[----:B------:R0:W-:Y:S04]  /*1e200*/  STL [R1+0x394], R0 ;  /* 0x0003940001007387 */ /* 0x0001e80000100800 */
[----:B-1----:R-:W2:Y:S01]  /*1e210*/  LDL.LU.64 R10, [R1+0xf0] ;  /* 0x0000f000010a7983 */ /* 0x002ea20000300a00 */
[----:B0-----:R-:W-:-:S03]  /*1e220*/  IMAD.MOV.U32 R0, RZ, RZ, R9 ;  /* 0x000000ffff007224 */ /* 0x001fc600078e0009 */
[----:B---3--:R-:W-:Y:S04]  /*1e230*/  STL [R1+0x3fc], R18 ;  /* 0x0003fc1201007387 */ /* 0x008fe80000100800 */
[----:B------:R0:W-:Y:S04]  /*1e240*/  STL [R1+0x3e0], R0 ;  /* 0x0003e00001007387 */ /* 0x0001e80000100800 */
[----:B------:R-:W3:Y:S04]  /*1e250*/  LDL.LU.64 R8, [R1+0xe8] ;  /* 0x0000e80001087983 */ /* 0x000ee80000300a00 */
[----:B------:R-:W3:Y:S01]  /*1e260*/  LDL.LU.64 R20, [R1+0xe0] ;  /* 0x0000e00001147983 */ /* 0x000ee20000300a00 */
[----:B0-----:R-:W-:-:S05]  /*1e270*/  IMAD.MOV.U32 R0, RZ, RZ, R19 ;  /* 0x000000ffff007224 */ /* 0x001fca00078e0013 */
        /* <DEDUP_REMOVED lines=9> */
[----:B------:R1:W-:Y:S04]  /*1e310*/  STL [R1+0x414], R28 ;  /* 0x0004141c01007387 */ /* 0x0003e80000100800 */
[----:B------:R-:W4:Y:S01]  /*1e320*/  LDL.LU.64 R18, [R1+0xc8] ;  /* 0x0000c80001127983 */ /* 0x000f220000300a00 */
[----:B0-----:R-:W-:-:S03]  /*1e330*/  IMAD.MOV.U32 R0, RZ, RZ, R29 ;  /* 0x000000ffff007224 */ /* 0x001fc600078e001d */
[----:B--2---:R-:W-:Y:S04]  /*1e340*/  STL [R1+0x41c], R16 ;  /* 0x00041c1001007387 */ /* 0x004fe80000100800 */
[----:B------:R0:W-:Y:S04]  /*1e350*/  STL [R1+0x400], R0 ;  /* 0x0004000001007387 */ /* 0x0001e80000100800 */
[----:B-1----:R-:W2:Y:S01]  /*1e360*/  LDL.LU.64 R28, [R1+0xc0] ;  /* 0x0000c000011c7983 */ /* 0x002ea20000300a00 */
[----:B0-----:R-:W-:-:S03]  /*1e370*/  IMAD.MOV.U32 R0, RZ, RZ, R17 ;  /* 0x000000ffff007224 */ /* 0x001fc600078e0011 */
[----:B------:R-:W-:Y:S04]  /*1e380*/  STL [R1+0x424], R14 ;  /* 0x0004240e01007387 */ /* 0x000fe80000100800 */
[----:B------:R0:W-:Y:S04]  /*1e390*/  STL [R1+0x408], R0 ;  /* 0x0004080001007387 */ /* 0x0001e80000100800 */
[----:B------:R-:W2:Y:S01]  /*1e3a0*/  LDL.LU.64 R16, [R1+0xb8] ;  /* 0x0000b80001107983 */ /* 0x000ea20000300a00 */
[----:B0-----:R-:W-:-:S03]  /*1e3b0*/  IMAD.MOV.U32 R0, RZ, RZ, R15 ;  /* 0x000000ffff007224 */ /* 0x001fc600078e000f */
[----:B------:R-:W2:Y:S04]  /*1e3c0*/  LDL.LU.64 R14, [R1+0xb0] ;  /* 0x0000b000010e7983 */ /* 0x000ea80000300a00 */
[----:B------:R0:W-:Y:S04]  /*1e3d0*/  STL [R1+0x410], R0 ;  /* 0x0004100001007387 */ /* 0x0001e80000100800 */
[----:B------:R-:W-:Y:S01]  /*1e3e0*/  STL [R1+0x42c], R26 ;  /* 0x00042c1a01007387 */ /* 0x000fe20000100800 */
[----:B0-----:R-:W-:-:S03]  /*1e3f0*/  IMAD.MOV.U32 R0, RZ, RZ, R27 ;  /* 0x000000ffff007224 */ /* 0x001fc600078e001b */
[----:B------:R-:W-:Y:S04]  /*1e400*/  STL [R1+0x434], R24 ;  /* 0x0004341801007387 */ /* 0x000fe80000100800 */
[----:B------:R0:W-:Y:S02]  /*1e410*/  STL [R1+0x418], R0 ;  /* 0x0004180001007387 */ /* 0x0001e40000100800 */
[----:B0-----:R-:W-:Y:S02]  /*1e420*/  MOV R0, R25 ;  /* 0x0000001900007202 */ /* 0x001fe40000000f00 */
[----:B------:R-:W-:Y:S04]  /*1e430*/  STL [R1+0x43c], R12 ;  /* 0x00043c0c01007387 */ /* 0x000fe80000100800 */
[----:B------:R0:W-:Y:S02]  /*1e440*/  STL [R1+0x420], R0 ;  /* 0x0004200001007387 */ /* 0x0001e40000100800 */
[----:B0-----:R-:W-:-:S02]  /*1e450*/  IMAD.MOV.U32 R0, RZ, RZ, R13 ;  /* 0x000000ffff007224 */ /* 0x001fc400078e000d */
[----:B------:R-:W-:Y:S04]  /*1e460*/  STL [R1+0x444], R22 ;  /* 0x0004441601007387 */ /* 0x000fe80000100800 */
[----:B------:R0:W-:Y:S04]  /*1e470*/  STL [R1+0x428], R0 ;  /* 0x0004280001007387 */ /* 0x0001e80000100800 */
[----:B------:R-:W2:Y:S01]  /*1e480*/  LDL.LU.64 R12, [R1+0xa8] ;  /* 0x0000a800010c7983 */ /* 0x000ea20000300a00 */
[----:B0-----:R-:W-:-:S03]  /*1e490*/  IMAD.MOV.U32 R0, RZ, RZ, R23 ;  /* 0x000000ffff007224 */ /* 0x001fc600078e0017 */
[----:B------:R-:W-:Y:S04]  /*1e4a0*/  STL [R1+0x44c], R10 ;  /* 0x00044c0a01007387 */ /* 0x000fe80000100800 */
[----:B------:R0:W-:Y:S02]  /*1e4b0*/  STL [R1+0x430], R0 ;  /* 0x0004300001007387 */ /* 0x0001e40000100800 */
[----:B0-----:R-:W-:Y:S02]  /*1e4c0*/  IMAD.MOV.U32 R0, RZ, RZ, R11 ;  /* 0x000000ffff007224 */ /* 0x001fe400078e000b */
[----:B------:R-:W2:Y:S04]  /*1e4d0*/  LDL.LU.64 R10, [R1+0xa0] ;  /* 0x0000a000010a7983 */ /* 0x000ea80000300a00 */
[----:B------:R0:W-:Y:S04]  /*1e4e0*/  STL [R1+0x438], R0 ;  /* 0x0004380001007387 */ /* 0x0001e80000100800 */
[----:B---3--:R1:W-:Y:S04]  /*1e4f0*/  STL [R1+0x454], R8 ;  /* 0x0004540801007387 */ /* 0x0083e80000100800 */
[----:B------:R-:W-:Y:S01]  /*1e500*/  STL [R1+0x45c], R20 ;  /* 0x00045c1401007387 */ /* 0x000fe20000100800 */
[----:B0-----:R-:W-:-:S05]  /*1e510*/  IMAD.MOV.U32 R0, RZ, RZ, R9 ;  /* 0x000000ffff007224 */ /* 0x001fca00078e0009 */
[----:B------:R0:W-:Y:S04]  /*1e520*/  STL [R1+0x440], R0 ;  /* 0x0004400001007387 */ /* 0x0001e80000100800 */
[----:B-1----:R-:W3:Y:S04]  /*1e530*/  LDL.LU.64 R8, [R1+0x98] ;  /* 0x0000980001087983 */ /* 0x002ee80000300a00 */
[----:B------:R-:W-:Y:S01]  /*1e540*/  STL [R1+0x464], R6 ;  /* 0x0004640601007387 */ /* 0x000fe20000100800 */
[----:B0-----:R-:W-:-:S05]  /*1e550*/  IMAD.MOV.U32 R0, RZ, RZ, R21 ;  /* 0x000000ffff007224 */ /* 0x001fca00078e0015 */
[----:B------:R0:W-:Y:S02]  /*1e560*/  STL [R1+0x448], R0 ;  /* 0x0004480001007387 */ /* 0x0001e40000100800 */
[----:B0-----:R-:W-:Y:S02]  /*1e570*/  IMAD.MOV.U32 R0, RZ, RZ, R7 ;  /* 0x000000ffff007224 */ /* 0x001fe400078e0007 */
[----:B------:R-:W3:Y:S04]  /*1e580*/  LDL.LU.64 R6, [R1+0x90] ;  /* 0x0000900001067983 */ /* 0x000ee80000300a00 */
[----:B------:R0:W-:Y:S04]  /*1e590*/  STL [R1+0x450], R0 ;  /* 0x0004500001007387 */ /* 0x0001e80000100800 */
[----:B----4-:R1:W-:Y:S04]  /*1e5a0*/  STL [R1+0x46c], R4 ;  /* 0x00046c0401007387 */ /* 0x0103e80000100800 */
[----:B------:R-:W-:Y:S01]  /*1e5b0*/  STL [R1+0x474], R18 ;  /* 0x0004741201007387 */ /* 0x000fe20000100800 */
[----:B0-----:R-:W-:-:S05]  /*1e5c0*/  IMAD.MOV.U32 R0, RZ, RZ, R5 ;  /* 0x000000ffff007224 */ /* 0x001fca00078e0005 */
[----:B------:R0:W-:Y:S04]  /*1e5d0*/  STL [R1+0x458], R0 ;  /* 0x0004580001007387 */ /* 0x0001e80000100800 */
[----:B-1----:R-:W4:Y:S01]  /*1e5e0*/  LDL.LU.64 R4, [R1+0x88] ;  /* 0x0000880001047983 */ /* 0x002f220000300a00 */
[----:B0-----:R-:W-:-:S03]  /*1e5f0*/  IMAD.MOV.U32 R0, RZ, RZ, R19 ;  /* 0x000000ffff007224 */ /* 0x001fc600078e0013 */
[----:B--2---:R-:W-:Y:S04]  /*1e600*/  STL [R1+0x47c], R28 ;  /* 0x00047c1c01007387 */ /* 0x004fe80000100800 */
[----:B------:R0:W-:Y:S02]  /*1e610*/  STL [R1+0x460], R0 ;  /* 0x0004600001007387 */ /* 0x0001e40000100800 */
[----:B0-----:R-:W-:Y:S02]  /*1e620*/  IMAD.MOV.U32 R0, RZ, RZ, R29 ;  /* 0x000000ffff007224 */ /* 0x001fe400078e001d */
[----:B------:R-:W2:Y:S04]  /*1e630*/  LDL.LU.64 R28, [R1+0x80] ;  /* 0x00008000011c7983 */ /* 0x000ea80000300a00 */
[----:B------:R0:W-:Y:S04]  /*1e640*/  STL [R1+0x468], R0 ;  /* 0x0004680001007387 */ /* 0x0001e80000100800 */
[----:B------:R-:W-:Y:S01]  /*1e650*/  STL [R1+0x484], R16 ;  /* 0x0004841001007387 */ /* 0x000fe20000100800 */
[----:B0-----:R-:W-:-:S03]  /*1e660*/  MOV R0, R17 ;  /* 0x0000001100007202 */ /* 0x001fc60000000f00 */
[----:B------:R-:W-:Y:S04]  /*1e670*/  STL [R1+0x48c], R14 ;  /* 0x00048c0e01007387 */ /* 0x000fe80000100800 */
[----:B------:R-:W-:Y:S04]  /*1e680*/  STL [R1+0x470], R0 ;  /* 0x0004700001007387 */ /* 0x000fe80000100800 */
[----:B------:R-:W2:Y:S04]  /*1e690*/  LDL.LU.64 R26, [R1+0x68] ;  /* 0x00006800011a7983 */ /* 0x000ea80000300a00 */
[----:B--2---:R0:W-:Y:S04]  /*1e6a0*/  STL.64 [R1+0x748], R26 ;  /* 0x0007481a01007387 */ /* 0x0041e80000100a00 */
[----:B0-----:R-:W2:Y:S01]  /*1e6b0*/  LDL.LU.64 R26, [R1+0x70] ;  /* 0x00007000011a7983 */ /* 0x001ea20000300a00 */
[----:B------:R-:W-:-:S03]  /*1e6c0*/  IMAD.MOV.U32 R0, RZ, RZ, R15 ;  /* 0x000000ffff007224 */ /* 0x000fc600078e000f */
[----:B--2---:R0:W-:Y:S04]  /*1e6d0*/  STL.64 [R1+0x750], R26 ;  /* 0x0007501a01007387 */ /* 0x0041e80000100a00 */
[----:B0-----:R-:W2:Y:S04]  /*1e6e0*/  LDL.LU.64 R26, [R1+0x78] ;  /* 0x00007800011a7983 */ /* 0x001ea80000300a00 */
[----:B------:R-:W2:Y:S04]  /*1e6f0*/  LDL.LU.64 R2, [R1+0x60] ;  /* 0x0000600001027983 */ /* 0x000ea80000300a00 */
[----:B------:R0:W-:Y:S04]  /*1e700*/  STL [R1+0x478], R0 ;  /* 0x0004780001007387 */ /* 0x0001e80000100800 */
[----:B------:R-:W-:Y:S04]  /*1e710*/  STL [R1+0x494], R12 ;  /* 0x0004940c01007387 */ /* 0x000fe80000100800 */
[----:B------:R-:W2:Y:S04]  /*1e720*/  LDL.LU.64 R24, [R1+0x58] ;  /* 0x0000580001187983 */ /* 0x000ea80000300a00 */
[----:B------:R-:W2:Y:S01]  /*1e730*/  LDL.LU.64 R22, [R1+0x50] ;  /* 0x0000500001167983 */ /* 0x000ea20000300a00 */
[----:B0-----:R-:W-:-:S05]  /*1e740*/  IMAD.MOV.U32 R0, RZ, RZ, R13 ;  /* 0x000000ffff007224 */ /* 0x001fca00078e000d */
[----:B------:R0:W-:Y:S04]  /*1e750*/  STL [R1+0x480], R0 ;  /* 0x0004800001007387 */ /* 0x0001e80000100800 */
[----:B------:R-:W-:Y:S04]  /*1e760*/  STL [R1+0x49c], R10 ;  /* 0x00049c0a01007387 */ /* 0x000fe80000100800 */
[----:B------:R-:W2:Y:S04]  /*1e770*/  LDL.LU.64 R20, [R1+0x48] ;  /* 0x0000480001147983 */ /* 0x000ea80000300a00 */
[----:B------:R-:W2:Y:S01]  /*1e780*/  LDL.LU.64 R18, [R1+0x40] ;  /* 0x0000400001127983 */ /* 0x000ea20000300a00 */
[----:B0-----:R-:W-:-:S05]  /*1e790*/  IMAD.MOV.U32 R0, RZ, RZ, R11 ;  /* 0x000000ffff007224 */ /* 0x001fca00078e000b */
[----:B------:R0:W-:Y:S04]  /*1e7a0*/  STL [R1+0x488], R0 ;  /* 0x0004880001007387 */ /* 0x0001e80000100800 */
[----:B---3--:R-:W-:Y:S04]  /*1e7b0*/  STL [R1+0x4a4], R8 ;  /* 0x0004a40801007387 */ /* 0x008fe80000100800 */
[----:B------:R-:W3:Y:S04]  /*1e7c0*/  LDL.LU.64 R16, [R1+0x38] ;  /* 0x0000380001107983 */ /* 0x000ee80000300a00 */
[----:B------:R-:W3:Y:S01]  /*1e7d0*/  LDL.LU.64 R14, [R1+0x30] ;  /* 0x00003000010e7983 */ /* 0x000ee20000300a00 */
[----:B0-----:R-:W-:-:S05]  /*1e7e0*/  IMAD.MOV.U32 R0, RZ, RZ, R9 ;  /* 0x000000ffff007224 */ /* 0x001fca00078e0009 */
[----:B------:R0:W-:Y:S04]  /*1e7f0*/  STL [R1+0x490], R0 ;  /* 0x0004900001007387 */ /* 0x0001e80000100800 */
[----:B------:R1:W-:Y:S04]  /*1e800*/  STL [R1+0x4ac], R6 ;  /* 0x0004ac0601007387 */ /* 0x0003e80000100800 */
[----:B------:R-:W3:Y:S04]  /*1e810*/  LDL.LU.64 R12, [R1+0x28] ;  /* 0x00002800010c7983 */ /* 0x000ee80000300a00 */
[----:B------:R-:W3:Y:S01]  /*1e820*/  LDL.LU.64 R10, [R1+0x20] ;  /* 0x00002000010a7983 */ /* 0x000ee20000300a00 */
[----:B0-----:R-:W-:-:S05]  /*1e830*/  IMAD.MOV.U32 R0, RZ, RZ, R7 ;  /* 0x000000ffff007224 */ /* 0x001fca00078e0007 */
[----:B------:R0:W-:Y:S04]  /*1e840*/  STL [R1+0x498], R0 ;  /* 0x0004980001007387 */ /* 0x0001e80000100800 */
[----:B----4-:R4:W-:Y:S04]  /*1e850*/  STL [R1+0x4b4], R4 ;  /* 0x0004b40401007387 */ /* 0x0109e80000100800 */
[----:B------:R-:W3:Y:S04]  /*1e860*/  LDL.LU.64 R8, [R1+0x18] ;  /* 0x0000180001087983 */ /* 0x000ee80000300a00 */
[----:B-1----:R-:W3:Y:S01]  /*1e870*/  LDL.LU.64 R6, [R1+0x10] ;  /* 0x0000100001067983 */ /* 0x002ee20000300a00 */
[----:B0-----:R-:W-:-:S05]  /*1e880*/  IMAD.MOV.U32 R0, RZ, RZ, R5 ;  /* 0x000000ffff007224 */ /* 0x001fca00078e0005 */
[----:B------:R0:W-:Y:S04]  /*1e890*/  STL [R1+0x4a0], R0 ;  /* 0x0004a00001007387 */ /* 0x0001e80000100800 */
[----:B------:R1:W-:Y:S04]  /*1e8a0*/  STL [R1+0x4bc], R28 ;  /* 0x0004bc1c01007387 */ /* 0x0003e80000100800 */
[----:B----4-:R-:W4:Y:S01]  /*1e8b0*/  LDL.LU.64 R4, [R1+0x8] ;  /* 0x0000080001047983 */ /* 0x010f220000300a00 */
[----:B0-----:R-:W-:-:S03]  /*1e8c0*/  IMAD.MOV.U32 R0, RZ, RZ, R29 ;  /* 0x000000ffff007224 */ /* 0x001fc600078e001d */
[----:B-1----:R-:W3:Y:S04]  /*1e8d0*/  LDL.LU.64 R28, [R1] ;  /* 0x00000000011c7983 */ /* 0x002ee80000300a00 */
[----:B------:R0:W-:Y:S04]  /*1e8e0*/  STL [R1+0x4a8], R0 ;  /* 0x0004a80001007387 */ /* 0x0001e80000100800 */
[----:B--2---:R1:W-:Y:S01]  /*1e8f0*/  STL [R1+0x4c4], R26 ;  /* 0x0004c41a01007387 */ /* 0x0043e20000100800 */
[----:B0-----:R-:W-:-:S03]  /*1e900*/  IMAD.MOV.U32 R0, RZ, RZ, R27 ;  /* 0x000000ffff007224 */ /* 0x001fc600078e001b */
[----:B-1----:R-:W2:Y:S04]  /*1e910*/  LDL.LU.64 R26, [R1+0x750] ;  /* 0x00075000011a7983 */ /* 0x002ea80000300a00 */
[----:B--2---:R-:W-:Y:S04]  /*1e920*/  STL [R1+0x4cc], R26 ;  /* 0x0004cc1a01007387 */ /* 0x004fe80000100800 */
[----:B------:R0:W-:Y:S02]  /*1e930*/  STL [R1+0x4b0], R0 ;  /* 0x0004b00001007387 */ /* 0x0001e40000100800 */
[----:B0-----:R-:W-:-:S02]  /*1e940*/  IMAD.MOV.U32 R0, RZ, RZ, R27 ;  /* 0x000000ffff007224 */ /* 0x001fc400078e001b */
[----:B------:R-:W2:Y:S04]  /*1e950*/  LDL.LU.64 R26, [R1+0x748] ;  /* 0x00074800011a7983 */ /* 0x000ea80000300a00 */
[----:B--2---:R-:W-:Y:S04]  /*1e960*/  STL [R1+0x4d4], R26 ;  /* 0x0004d41a01007387 */ /* 0x004fe80000100800 */
[----:B------:R0:W-:Y:S02]  /*1e970*/  STL [R1+0x4b8], R0 ;  /* 0x0004b80001007387 */ /* 0x0001e40000100800 */
[----:B0-----:R-:W-:-:S02]  /*1e980*/  MOV R0, R27 ;  /* 0x0000001b00007202 */ /* 0x001fc40000000f00 */
[----:B------:R-:W2:Y:S04]  /*1e990*/  LDL.LU.64 R26, [R1+0x740] ;  /* 0x00074000011a7983 */ /* 0x000ea80000300a00 */
[----:B------:R0:W-:Y:S04]  /*1e9a0*/  STL [R1+0x4c0], R0 ;  /* 0x0004c00001007387 */ /* 0x0001e80000100800 */
[----:B0-----:R0:W5:Y:S04]  /*1e9b0*/  LDL.LU R0, [R1+0x73c] ;  /* 0x00073c0001007983 */ /* 0x0011680000300800 */
[----:B------:R1:W-:Y:S04]  /*1e9c0*/  STL [R1+0x4dc], R2 ;  /* 0x0004dc0201007387 */ /* 0x0003e80000100800 */
[----:B-1----:R0:W5:Y:S04]  /*1e9d0*/  LDL.LU R2, [R1+0x738] ;  /* 0x0007380001027983 */ /* 0x0021680000300800 */
[----:B------:R-:W-:Y:S04]  /*1e9e0*/  STL [R1+0x4e4], R24 ;  /* 0x0004e41801007387 */ /* 0x000fe80000100800 */
[----:B------:R1:W-:Y:S02]  /*1e9f0*/  STL [R1+0x4c8], R3 ;  /* 0x0004c80301007387 */ /* 0x0003e40000100800 */
[----:B-1----:R-:W-:-:S02]  /*1ea00*/  IMAD.MOV.U32 R3, RZ, RZ, R25 ;  /* 0x000000ffff037224 */ /* 0x002fc400078e0019 */
[----:B------:R-:W2:Y:S04]  /*1ea10*/  LDL.LU.64 R24, [R1+0x730] ;  /* 0x0007300001187983 */ /* 0x000ea80000300a00 */
        /* <DEDUP_REMOVED lines=12> */
[----:B---3--:R-:W-:Y:S04]  /*1eae0*/  STL [R1+0x504], R16 ;  /* 0x0005041001007387 */ /* 0x008fe80000100800 */
[----:B------:R1:W-:Y:S02]  /*1eaf0*/  STL [R1+0x4e8], R3 ;  /* 0x0004e80301007387 */ /* 0x0003e40000100800 */
[----:B-1----:R-:W-:-:S02]  /*1eb00*/  IMAD.MOV.U32 R3, RZ, RZ, R17 ;  /* 0x000000ffff037224 */ /* 0x002fc400078e0011 */
[----:B------:R-:W3:Y:S04]  /*1eb10*/  LDL.LU.64 R16, [R1+0x710] ;  /* 0x0007100001107983 */ /* 0x000ee80000300a00 */
        /* <DEDUP_REMOVED lines=18> */
[----:B-1----:R-:W-:-:S02]  /*1ec40*/  MOV R3, R7 ;  /* 0x0000000700037202 */ /* 0x002fc40000000f00 */
[----:B------:R-:W2:Y:S04]  /*1ec50*/  LDL.LU.64 R6, [R1+0x6e8] ;  /* 0x0006e80001067983 */ /* 0x000ea80000300a00 */
[----:B----4-:R-:W-:Y:S04]  /*1ec60*/  STL [R1+0x534], R4 ;  /* 0x0005340401007387 */ /* 0x010fe80000100800 */
[----:B------:R1:W-:Y:S02]  /*1ec70*/  STL [R1+0x518], R3 ;  /* 0x0005180301007387 */ /* 0x0003e40000100800 */
[----:B-1----:R-:W-:-:S02]  /*1ec80*/  IMAD.MOV.U32 R3, RZ, RZ, R5 ;  /* 0x000000ffff037224 */ /* 0x002fc400078e0005 */
[----:B------:R-:W4:Y:S04]  /*1ec90*/  LDL.LU.64 R4, [R1+0x6e0] ;  /* 0x0006e00001047983 */ /* 0x000f280000300a00 */
[----:B------:R-:W-:Y:S04]  /*1eca0*/  STL [R1+0x53c], R28 ;  /* 0x00053c1c01007387 */ /* 0x000fe80000100800 */
[----:B------:R1:W-:Y:S02]  /*1ecb0*/  STL [R1+0x520], R3 ;  /* 0x0005200301007387 */ /* 0x0003e40000100800 */
[----:B-1----:R-:W-:-:S02]  /*1ecc0*/  IMAD.MOV.U32 R3, RZ, RZ, R29 ;  /* 0x000000ffff037224 */ /* 0x002fc400078e001d */
[----:B------:R-:W2:Y:S01]  /*1ecd0*/  LDL.LU.64 R28, [R1+0x6d8] ;  /* 0x0006d800011c7983 */ /* 0x000ea20000300a00 */
[----:B------:R-:W-:-:S04]  /*1ece0*/  UIADD3 UR5, UPT, UPT, UR5, -0x1, URZ ;  /* 0xffffffff05057890 */ /* 0x000fc8000fffe0ff */
[----:B------:R-:W-:Y:S02]  /*1ecf0*/  UISETP.NE.U32.AND UP0, UPT, UR5, URZ, UPT ;  /* 0x000000ff0500728c */ /* 0x000fe4000bf05070 */
[----:B------:R-:W-:Y:S01]  /*1ed00*/  UIADD3 UR10, UPT, UPT, UR10, -0x80, URZ ;  /* 0xffffff800a0a7890 */ /* 0x000fe2000fffe0ff */
[----:B--2---:R0:W-:Y:S04]  /*1ed10*/  STL [R1+0x544], R28 ;  /* 0x0005441c01007387 */ /* 0x0041e80000100800 */
[----:B------:R0:W-:Y:S04]  /*1ed20*/  STL [R1+0x528], R3 ;  /* 0x0005280301007387 */ /* 0x0001e80000100800 */
[----:B------:R0:W-:Y:S04]  /*1ed30*/  STL [R1+0x530], R29 ;  /* 0x0005301d01007387 */ /* 0x0001e80000100800 */
[----:B----4-:R0:W-:Y:S04]  /*1ed40*/  STL [R1+0x548], R4 ;  /* 0x0005480401007387 */ /* 0x0101e80000100800 */
[----:B------:R0:W-:Y:S04]  /*1ed50*/  STL [R1+0x538], R5 ;  /* 0x0005380501007387 */ /* 0x0001e80000100800 */
        /* <DEDUP_REMOVED lines=10> */
[----:B---3--:R0:W-:Y:S04]  /*1ee00*/  STL [R1+0x570], R16 ;  /* 0x0005701001007387 */ /* 0x0081e80000100800 */
        /* <DEDUP_REMOVED lines=10> */
[----:B------:R0:W-:Y:S01]  /*1eeb0*/  STL [R1+0x598], R27 ;  /* 0x0005981b01007387 */ /* 0x0001e20000100800 */
[----:B------:R-:W-:Y:S05]  /*1eec0*/  BRA.U UP0, `(.L_x_2) ;  /* 0xfffffee500787547 */ /* 0x000fea000b83ffff */
[----:B0-----:R-:W2:Y:S04]  /*1eed0*/  LDL.LU R3, [R1+0x5bc] ;  /* 0x0005bc0001037983 */ /* 0x001ea80000300800 */
[----:B-----5:R-:W3:Y:S04]  /*1eee0*/  LDL.LU R2, [R1+0x5dc] ;  /* 0x0005dc0001027983 */ /* 0x020ee80000300800 */
[----:B---3--:R0:W-:Y:S04]  /*1eef0*/  STL [R1+0x6dc], R2 ;  /* 0x0006dc0201007387 */ /* 0x0081e80000100800 */
[----:B0-----:R-:W2:Y:S04]  /*1ef00*/  LDL.LU R2, [R1+0x5ac] ;  /* 0x0005ac0001027983 */ /* 0x001ea80000300800 */
[----:B------:R-:W3:Y:S04]  /*1ef10*/  LDL.LU R5, [R1+0x5b8] ;  /* 0x0005b80001057983 */ /* 0x000ee80000300800 */
[----:B---3--:R0:W-:Y:S04]  /*1ef20*/  STL [R1+0x6d8], R5 ;  /* 0x0006d80501007387 */ /* 0x0081e80000100800 */
[----:B0-----:R-:W3:Y:S04]  /*1ef30*/  LDL.LU R5, [R1+0x5cc] ;  /* 0x0005cc0001057983 */ /* 0x001ee80000300800 */
[----:B------:R-:W4:Y:S01]  /*1ef40*/  LDL.LU R0, [R1+0x5c8] ;  /* 0x0005c80001007983 */ /* 0x000f220000300800 */
[----:B--2---:R-:W-:-:S03]  /*1ef50*/  F2FP.BF16.F32.PACK_AB R3, R2, R3 ;  /* 0x000000030203723e */ /* 0x004fc600000010ff */
[----:B----4-:R0:W-:Y:S04]  /*1ef60*/  STL [R1+0x6d4], R0 ;  /* 0x0006d40001007387 */ /* 0x0101e80000100800 */
[----:B0-----:R-:W2:Y:S04]  /*1ef70*/  LDL.LU R0, [R1+0x5a8] ;  /* 0x0005a80001007983 */ /* 0x001ea80000300800 */
[----:B------:R-:W4:Y:S04]  /*1ef80*/  LDL.LU R4, [R1+0x5d8] ;  /* 0x0005d80001047983 */ /* 0x000f280000300800 */
        /* <DEDUP_REMOVED lines=24> */
[----:B------:R-:W3:Y:S02]  /*1f110*/  LDL.LU R2, [R1+0x6dc] ;  /* 0x0006dc0001027983 */ /* 0x000ee40000300800 */
[----:B---3--:R-:W-:-:S02]  /*1f120*/  F2FP.BF16.F32.PACK_AB R2, R5, R2 ;  /* 0x000000020502723e */ /* 0x008fc400000010ff */
[----:B------:R-:W2:Y:S02]  /*1f130*/  LDL.LU R5, [R1+0x6d8] ;  /* 0x0006d80001057983 */ /* 0x000ea40000300800 */
[----:B--2---:R-:W-:Y:S02]  /*1f140*/  F2FP.BF16.F32.PACK_AB R5, R0, R5 ;  /* 0x000000050005723e */ /* 0x004fe400000010ff */
[----:B------:R-:W4:Y:S01]  /*1f150*/  LDL.LU R0, [R1+0x6d4] ;  /* 0x0006d40001007983 */ /* 0x000f220000300800 */
[----:B------:R-:W-:Y:S02]  /*1f160*/  F2FP.BF16.F32.PACK_AB R17, R16, R17 ;  /* 0x000000111011723e */ /* 0x000fe400000010ff */
[----:B------:R-:W-:Y:S02]  /*1f170*/  F2FP.BF16.F32.PACK_AB R7, R26, R7 ;  /* 0x000000071a07723e */ /* 0x000fe400000010ff */
[----:B------:R-:W-:Y:S02]  /*1f180*/  F2FP.BF16.F32.PACK_AB R6, R27, R6 ;  /* 0x000000061b06723e */ /* 0x000fe400000010ff */
[----:B------:R-:W-:-:S02]  /*1f190*/  F2FP.BF16.F32.PACK_AB R11, R24, R11 ;  /* 0x0000000b180b723e */ /* 0x000fc400000010ff */
[----:B------:R-:W-:Y:S02]  /*1f1a0*/  F2FP.BF16.F32.PACK_AB R10, R25, R10 ;  /* 0x0000000a190a723e */ /* 0x000fe400000010ff */
[----:B------:R-:W-:Y:S02]  /*1f1b0*/  F2FP.BF16.F32.PACK_AB R9, R22, R9 ;  /* 0x000000091609723e */ /* 0x000fe400000010ff */
[----:B------:R-:W-:Y:S02]  /*1f1c0*/  F2FP.BF16.F32.PACK_AB R8, R23, R8 ;  /* 0x000000081708723e */ /* 0x000fe400000010ff */
[----:B------:R-:W-:Y:S02]  /*1f1d0*/  F2FP.BF16.F32.PACK_AB R15, R20, R15 ;  /* 0x0000000f140f723e */ /* 0x000fe400000010ff */
[----:B------:R-:W-:Y:S02]  /*1f1e0*/  F2FP.BF16.F32.PACK_AB R14, R21, R14 ;  /* 0x0000000e150e723e */ /* 0x000fe400000010ff */
[----:B------:R-:W-:-:S02]  /*1f1f0*/  F2FP.BF16.F32.PACK_AB R13, R18, R13 ;  /* 0x0000000d120d723e */ /* 0x000fc400000010ff */
[----:B------:R-:W-:Y:S02]  /*1f200*/  F2FP.BF16.F32.PACK_AB R12, R19, R12 ;  /* 0x0000000c130c723e */ /* 0x000fe400000010ff */
[----:B------:R-:W-:Y:S02]  /*1f210*/  F2FP.BF16.F32.PACK_AB R16, R28, R29 ;  /* 0x0000001d1c10723e */ /* 0x000fe400000010ff */
[----:B----4-:R-:W-:-:S07]  /*1f220*/  F2FP.BF16.F32.PACK_AB R4, R0, R4 ;  /* 0x000000040004723e */ /* 0x010fce00000010ff */
.L_x_1:
[----:B------:R-:W2:Y:S01]  /*1f230*/  LDL.LU R20, [R1+0x66c] ;  /* 0x00066c0001147983 */ /* 0x000ea20000300800 */
[----:B------:R-:W1:Y:S01]  /*1f240*/  S2UR UR5, SR_CgaCtaId ;  /* 0x00000000000579c3 */ /* 0x000e620000008800 */
[----:B------:R-:W-:Y:S01]  /*1f250*/  UMOV UR4, 0x400 ;  /* 0x0000040000047882 */ /* 0x000fe20000000000 */
[----:B------:R-:W3:Y:S01]  /*1f260*/  LDCU.128 UR12, c[0x0][0x390] ;  /* 0x00007200ff0c77ac */ /* 0x000ee20008000c00 */
[----:B------:R-:W4:Y:S01]  /*1f270*/  LDL.LU R25, [R1+0x560] ;  /* 0x0005600001197983 */ /* 0x000f220000300800 */
[----:B------:R-:W5:Y:S01]  /*1f280*/  LDCU UR6, c[0x0][0x3b8] ;  /* 0x00007700ff0677ac */ /* 0x000f620008000800 */
[----:B------:R-:W0:Y:S01]  /*1f290*/  S2R R23, SR_TID.X ;  /* 0x0000000000177919 */ /* 0x000e220000002100 */
[----:B-1----:R-:W-:Y:S01]  /*1f2a0*/  ULEA UR4, UR5, UR4, 0x18 ;  /* 0x0000000405047291 */ /* 0x002fe2000f8ec0ff */
[----:B------:R-:W1:Y:S01]  /*1f2b0*/  LDCU UR5, c[0x0][0x3b4] ;  /* 0x00007680ff0577ac */ /* 0x000e620008000800 */
[----:B0-----:R-:W-:Y:S01]  /*1f2c0*/  SHF.R.S32.HI R19, RZ, 0x4, R23 ;  /* 0x00000004ff137819 */ /* 0x001fe20000011417 */
[C---:B------:R-:W-:Y:S01]  /*1f2d0*/  IMAD.SHL.U32 R0, R23.reuse, 0x4, RZ ;  /* 0x0000000417007824 */ /* 0x040fe200078e00ff */
[C---:B------:R-:W-:Y:S01]  /*1f2e0*/  LOP3.LUT R21, R23.reuse, 0x60, RZ, 0xc0, !PT ;  /* 0x0000006017157812 */ /* 0x040fe200078ec0ff */
[----:B------:R-:W-:Y:S01]  /*1f2f0*/  IMAD.SHL.U32 R18, R23, 0x40, RZ ;  /* 0x0000004017127824 */ /* 0x000fe200078e00ff */
[----:B------:R-:W-:-:S02]  /*1f300*/  SGXT R19, R19, 0x1 ;  /* 0x000000011313781a */ /* 0x000fc40000000200 */
[----:B------:R-:W-:Y:S02]  /*1f310*/  LOP3.LUT R0, R0, 0x38, RZ, 0xc0, !PT ;  /* 0x0000003800007812 */ /* 0x000fe400078ec0ff */
[----:B------:R-:W-:-:S03]  /*1f320*/  LOP3.LUT R19, R19, 0x840, RZ, 0xc0, !PT ;  /* 0x0000084013137812 */ /* 0x000fc600078ec0ff */
[----:B------:R-:W-:Y:S01]  /*1f330*/  IMAD R0, R21, 0x10, R0 ;  /* 0x0000001015007824 */ /* 0x000fe200078e0200 */
[----:B------:R-:W-:Y:S01]  /*1f340*/  LOP3.LUT R19, R19, 0x40, R18, 0x78, !PT ;  /* 0x0000004013137812 */ /* 0x000fe200078e7812 */
[----:B------:R-:W-:-:S04]  /*1f350*/  IMAD.SHL.U32 R18, R23, 0x200, RZ ;  /* 0x0000020017127824 */ /* 0x000fc800078e00ff */
[----:B------:R-:W-:Y:S01]  /*1f360*/  IMAD.IADD R19, R0, 0x1, R19 ;  /* 0x0000000100137824 */ /* 0x000fe200078e0213 */
[----:B------:R-:W-:Y:S01]  /*1f370*/  BAR.SYNC.DEFER_BLOCKING 0x0 ;  /* 0x0000000000007b1d */ /* 0x000fe20000010000 */
[----:B------:R-:W-:-:S03]  /*1f380*/  LOP3.LUT R21, R18, 0x1800, RZ, 0xc0, !PT ;  /* 0x0000180012157812 */ /* 0x000fc600078ec0ff */
[----:B------:R-:W-:Y:S02]  /*1f390*/  LOP3.LUT R18, R19, 0x8, RZ, 0x3c, !PT ;  /* 0x0000000813127812 */ /* 0x000fe400078e3cff */
[----:B------:R-:W-:Y:S04]  /*1f3a0*/  STS.64 [R19+UR4], R16 ;  /* 0x0000001013007988 */ /* 0x000fe80008000a04 */
[----:B------:R-:W-:Y:S04]  /*1f3b0*/  STS.64 [R19+UR4+0x100], R12 ;  /* 0x0001000c13007988 */ /* 0x000fe80008000a04 */
[----:B------:R-:W-:Y:S04]  /*1f3c0*/  STS.64 [R19+UR4+0x80], R14 ;  /* 0x0000800e13007988 */ /* 0x000fe80008000a04 */
[----:B------:R-:W-:Y:S04]  /*1f3d0*/  STS.64 [R19+UR4+0x180], R8 ;  /* 0x0001800813007988 */ /* 0x000fe80008000a04 */
[----:B------:R-:W-:Y:S04]  /*1f3e0*/  STS.64 [R18+UR4+0x1000], R10 ;  /* 0x0010000a12007988 */ /* 0x000fe80008000a04 */
[----:B------:R-:W-:Y:S04]  /*1f3f0*/  STS.64 [R18+UR4+0x1100], R6 ;  /* 0x0011000612007988 */ /* 0x000fe80008000a04 */
[----:B------:R-:W-:Y:S04]  /*1f400*/  STS.64 [R18+UR4+0x1080], R4 ;  /* 0x0010800412007988 */ /* 0x000fe80008000a04 */
[----:B------:R4:W-:Y:S01]  /*1f410*/  STS.64 [R18+UR4+0x1180], R2 ;  /* 0x0011800212007988 */ /* 0x0009e20008000a04 */
[----:B------:R-:W-:-:S04]  /*1f420*/  SHF.R.U32.HI R26, RZ, 0x5, R23 ;  /* 0x00000005ff1a7819 */ /* 0x000fc80000011617 */
[----:B------:R-:W-:Y:S02]  /*1f430*/  SGXT.U32 R26, R26, 0x2 ;  /* 0x000000021a1a781a */ /* 0x000fe40000000000 */
[----:B--2---:R-:W-:Y:S01]  /*1f440*/  LOP3.LUT R22, R20, 0x180, RZ, 0xc0, !PT ;  /* 0x0000018014167812 */ /* 0x004fe200078ec0ff */
[----:B------:R-:W-:-:S03]  /*1f450*/  IMAD.SHL.U32 R20, R23, 0x10, RZ ;  /* 0x0000001017147824 */ /* 0x000fc600078e00ff */
[----:B------:R-:W-:Y:S02]  /*1f460*/  LOP3.LUT R22, R22, 0x48, R23, 0xf8, !PT ;  /* 0x0000004816167812 */ /* 0x000fe400078ef817 */
[----:B------:R-:W-:-:S04]  /*1f470*/  LOP3.LUT R21, R21, 0x70, R20, 0xf8, !PT ;  /* 0x0000007015157812 */ /* 0x000fc800078ef814 */
[----:B------:R-:W-:Y:S01]  /*1f480*/  LOP3.LUT R0, R21, R22, RZ, 0x3c, !PT ;  /* 0x0000001615007212 */ /* 0x000fe200078e3cff */
[----:B------:R-:W-:Y:S06]  /*1f490*/  BAR.SYNC.DEFER_BLOCKING 0x0 ;  /* 0x0000000000007b1d */ /* 0x000fec0000010000 */
[----:B------:R-:W0:Y:S01]  /*1f4a0*/  LDS.64 R6, [R0+UR4] ;  /* 0x0000000400067984 */ /* 0x000e220008000a00 */
[C-C-:B----4-:R-:W-:Y:S02]  /*1f4b0*/  LOP3.LUT R3, R25.reuse, 0x24, R26.reuse, 0xfe, !PT ;  /* 0x0000002419037812 */ /* 0x150fe400078efe1a */
[----:B------:R-:W-:-:S03]  /*1f4c0*/  LOP3.LUT R2, R25, 0x28, R26, 0xfe, !PT ;  /* 0x0000002819027812 */ /* 0x000fc600078efe1a */
[----:B------:R-:W-:Y:S04]  /*1f4d0*/  STL [R1], R3 ;  /* 0x0000000301007387 */ /* 0x000fe80000100800 */
[----:B------:R2:W-:Y:S04]  /*1f4e0*/  STL [R1+0x4], R2 ;  /* 0x0000040201007387 */ /* 0x0005e80000100800 */
[----:B0-----:R0:W-:Y:S04]  /*1f4f0*/  STL [R1+0x6d4], R7 ;  /* 0x0006d40701007387 */ /* 0x0011e80000100800 */
[----:B--2---:R-:W3:Y:S01]  /*1f500*/  LDL.LU R2, [R1+0x668] ;  /* 0x0006680001027983 */ /* 0x004ee20000300800 */
[----:B------:R-:W-:-:S02]  /*1f510*/  LOP3.LUT R3, R25, 0x2c, R26, 0xfe, !PT ;  /* 0x0000002c19037812 */ /* 0x000fc400078efe1a */
[----:B0-----:R-:W-:-:S03]  /*1f520*/  LOP3.LUT R7, R25, 0x30, R26, 0xfe, !PT ;  /* 0x0000003019077812 */ /* 0x001fc600078efe1a */
[----:B------:R0:W-:Y:S01]  /*1f530*/  STL [R1+0x8], R3 ;  /* 0x0000080301007387 */ /* 0x0001e20000100800 */
[----:B------:R-:W-:-:S03]  /*1f540*/  LOP3.LUT R8, R25, 0x3c, R26, 0xfe, !PT ;  /* 0x0000003c19087812 */ /* 0x000fc600078efe1a */
[----:B------:R2:W-:Y:S01]  /*1f550*/  STL [R1+0xc], R7 ;  /* 0x00000c0701007387 */ /* 0x0005e20000100800 */
[C-C-:B0-----:R-:W-:Y:S02]  /*1f560*/  LOP3.LUT R3, R25.reuse, 0x34, R26.reuse, 0xfe, !PT ;  /* 0x0000003419037812 */ /* 0x141fe400078efe1a */
[----:B--2---:R-:W-:-:S03]  /*1f570*/  LOP3.LUT R7, R25, 0x38, R26, 0xfe, !PT ;  /* 0x0000003819077812 */ /* 0x004fc600078efe1a */
[----:B------:R0:W-:Y:S01]  /*1f580*/  STL [R1+0x10], R3 ;  /* 0x0000100301007387 */ /* 0x0001e20000100800 */
[----:B------:R-:W-:-:S03]  /*1f590*/  LOP3.LUT R10, R25, 0x48, R26, 0xfe, !PT ;  /* 0x00000048190a7812 */ /* 0x000fc600078efe1a */
[----:B------:R-:W-:Y:S01]  /*1f5a0*/  STL [R1+0x14], R7 ;  /* 0x0000140701007387 */ /* 0x000fe20000100800 */
[C-C-:B------:R-:W-:Y:S02]  /*1f5b0*/  LOP3.LUT R11, R25.reuse, 0x4c, R26.reuse, 0xfe, !PT ;  /* 0x0000004c190b7812 */ /* 0x140fe400078efe1a */
[----:B0-----:R-:W-:Y:S01]  /*1f5c0*/  LOP3.LUT R3, R25, 0x40, R26, 0xfe, !PT ;  /* 0x0000004019037812 */ /* 0x001fe200078efe1a */
[----:B------:R-:W-:Y:S01]  /*1f5d0*/  STL [R1+0x18], R8 ;  /* 0x0000180801007387 */ /* 0x000fe20000100800 */
[----:B------:R-:W-:-:S03]  /*1f5e0*/  LOP3.LUT R24, R0, 0x8, RZ, 0x3c, !PT ;  /* 0x0000000800187812 */ /* 0x000fc600078e3cff */
[----:B------:R0:W-:Y:S04]  /*1f5f0*/  STL [R1+0x1c], R3 ;  /* 0x00001c0301007387 */ /* 0x0001e80000100800 */
[----:B------:R2:W-:Y:S04]  /*1f600*/  STL [R1+0x28], R10 ;  /* 0x0000280a01007387 */ /* 0x0005e80000100800 */
[----:B------:R-:W4:Y:S01]  /*1f610*/  LDS.64 R8, [R24+UR4] ;  /* 0x0000000418087984 */ /* 0x000f220008000a00 */
[----:B0-----:R-:W-:-:S03]  /*1f620*/  LOP3.LUT R3, R25, 0x50, R26, 0xfe, !PT ;  /* 0x0000005019037812 */ /* 0x001fc600078efe1a */
[----:B------:R-:W-:Y:S01]  /*1f630*/  LDS.64 R12, [R24+UR4+0x200] ;  /* 0x00020004180c7984 */ /* 0x000fe20008000a00 */
[----:B--2---:R-:W-:-:S03]  /*1f640*/  LOP3.LUT R10, R25, 0x54, R26, 0xfe, !PT ;  /* 0x00000054190a7812 */ /* 0x004fc600078efe1a */
[----:B------:R0:W-:Y:S04]  /*1f650*/  STL [R1+0x2c], R11 ;  /* 0x00002c0b01007387 */ /* 0x0001e80000100800 */
[----:B------:R2:W-:Y:S04]  /*1f660*/  STL [R1+0x30], R3 ;  /* 0x0000300301007387 */ /* 0x0005e80000100800 */
[----:B------:R1:W-:Y:S01]  /*1f670*/  STL [R1+0x34], R10 ;  /* 0x0000340a01007387 */ /* 0x0003e20000100800 */
[C-C-:B0-----:R-:W-:Y:S02]  /*1f680*/  LOP3.LUT R11, R25.reuse, 0x58, R26.reuse, 0xfe, !PT ;  /* 0x00000058190b7812 */ /* 0x141fe400078efe1a */
[----:B--2---:R-:W-:-:S03]  /*1f690*/  LOP3.LUT R3, R25, 0x5c, R26, 0xfe, !PT ;  /* 0x0000005c19037812 */ /* 0x004fc600078efe1a */
[----:B------:R-:W-:Y:S01]  /*1f6a0*/  STL [R1+0x38], R11 ;  /* 0x0000380b01007387 */ /* 0x000fe20000100800 */
[----:B-1----:R-:W-:-:S03]  /*1f6b0*/  LOP3.LUT R10, R25, 0x60, R26, 0xfe, !PT ;  /* 0x00000060190a7812 */ /* 0x002fc600078efe1a */
[----:B------:R0:W-:Y:S04]  /*1f6c0*/  STL [R1+0x3c], R3 ;  /* 0x00003c0301007387 */ /* 0x0001e80000100800 */
[----:B------:R-:W-:Y:S04]  /*1f6d0*/  STL [R1+0x40], R10 ;  /* 0x0000400a01007387 */ /* 0x000fe80000100800 */
[----:B------:R-:W1:Y:S01]  /*1f6e0*/  LDS.64 R10, [R0+UR4+0x200] ;  /* 0x00020004000a7984 */ /* 0x000e620008000a00 */
[C---:B------:R-:W-:Y:S02]  /*1f6f0*/  LOP3.LUT R15, R25.reuse, R26, RZ, 0xfc, !PT ;  /* 0x0000001a190f7212 */ /* 0x040fe400078efcff */
[----:B------:R-:W-:-:S02]  /*1f700*/  LOP3.LUT R14, R25, 0x68, R26, 0xfe, !PT ;  /* 0x00000068190e7812 */ /* 0x000fc400078efe1a */
[C-C-:B------:R-:W-:Y:S02]  /*1f710*/  LOP3.LUT R16, R25.reuse, 0x6c, R26.reuse, 0xfe, !PT ;  /* 0x0000006c19107812 */ /* 0x140fe400078efe1a */
[C-C-:B------:R-:W-:Y:S02]  /*1f720*/  LOP3.LUT R18, R25.reuse, 0x70, R26.reuse, 0xfe, !PT ;  /* 0x0000007019127812 */ /* 0x140fe400078efe1a */
[C-C-:B------:R-:W-:Y:S02]  /*1f730*/  LOP3.LUT R22, R25.reuse, 0x74, R26.reuse, 0xfe, !PT ;  /* 0x0000007419167812 */ /* 0x140fe400078efe1a */
[C-C-:B------:R-:W-:Y:S02]  /*1f740*/  LOP3.LUT R23, R25.reuse, 0x4, R26.reuse, 0xfe, !PT ;  /* 0x0000000419177812 */ /* 0x140fe400078efe1a */
[C-C-:B------:R-:W-:Y:S02]  /*1f750*/  LOP3.LUT R21, R25.reuse, 0x8, R26.reuse, 0xfe, !PT ;  /* 0x0000000819157812 */ /* 0x140fe400078efe1a */
[----:B------:R-:W-:-:S02]  /*1f760*/  LOP3.LUT R20, R25, 0xc, R26, 0xfe, !PT ;  /* 0x0000000c19147812 */ /* 0x000fc400078efe1a */
[C-C-:B------:R-:W-:Y:S02]  /*1f770*/  LOP3.LUT R5, R25.reuse, 0x10, R26.reuse, 0xfe, !PT ;  /* 0x0000001019057812 */ /* 0x140fe400078efe1a */
[C-C-:B------:R-:W-:Y:S02]  /*1f780*/  LOP3.LUT R4, R25.reuse, 0x14, R26.reuse, 0xfe, !PT ;  /* 0x0000001419047812 */ /* 0x140fe400078efe1a */
[C-C-:B------:R-:W-:Y:S02]  /*1f790*/  LOP3.LUT R27, R25.reuse, 0x18, R26.reuse, 0xfe, !PT ;  /* 0x00000018191b7812 */ /* 0x140fe400078efe1a */
[C-C-:B------:R-:W-:Y:S02]  /*1f7a0*/  LOP3.LUT R28, R25.reuse, 0x1c, R26.reuse, 0xfe, !PT ;  /* 0x0000001c191c7812 */ /* 0x140fe400078efe1a */
[C-C-:B------:R-:W-:Y:S02]  /*1f7b0*/  LOP3.LUT R29, R25.reuse, 0x20, R26.reuse, 0xfe, !PT ;  /* 0x00000020191d7812 */ /* 0x140fe400078efe1a */
[----:B------:R-:W-:-:S02]  /*1f7c0*/  LOP3.LUT R7, R25, 0x44, R26, 0xfe, !PT ;  /* 0x0000004419077812 */ /* 0x000fc400078efe1a */
[C---:B---3--:R-:W-:Y:S01]  /*1f7d0*/  ISETP.GE.AND P0, PT, R2.reuse, UR14, PT ;  /* 0x0000000e02007c0c */ /* 0x048fe2000bf06270 */
[----:B0-----:R-:W-:Y:S01]  /*1f7e0*/  IMAD R3, R2, UR5, RZ ;  /* 0x0000000502037c24 */ /* 0x001fe2000f8e02ff */
[----:B------:R-:W-:Y:S02]  /*1f7f0*/  LOP3.LUT R2, R25, 0x64, R26, 0xfe, !PT ;  /* 0x0000006419027812 */ /* 0x000fe400078efe1a */
[C---:B------:R-:W-:Y:S01]  /*1f800*/  ISETP.LT.AND P1, PT, R15.reuse, UR15, !P0 ;  /* 0x0000000f0f007c0c */ /* 0x040fe2000c721270 */
[----:B-----5:R-:W-:Y:S02]  /*1f810*/  IMAD R15, R15, UR6, RZ ;  /* 0x000000060f0f7c24 */ /* 0x020fe4000f8e02ff */
[----:B------:R0:W-:Y:S04]  /*1f820*/  STL [R1+0x44], R2 ;  /* 0x0000440201007387 */ /* 0x0001e80000100800 */
[----:B------:R2:W-:Y:S01]  /*1f830*/  STL [R1+0x4c], R14 ;  /* 0x00004c0e01007387 */ /* 0x0005e20000100800 */
[----:B0-----:R-:W-:-:S03]  /*1f840*/  LEA R2, P2, R3, UR12, 0x1 ;  /* 0x0000000c03027c11 */ /* 0x001fc6000f8408ff */
[----:B------:R-:W-:Y:S01]  /*1f850*/  STL [R1+0x50], R16 ;  /* 0x0000501001007387 */ /* 0x000fe20000100800 */
[----:B------:R-:W-:-:S03]  /*1f860*/  LEA.HI.X.SX32 R3, R3, UR13, 0x1, P2 ;  /* 0x0000000d03037c11 */ /* 0x000fc600090f0eff */
[----:B------:R-:W0:Y:S01]  /*1f870*/  LDS.64 R16, [R0+UR4+0x400] ;  /* 0x0004000400107984 */ /* 0x000e220008000a00 */
[----:B--2---:R-:W-:-:S03]  /*1f880*/  LEA R14, P2, R15, R2, 0x1 ;  /* 0x000000020f0e7211 */ /* 0x004fc600078408ff */
[----:B------:R-:W-:Y:S01]  /*1f890*/  STL [R1+0x48], R18 ;  /* 0x0000481201007387 */ /* 0x000fe20000100800 */
[C---:B------:R-:W-:Y:S01]  /*1f8a0*/  ISETP.LT.AND P5, PT, R23.reuse, UR15, !P0 ;  /* 0x0000000f17007c0c */ /* 0x040fe2000c7a1270 */
[----:B------:R-:W-:Y:S02]  /*1f8b0*/  IMAD R23, R23, UR6, RZ ;  /* 0x0000000617177c24 */ /* 0x000fe4000f8e02ff */
[----:B------:R2:W-:Y:S01]  /*1f8c0*/  STL [R1+0x54], R22 ;  /* 0x0000541601007387 */ /* 0x0005e20000100800 */
[----:B------:R-:W-:-:S03]  /*1f8d0*/  LEA.HI.X.SX32 R15, R15, R3, 0x1, P2 ;  /* 0x000000030f0f7211 */ /* 0x000fc600010f0eff */
[----:B------:R-:W3:Y:S01]  /*1f8e0*/  LDS.64 R18, [R24+UR4+0x400] ;  /* 0x0004000418127984 */ /* 0x000ee20008000a00 */
[----:B--2---:R-:W-:-:S03]  /*1f8f0*/  LOP3.LUT R22, R25, 0x78, R26, 0xfe, !PT ;  /* 0x0000007819167812 */ /* 0x004fc600078efe1a */
[----:B------:R-:W-:Y:S04]  /*1f900*/  @P1 STG.E.U16 desc[UR8][R14.64], R6 ;  /* 0x000000060e001986 */ /* 0x000fe8000c101508 */
[----:B------:R2:W-:Y:S01]  /*1f910*/  STL [R1+0x58], R22 ;  /* 0x0000581601007387 */ /* 0x0005e20000100800 */
[----:B------:R-:W-:-:S03]  /*1f920*/  ISETP.LT.AND P3, PT, R21, UR15, !P0 ;  /* 0x0000000f15007c0c */ /* 0x000fc6000c761270 */
[----:B------:R5:W0:Y:S01]  /*1f930*/  LDS.64 R14, [R0+UR4+0x600] ;  /* 0x00060004000e7984 */ /* 0x000a220008000a00 */
[----:B------:R-:W-:Y:S02]  /*1f940*/  LOP3.LUT R25, R25, 0x7c, R26, 0xfe, !PT ;  /* 0x0000007c19197812 */ /* 0x000fe400078efe1a */
[----:B--2---:R-:W-:Y:S01]  /*1f950*/  LEA R22, P2, R23, R2, 0x1 ;  /* 0x0000000217167211 */ /* 0x004fe200078408ff */
[----:B-----5:R-:W-:-:S03]  /*1f960*/  IMAD R0, R21, UR6, RZ ;  /* 0x0000000615007c24 */ /* 0x020fc6000f8e02ff */
[-C--:B------:R-:W-:Y:S01]  /*1f970*/  LEA.HI.X.SX32 R23, R23, R3.reuse, 0x1, P2 ;  /* 0x0000000317177211 */ /* 0x080fe200010f0eff */
[C---:B------:R-:W-:Y:S01]  /*1f980*/  IMAD R26, R20.reuse, UR6, RZ ;  /* 0x00000006141a7c24 */ /* 0x040fe2000f8e02ff */
[----:B------:R-:W-:Y:S02]  /*1f990*/  ISETP.LT.AND P4, PT, R20, UR15, !P0 ;  /* 0x0000000f14007c0c */ /* 0x000fe4000c781270 */
[C---:B------:R-:W-:Y:S01]  /*1f9a0*/  LEA R20, P1, R0.reuse, R2, 0x1 ;  /* 0x0000000200147211 */ /* 0x040fe200078208ff */
[----:B----4-:R2:W-:Y:S03]  /*1f9b0*/  @P5 STG.E.U16 desc[UR8][R22.64], R8 ;  /* 0x0000000816005986 */ /* 0x0105e6000c101508 */
[----:B------:R-:W-:Y:S01]  /*1f9c0*/  LEA.HI.X.SX32 R21, R0, R3, 0x1, P1 ;  /* 0x0000000300157211 */ /* 0x000fe200008f0eff */
[----:B------:R-:W-:Y:S01]  /*1f9d0*/  IMAD R0, R4, UR6, RZ ;  /* 0x0000000604007c24 */ /* 0x000fe2000f8e02ff */
[----:B------:R-:W-:-:S02]  /*1f9e0*/  ISETP.LT.AND P2, PT, R5, UR15, !P0 ;  /* 0x0000000f05007c0c */ /* 0x000fc4000c741270 */
[C---:B--2---:R-:W-:Y:S01]  /*1f9f0*/  LEA R22, P5, R26.reuse, R2, 0x1 ;  /* 0x000000021a167211 */ /* 0x044fe200078a08ff */
[----:B-1----:R1:W-:Y:S03]  /*1fa00*/  @P3 STG.E.U16 desc[UR8][R20.64], R10 ;  /* 0x0000000a14003986 */ /* 0x0023e6000c101508 */
[----:B------:R-:W-:Y:S01]  /*1fa10*/  LEA.HI.X.SX32 R23, R26, R3, 0x1, P5 ;  /* 0x000000031a177211 */ /* 0x000fe200028f0eff */
[----:B------:R-:W-:Y:S01]  /*1fa20*/  IMAD R5, R5, UR6, RZ ;  /* 0x0000000605057c24 */ /* 0x000fe2000f8e02ff */
[----:B------:R-:W-:Y:S01]  /*1fa30*/  STL [R1+0x24], R25 ;  /* 0x0000241901007387 */ /* 0x000fe20000100800 */
[----:B------:R-:W-:-:S03]  /*1fa40*/  ISETP.LT.AND P1, PT, R4, UR15, !P0 ;  /* 0x0000000f04007c0c */ /* 0x000fc6000c721270 */
[----:B------:R-:W2:Y:S01]  /*1fa50*/  LDL.LU R26, [R1+0x4] ;  /* 0x00000400011a7983 */ /* 0x000ea20000300800 */
[----:B-1----:R-:W-:-:S03]  /*1fa60*/  LEA R20, P5, R0, R2, 0x1 ;  /* 0x0000000200147211 */ /* 0x002fc600078a08ff */
[----:B------:R1:W-:Y:S01]  /*1fa70*/  @P4 STG.E.U16 desc[UR8][R22.64], R12 ;  /* 0x0000000c16004986 */ /* 0x0003e2000c101508 */
[C---:B------:R-:W-:Y:S02]  /*1fa80*/  LEA R4, P6, R5.reuse, R2, 0x1 ;  /* 0x0000000205047211 */ /* 0x040fe400078c08ff */
[-C--:B------:R-:W-:Y:S01]  /*1fa90*/  LEA.HI.X.SX32 R21, R0, R3.reuse, 0x1, P5 ;  /* 0x0000000300157211 */ /* 0x080fe200028f0eff */
[----:B------:R-:W4:Y:S01]  /*1faa0*/  LDS.64 R24, [R24+UR4+0x600] ;  /* 0x0006000418187984 */ /* 0x000f220008000a00 */
[----:B------:R-:W-:-:S03]  /*1fab0*/  LEA.HI.X.SX32 R5, R5, R3, 0x1, P6 ;  /* 0x0000000305057211 */ /* 0x000fc600030f0eff */
[----:B-1----:R-:W5:Y:S04]  /*1fac0*/  LDL.LU R22, [R1+0xc] ;  /* 0x00000c0001167983 */ /* 0x002f680000300800 */
[----:B------:R-:W2:Y:S04]  /*1fad0*/  LDL.LU R23, [R1+0x10] ;  /* 0x0000100001177983 */ /* 0x000ea80000300800 */
[----:B------:R-:W2:Y:S04]  /*1fae0*/  LDL.LU R0, [R1] ;  /* 0x0000000001007983 */ /* 0x000ea80000300800 */
[----:B0-----:R-:W-:Y:S01]  /*1faf0*/  @P2 STG.E.U16 desc[UR8][R4.64], R16 ;  /* 0x0000001004002986 */ /* 0x001fe2000c101508 */
[C---:B------:R-:W-:Y:S01]  /*1fb00*/  ISETP.LT.AND P2, PT, R28.reuse, UR15, !P0 ;  /* 0x0000000f1c007c0c */ /* 0x040fe2000c741270 */
[----:B------:R-:W-:-:S02]  /*1fb10*/  IMAD R28, R28, UR6, RZ ;  /* 0x000000061c1c7c24 */ /* 0x000fc4000f8e02ff */
[----:B---3--:R0:W-:Y:S03]  /*1fb20*/  @P1 STG.E.U16 desc[UR8][R20.64], R18 ;  /* 0x0000001214001986 */ /* 0x0081e6000c101508 */
[----:B0-----:R-:W-:-:S04]  /*1fb30*/  LEA R20, P5, R28, R2, 0x1 ;  /* 0x000000021c147211 */ /* 0x001fc800078a08ff */
[----:B------:R-:W-:Y:S02]  /*1fb40*/  LEA.HI.X.SX32 R21, R28, R3, 0x1, P5 ;  /* 0x000000031c157211 */ /* 0x000fe400028f0eff */
[----:B------:R-:W3:Y:S01]  /*1fb50*/  LDL.LU R28, [R1+0x8] ;  /* 0x00000800011c7983 */ /* 0x000ee20000300800 */
[C---:B------:R-:W-:Y:S01]  /*1fb60*/  ISETP.LT.AND P3, PT, R27.reuse, UR15, !P0 ;  /* 0x0000000f1b007c0c */ /* 0x040fe2000c761270 */
[----:B------:R-:W-:-:S05]  /*1fb70*/  IMAD R27, R27, UR6, RZ ;  /* 0x000000061b1b7c24 */ /* 0x000fca000f8e02ff */
[-C--:B------:R-:W-:Y:S02]  /*1fb80*/  LEA R4, P4, R27, R2.reuse, 0x1 ;  /* 0x000000021b047211 */ /* 0x080fe400078808ff */
[----:B------:R-:W-:Y:S02]  /*1fb90*/  ISETP.LT.AND P1, PT, R29, UR15, !P0 ;  /* 0x0000000f1d007c0c */ /* 0x000fe4000c721270 */
[----:B------:R-:W-:Y:S01]  /*1fba0*/  LEA.HI.X.SX32 R5, R27, R3, 0x1, P4 ;  /* 0x000000031b057211 */ /* 0x000fe200020f0eff */
[----:B------:R-:W-:Y:S01]  /*1fbb0*/  IMAD R29, R29, UR6, RZ ;  /* 0x000000061d1d7c24 */ /* 0x000fe2000f8e02ff */
[----:B------:R-:W-:Y:S01]  /*1fbc0*/  PRMT R6, R6, 0x7632, R6 ;  /* 0x0000763206067816 */ /* 0x000fe20000000006 */
[----:B------:R-:W5:Y:S04]  /*1fbd0*/  LDL.LU R27, [R1+0x18] ;  /* 0x00001800011b7983 */ /* 0x000f680000300800 */
[----:B------:R0:W-:Y:S04]  /*1fbe0*/  @P3 STG.E.U16 desc[UR8][R4.64], R14 ;  /* 0x0000000e04003986 */ /* 0x0001e8000c101508 */
[----:B----4-:R1:W-:Y:S01]  /*1fbf0*/  @P2 STG.E.U16 desc[UR8][R20.64], R24 ;  /* 0x0000001814002986 */ /* 0x0103e2000c101508 */
[----:B0-----:R-:W-:-:S04]  /*1fc00*/  LEA R4, P3, R29, R2, 0x1 ;  /* 0x000000021d047211 */ /* 0x001fc800078608ff */
[----:B------:R-:W-:-:S05]  /*1fc10*/  LEA.HI.X.SX32 R5, R29, R3, 0x1, P3 ;  /* 0x000000031d057211 */ /* 0x000fca00018f0eff */
[----:B------:R0:W-:Y:S01]  /*1fc20*/  @P1 STG.E.U16 desc[UR8][R4.64], R6 ;  /* 0x0000000604001986 */ /* 0x0001e2000c101508 */
[----:B------:R-:W-:Y:S02]  /*1fc30*/  PRMT R8, R8, 0x7632, R8 ;  /* 0x0000763208087816 */ /* 0x000fe40000000008 */
[----:B------:R-:W-:Y:S02]  /*1fc40*/  PRMT R10, R10, 0x7632, R10 ;  /* 0x000076320a0a7816 */ /* 0x000fe4000000000a */
[----:B------:R-:W-:Y:S02]  /*1fc50*/  PRMT R12, R12, 0x7632, R12 ;  /* 0x000076320c0c7816 */ /* 0x000fe4000000000c */
[----:B------:R-:W-:Y:S02]  /*1fc60*/  PRMT R16, R16, 0x7632, R16 ;  /* 0x0000763210107816 */ /* 0x000fe40000000010 */
[C---:B--2---:R-:W-:Y:S01]  /*1fc70*/  ISETP.LT.AND P4, PT, R0.reuse, UR15, !P0 ;  /* 0x0000000f00007c0c */ /* 0x044fe2000c781270 */
[----:B------:R-:W-:-:S05]  /*1fc80*/  IMAD R0, R0, UR6, RZ ;  /* 0x0000000600007c24 */ /* 0x000fca000f8e02ff */
[----:B-1----:R-:W-:-:S04]  /*1fc90*/  LEA R20, P2, R0, R2, 0x1 ;  /* 0x0000000200147211 */ /* 0x002fc800078408ff */
[-C--:B------:R-:W-:Y:S01]  /*1fca0*/  LEA.HI.X.SX32 R21, R0, R3.reuse, 0x1, P2 ;  /* 0x0000000300157211 */ /* 0x080fe200010f0eff */
[C---:B------:R-:W-:Y:S01]  /*1fcb0*/  IMAD R0, R26.reuse, UR6, RZ ;  /* 0x000000061a007c24 */ /* 0x040fe2000f8e02ff */
[----:B------:R-:W-:Y:S02]  /*1fcc0*/  ISETP.LT.AND P2, PT, R26, UR15, !P0 ;  /* 0x0000000f1a007c0c */ /* 0x000fe4000c741270 */
[----:B------:R-:W2:Y:S02]  /*1fcd0*/  LDL.LU R26, [R1+0x1c] ;  /* 0x00001c00011a7983 */ /* 0x000ea40000300800 */
[C---:B0-----:R-:W-:Y:S02]  /*1fce0*/  LEA R4, P3, R0.reuse, R2, 0x1 ;  /* 0x0000000200047211 */ /* 0x041fe400078608ff */
[----:B------:R-:W-:Y:S02]  /*1fcf0*/  @P4 STG.E.U16 desc[UR8][R20.64], R8 ;  /* 0x0000000814004986 */ /* 0x000fe4000c101508 */
[----:B------:R-:W-:-:S02]  /*1fd00*/  LEA.HI.X.SX32 R5, R0, R3, 0x1, P3 ;  /* 0x0000000300057211 */ /* 0x000fc400018f0eff */
[----:B------:R-:W4:Y:S01]  /*1fd10*/  LDL.LU R29, [R1+0x30] ;  /* 0x00003000011d7983 */ /* 0x000f220000300800 */
[----:B---3--:R-:W-:-:S03]  /*1fd20*/  IMAD R6, R28, UR6, RZ ;  /* 0x000000061c067c24 */ /* 0x008fc6000f8e02ff */
[----:B------:R0:W-:Y:S01]  /*1fd30*/  @P2 STG.E.U16 desc[UR8][R4.64], R10 ;  /* 0x0000000a04002986 */ /* 0x0001e2000c101508 */
[----:B------:R-:W-:-:S03]  /*1fd40*/  ISETP.LT.AND P1, PT, R28, UR15, !P0 ;  /* 0x0000000f1c007c0c */ /* 0x000fc6000c721270 */
[----:B------:R-:W3:Y:S01]  /*1fd50*/  LDL.LU R28, [R1+0x34] ;  /* 0x00003400011c7983 */ /* 0x000ee20000300800 */
[----:B0-----:R-:W-:-:S03]  /*1fd60*/  LEA R4, P2, R6, R2, 0x1 ;  /* 0x0000000206047211 */ /* 0x001fc600078408ff */
[----:B------:R-:W3:Y:S01]  /*1fd70*/  LDL.LU R10, [R1+0x2c] ;  /* 0x00002c00010a7983 */ /* 0x000ee20000300800 */
[----:B------:R-:W-:-:S03]  /*1fd80*/  LEA.HI.X.SX32 R5, R6, R3, 0x1, P2 ;  /* 0x0000000306057211 */ /* 0x000fc600010f0eff */
[----:B------:R-:W3:Y:S01]  /*1fd90*/  LDL.LU R6, [R1+0x14] ;  /* 0x0000140001067983 */ /* 0x000ee20000300800 */
[C---:B-----5:R-:W-:Y:S01]  /*1fda0*/  IMAD R0, R22.reuse, UR6, RZ ;  /* 0x0000000616007c24 */ /* 0x060fe2000f8e02ff */
[----:B------:R-:W-:Y:S01]  /*1fdb0*/  ISETP.LT.AND P4, PT, R22, UR15, !P0 ;  /* 0x0000000f16007c0c */ /* 0x000fe2000c781270 */
[----:B------:R-:W-:-:S03]  /*1fdc0*/  IMAD R8, R23, UR6, RZ ;  /* 0x0000000617087c24 */ /* 0x000fc6000f8e02ff */
[-C--:B------:R-:W-:Y:S01]  /*1fdd0*/  LEA R20, P5, R0, R2.reuse, 0x1 ;  /* 0x0000000200147211 */ /* 0x080fe200078a08ff */
[----:B------:R0:W-:Y:S01]  /*1fde0*/  @P1 STG.E.U16 desc[UR8][R4.64], R12 ;  /* 0x0000000c04001986 */ /* 0x0001e2000c101508 */
[----:B------:R-:W-:Y:S02]  /*1fdf0*/  LEA R22, P6, R8, R2, 0x1 ;  /* 0x0000000208167211 */ /* 0x000fe400078c08ff */
[-C--:B------:R-:W-:Y:S02]  /*1fe00*/  LEA.HI.X.SX32 R21, R0, R3.reuse, 0x1, P5 ;  /* 0x0000000300157211 */ /* 0x080fe400028f0eff */
[----:B------:R-:W-:Y:S02]  /*1fe10*/  ISETP.LT.AND P3, PT, R23, UR15, !P0 ;  /* 0x0000000f17007c0c */ /* 0x000fe4000c761270 */
[----:B------:R-:W-:Y:S01]  /*1fe20*/  LEA.HI.X.SX32 R23, R8, R3, 0x1, P6 ;  /* 0x0000000308177211 */ /* 0x000fe200030f0eff */
[----:B------:R1:W-:Y:S04]  /*1fe30*/  @P4 STG.E.U16 desc[UR8][R20.64], R16 ;  /* 0x0000001014004986 */ /* 0x0003e8000c101508 */
[----:B0-----:R-:W5:Y:S01]  /*1fe40*/  LDL.LU R12, [R1+0x28] ;  /* 0x00002800010c7983 */ /* 0x001f620000300800 */
[C---:B------:R-:W-:Y:S01]  /*1fe50*/  ISETP.LT.AND P4, PT, R7.reuse, UR15, !P0 ;  /* 0x0000000f07007c0c */ /* 0x040fe2000c781270 */
[----:B------:R-:W-:-:S02]  /*1fe60*/  IMAD R8, R7, UR6, RZ ;  /* 0x0000000607087c24 */ /* 0x000fc4000f8e02ff */
[----:B------:R-:W4:Y:S01]  /*1fe70*/  LDL.LU R7, [R1+0x6d4] ;  /* 0x0006d40001077983 */ /* 0x000f220000300800 */
[----:B------:R-:W-:-:S05]  /*1fe80*/  PRMT R18, R18, 0x7632, R18 ;  /* 0x0000763212127816 */ /* 0x000fca0000000012 */
[----:B------:R0:W-:Y:S01]  /*1fe90*/  @P3 STG.E.U16 desc[UR8][R22.64], R18 ;  /* 0x0000001216003986 */ /* 0x0001e2000c101508 */
[C---:B------:R-:W-:Y:S02]  /*1fea0*/  ISETP.LT.AND P3, PT, R27.reuse, UR15, !P0 ;  /* 0x0000000f1b007c0c */ /* 0x040fe4000c761270 */
[----:B------:R-:W-:Y:S02]  /*1feb0*/  PRMT R14, R14, 0x7632, R14 ;  /* 0x000076320e0e7816 */ /* 0x000fe4000000000e */
[----:B------:R-:W-:Y:S01]  /*1fec0*/  PRMT R24, R24, 0x7632, R24 ;  /* 0x0000763218187816 */ /* 0x000fe20000000018 */
[C---:B--2---:R-:W-:Y:S01]  /*1fed0*/  IMAD R0, R26.reuse, UR6, RZ ;  /* 0x000000061a007c24 */ /* 0x044fe2000f8e02ff */
[----:B------:R-:W-:Y:S01]  /*1fee0*/  ISETP.LT.AND P2, PT, R26, UR15, !P0 ;  /* 0x0000000f1a007c0c */ /* 0x000fe2000c741270 */
[C---:B---3--:R-:W-:Y:S01]  /*1fef0*/  IMAD R5, R6.reuse, UR6, RZ ;  /* 0x0000000606057c24 */ /* 0x048fe2000f8e02ff */
[----:B------:R-:W-:Y:S01]  /*1ff00*/  ISETP.LT.AND P1, PT, R6, UR15, !P0 ;  /* 0x0000000f06007c0c */ /* 0x000fe2000c721270 */
[----:B------:R-:W-:-:S03]  /*1ff10*/  IMAD R6, R27, UR6, RZ ;  /* 0x000000061b067c24 */ /* 0x000fc6000f8e02ff */
[CC--:B------:R-:W-:Y:S02]  /*1ff20*/  LEA R4, P6, R5.reuse, R2.reuse, 0x1 ;  /* 0x0000000205047211 */ /* 0x0c0fe400078c08ff */
[-C--:B-1----:R-:W-:Y:S02]  /*1ff30*/  LEA R20, P5, R6, R2.reuse, 0x1 ;  /* 0x0000000206147211 */ /* 0x082fe400078a08ff */
[-C--:B------:R-:W-:Y:S02]  /*1ff40*/  LEA.HI.X.SX32 R5, R5, R3.reuse, 0x1, P6 ;  /* 0x0000000305057211 */ /* 0x080fe400030f0eff */
[-C--:B0-----:R-:W-:Y:S02]  /*1ff50*/  LEA R22, P6, R0, R2.reuse, 0x1 ;  /* 0x0000000200167211 */ /* 0x081fe400078c08ff */
[----:B------:R-:W-:Y:S02]  /*1ff60*/  LEA.HI.X.SX32 R21, R6, R3, 0x1, P5 ;  /* 0x0000000306157211 */ /* 0x000fe400028f0eff */
[----:B------:R-:W-:-:S02]  /*1ff70*/  LEA R26, P5, R8, R2, 0x1 ;  /* 0x00000002081a7211 */ /* 0x000fc400078a08ff */
[-C--:B------:R-:W-:Y:S01]  /*1ff80*/  LEA.HI.X.SX32 R23, R0, R3.reuse, 0x1, P6 ;  /* 0x0000000300177211 */ /* 0x080fe200030f0eff */
[----:B------:R0:W-:Y:S01]  /*1ff90*/  @P1 STG.E.U16 desc[UR8][R4.64], R14 ;  /* 0x0000000e04001986 */ /* 0x0001e2000c101508 */
[----:B-----5:R-:W-:Y:S01]  /*1ffa0*/  IMAD R0, R12, UR6, RZ ;  /* 0x000000060c007c24 */ /* 0x020fe2000f8e02ff */
[----:B------:R-:W-:Y:S02]  /*1ffb0*/  LEA.HI.X.SX32 R27, R8, R3, 0x1, P5 ;  /* 0x00000003081b7211 */ /* 0x000fe400028f0eff */
[----:B------:R1:W-:Y:S01]  /*1ffc0*/  @P3 STG.E.U16 desc[UR8][R20.64], R24 ;  /* 0x0000001814003986 */ /* 0x0003e2000c101508 */
[C---:B------:R-:W-:Y:S01]  /*1ffd0*/  ISETP.LT.AND P3, PT, R10.reuse, UR15, !P0 ;  /* 0x0000000f0a007c0c */ /* 0x040fe2000c761270 */
[----:B------:R-:W-:Y:S02]  /*1ffe0*/  IMAD R10, R10, UR6, RZ ;  /* 0x000000060a0a7c24 */ /* 0x000fe4000f8e02ff */
[----:B----4-:R-:W-:Y:S01]  /*1fff0*/  IMAD R8, R29, UR6, RZ ;  /* 0x000000061d087c24 */ /* 0x010fe2000f8e02ff */
[----:B------:R-:W-:Y:S01]  /*20000*/  @P2 STG.E.U16 desc[UR8][R22.64], R7 ;  /* 0x0000000716002986 */ /* 0x000fe2000c101508 */
[----:B0-----:R-:W-:-:S03]  /*20010*/  LEA R4, P6, R0, R2, 0x1 ;  /* 0x0000000200047211 */ /* 0x001fc600078c08ff */
[----:B------:R-:W2:Y:S04]  /*20020*/  LDL.LU R14, [R1+0x3c] ;  /* 0x00003c00010e7983 */ /* 0x000ea80000300800 */
[----:B------:R0:W-:Y:S01]  /*20030*/  @P4 STG.E.U16 desc[UR8][R26.64], R9 ;  /* 0x000000091a004986 */ /* 0x0001e2000c101508 */
[----:B-1----:R-:W-:-:S03]  /*20040*/  LEA R20, P5, R10, R2, 0x1 ;  /* 0x000000020a147211 */ /* 0x002fc600078a08ff */
[----:B------:R-:W3:Y:S01]  /*20050*/  LDL.LU R16, [R1+0x44] ;  /* 0x0000440001107983 */ /* 0x000ee20000300800 */
[----:B------:R-:W-:Y:S02]  /*20060*/  LEA.HI.X.SX32 R5, R0, R3, 0x1, P6 ;  /* 0x0000000300057211 */ /* 0x000fe400030f0eff */
[----:B------:R-:W-:Y:S02]  /*20070*/  LEA R6, P6, R8, R2, 0x1 ;  /* 0x0000000208067211 */ /* 0x000fe400078c08ff */
[----:B------:R-:W-:Y:S01]  /*20080*/  ISETP.LT.AND P1, PT, R12, UR15, !P0 ;  /* 0x0000000f0c007c0c */ /* 0x000fe2000c721270 */
[----:B0-----:R-:W4:Y:S01]  /*20090*/  LDL.LU R26, [R1+0x4c] ;  /* 0x00004c00011a7983 */ /* 0x001f220000300800 */
[----:B------:R-:W-:-:S03]  /*200a0*/  ISETP.LT.AND P2, PT, R29, UR15, !P0 ;  /* 0x0000000f1d007c0c */ /* 0x000fc6000c741270 */
[----:B------:R-:W5:Y:S01]  /*200b0*/  LDL.LU R27, [R1+0x50] ;  /* 0x00005000011b7983 */ /* 0x000f620000300800 */
[C---:B------:R-:W-:Y:S01]  /*200c0*/  ISETP.LT.AND P4, PT, R28.reuse, UR15, !P0 ;  /* 0x0000000f1c007c0c */ /* 0x040fe2000c781270 */
[----:B------:R-:W-:Y:S02]  /*200d0*/  IMAD R12, R28, UR6, RZ ;  /* 0x000000061c0c7c24 */ /* 0x000fe4000f8e02ff */
[----:B------:R-:W4:Y:S01]  /*200e0*/  LDL.LU R18, [R1+0x48] ;  /* 0x0000480001127983 */ /* 0x000f220000300800 */
[----:B------:R-:W-:-:S03]  /*200f0*/  PRMT R0, R7, 0x7632, R0 ;  /* 0x0000763207007816 */ /* 0x000fc60000000000 */
[----:B------:R-:W4:Y:S01]  /*20100*/  LDL.LU R24, [R1+0x54] ;  /* 0x0000540001187983 */ /* 0x000f220000300800 */
[----:B------:R-:W-:-:S03]  /*20110*/  LEA.HI.X.SX32 R21, R10, R3, 0x1, P5 ;  /* 0x000000030a157211 */ /* 0x000fc600028f0eff */
[----:B------:R-:W4:Y:S01]  /*20120*/  LDL.LU R29, [R1+0x58] ;  /* 0x00005800011d7983 */ /* 0x000f220000300800 */
[----:B------:R-:W-:-:S03]  /*20130*/  LEA.HI.X.SX32 R7, R8, R3, 0x1, P6 ;  /* 0x0000000308077211 */ /* 0x000fc600030f0eff */
[----:B------:R-:W4:Y:S04]  /*20140*/  LDL.LU R28, [R1+0x24] ;  /* 0x00002400011c7983 */ /* 0x000f280000300800 */
[----:B------:R-:W4:Y:S04]  /*20150*/  LDL.LU R10, [R1+0x40] ;  /* 0x00004000010a7983 */ /* 0x000f280000300800 */
[----:B------:R-:W5:Y:S01]  /*20160*/  LDL.LU R8, [R1+0x38] ;  /* 0x0000380001087983 */ /* 0x000f620000300800 */
[----:B------:R-:W-:-:S04]  /*20170*/  LEA R22, P5, R12, R2, 0x1 ;  /* 0x000000020c167211 */ /* 0x000fc800078a08ff */
[----:B------:R-:W-:Y:S01]  /*20180*/  LEA.HI.X.SX32 R23, R12, R3, 0x1, P5 ;  /* 0x000000030c177211 */ /* 0x000fe200028f0eff */
[----:B------:R0:W-:Y:S04]  /*20190*/  @P1 STG.E.U16 desc[UR8][R4.64], R11 ;  /* 0x0000000b04001986 */ /* 0x0001e8000c101508 */
[----:B------:R1:W-:Y:S04]  /*201a0*/  @P3 STG.E.U16 desc[UR8][R20.64], R13 ;  /* 0x0000000d14003986 */ /* 0x0003e8000c101508 */
[----:B------:R1:W-:Y:S04]  /*201b0*/  @P2 STG.E.U16 desc[UR8][R6.64], R17 ;  /* 0x0000001106002986 */ /* 0x0003e8000c101508 */
[----:B------:R-:W-:Y:S01]  /*201c0*/  @P4 STG.E.U16 desc[UR8][R22.64], R19 ;  /* 0x0000001316004986 */ /* 0x000fe2000c101508 */
[----:B0-----:R-:W-:-:S02]  /*201d0*/  PRMT R11, R9, 0x7632, R11 ;  /* 0x00007632090b7816 */ /* 0x001fc4000000000b */
[----:B-1----:R-:W-:Y:S02]  /*201e0*/  PRMT R13, R13, 0x7632, R13 ;  /* 0x000076320d0d7816 */ /* 0x002fe4000000000d */
[----:B------:R-:W-:Y:S02]  /*201f0*/  PRMT R17, R17, 0x7632, R17 ;  /* 0x0000763211117816 */ /* 0x000fe40000000011 */
[C---:B--2---:R-:W-:Y:S01]  /*20200*/  ISETP.LT.AND P3, PT, R14.reuse, UR15, !P0 ;  /* 0x0000000f0e007c0c */ /* 0x044fe2000c761270 */
[----:B------:R-:W-:Y:S01]  /*20210*/  IMAD R14, R14, UR6, RZ ;  /* 0x000000060e0e7c24 */ /* 0x000fe2000f8e02ff */
[C---:B---3--:R-:W-:Y:S01]  /*20220*/  ISETP.LT.AND P4, PT, R16.reuse, UR15, !P0 ;  /* 0x0000000f10007c0c */ /* 0x048fe2000c781270 */
[----:B------:R-:W-:Y:S01]  /*20230*/  IMAD R16, R16, UR6, RZ ;  /* 0x0000000610107c24 */ /* 0x000fe2000f8e02ff */
[----:B----4-:R-:W-:Y:S01]  /*20240*/  ISETP.LT.AND P2, PT, R10, UR15, !P0 ;  /* 0x0000000f0a007c0c */ /* 0x010fe2000c741270 */
[C---:B-----5:R-:W-:Y:S01]  /*20250*/  IMAD R12, R8.reuse, UR6, RZ ;  /* 0x00000006080c7c24 */ /* 0x060fe2000f8e02ff */
[----:B------:R-:W-:Y:S01]  /*20260*/  ISETP.LT.AND P1, PT, R8, UR15, !P0 ;  /* 0x0000000f08007c0c */ /* 0x000fe2000c721270 */
[----:B------:R-:W-:-:S03]  /*20270*/  IMAD R10, R10, UR6, RZ ;  /* 0x000000060a0a7c24 */ /* 0x000fc6000f8e02ff */
[-C--:B------:R-:W-:Y:S02]  /*20280*/  LEA R4, P6, R12, R2.reuse, 0x1 ;  /* 0x000000020c047211 */ /* 0x080fe400078c08ff */
[-C--:B------:R-:W-:Y:S02]  /*20290*/  LEA R8, P5, R14, R2.reuse, 0x1 ;  /* 0x000000020e087211 */ /* 0x080fe400078a08ff */
[-C--:B------:R-:W-:Y:S02]  /*202a0*/  LEA.HI.X.SX32 R5, R12, R3.reuse, 0x1, P6 ;  /* 0x000000030c057211 */ /* 0x080fe400030f0eff */
[-C--:B------:R-:W-:Y:S02]  /*202b0*/  LEA R6, P6, R10, R2.reuse, 0x1 ;  /* 0x000000020a067211 */ /* 0x080fe400078c08ff */
[-C--:B------:R-:W-:Y:S01]  /*202c0*/  LEA.HI.X.SX32 R9, R14, R3.reuse, 0x1, P5 ;  /* 0x000000030e097211 */ /* 0x080fe200028f0eff */
[----:B------:R-:W-:Y:S01]  /*202d0*/  IMAD R12, R27, UR6, RZ ;  /* 0x000000061b0c7c24 */ /* 0x000fe2000f8e02ff */
[----:B------:R-:W-:Y:S01]  /*202e0*/  LEA.HI.X.SX32 R7, R10, R3, 0x1, P6 ;  /* 0x000000030a077211 */ /* 0x000fe200030f0eff */
[----:B------:R-:W-:Y:S01]  /*202f0*/  @P1 STG.E.U16 desc[UR8][R4.64], R15 ;  /* 0x0000000f04001986 */ /* 0x000fe2000c101508 */
[----:B------:R-:W-:Y:S01]  /*20300*/  LEA R20, P5, R16, R2, 0x1 ;  /* 0x0000000210147211 */ /* 0x000fe200078a08ff */
[----:B------:R-:W-:-:S02]  /*20310*/  IMAD R14, R18, UR6, RZ ;  /* 0x00000006120e7c24 */ /* 0x000fc4000f8e02ff */
[----:B------:R0:W-:Y:S01]  /*20320*/  @P3 STG.E.U16 desc[UR8][R8.64], R25 ;  /* 0x0000001908003986 */ /* 0x0001e2000c101508 */
[----:B------:R-:W-:Y:S01]  /*20330*/  ISETP.LT.AND P3, PT, R18, UR15, !P0 ;  /* 0x0000000f12007c0c */ /* 0x000fe2000c761270 */
[----:B------:R-:W-:Y:S02]  /*20340*/  IMAD R18, R29, UR6, RZ ;  /* 0x000000061d127c24 */ /* 0x000fe4000f8e02ff */
[----:B------:R1:W-:Y:S01]  /*20350*/  @P2 STG.E.U16 desc[UR8][R6.64], R0 ;  /* 0x0000000006002986 */ /* 0x0003e2000c101508 */
[----:B------:R-:W-:Y:S01]  /*20360*/  LEA.HI.X.SX32 R21, R16, R3, 0x1, P5 ;  /* 0x0000000310157211 */ /* 0x000fe200028f0eff */
[C---:B------:R-:W-:Y:S01]  /*20370*/  IMAD R10, R26.reuse, UR6, RZ ;  /* 0x000000061a0a7c24 */ /* 0x040fe2000f8e02ff */
[----:B------:R-:W-:Y:S01]  /*20380*/  ISETP.LT.AND P5, PT, R26, UR15, !P0 ;  /* 0x0000000f1a007c0c */ /* 0x000fe2000c7a1270 */
[----:B------:R-:W-:Y:S02]  /*20390*/  IMAD R16, R24, UR6, RZ ;  /* 0x0000000618107c24 */ /* 0x000fe4000f8e02ff */
[----:B------:R2:W-:Y:S01]  /*203a0*/  @P4 STG.E.U16 desc[UR8][R20.64], R11 ;  /* 0x0000000b14004986 */ /* 0x0005e2000c101508 */
[----:B0-----:R-:W-:-:S02]  /*203b0*/  LEA R8, P2, R14, R2, 0x1 ;  /* 0x000000020e087211 */ /* 0x001fc400078408ff */
[----:B-1----:R-:W-:-:S04]  /*203c0*/  LEA R6, P1, R12, R2, 0x1 ;  /* 0x000000020c067211 */ /* 0x002fc800078208ff */
[-C--:B------:R-:W-:Y:S02]  /*203d0*/  LEA.HI.X.SX32 R7, R12, R3.reuse, 0x1, P1 ;  /* 0x000000030c077211 */ /* 0x080fe400008f0eff */
[-C--:B------:R-:W-:Y:S02]  /*203e0*/  LEA R22, P1, R18, R2.reuse, 0x1 ;  /* 0x0000000212167211 */ /* 0x080fe400078208ff */
[----:B------:R-:W-:Y:S02]  /*203f0*/  ISETP.LT.AND P4, PT, R27, UR15, !P0 ;  /* 0x0000000f1b007c0c */ /* 0x000fe4000c781270 */
[----:B------:R-:W-:Y:S02]  /*20400*/  LEA R4, P6, R10, R2, 0x1 ;  /* 0x000000020a047211 */ /* 0x000fe400078c08ff */
[----:B------:R-:W-:Y:S02]  /*20410*/  LEA.HI.X.SX32 R9, R14, R3, 0x1, P2 ;  /* 0x000000030e097211 */ /* 0x000fe400010f0eff */
[----:B------:R-:W-:-:S02]  /*20420*/  ISETP.LT.AND P2, PT, R24, UR15, !P0 ;  /* 0x0000000f18007c0c */ /* 0x000fc4000c741270 */
[-C--:B------:R-:W-:Y:S02]  /*20430*/  LEA.HI.X.SX32 R23, R18, R3.reuse, 0x1, P1 ;  /* 0x0000000312177211 */ /* 0x080fe400008f0eff */
[----:B------:R-:W-:Y:S02]  /*20440*/  ISETP.LT.AND P1, PT, R29, UR15, !P0 ;  /* 0x0000000f1d007c0c */ /* 0x000fe4000c721270 */
[----:B------:R-:W-:Y:S02]  /*20450*/  ISETP.LT.AND P0, PT, R28, UR15, !P0 ;  /* 0x0000000f1c007c0c */ /* 0x000fe4000c701270 */
[-C--:B------:R-:W-:Y:S02]  /*20460*/  LEA.HI.X.SX32 R5, R10, R3.reuse, 0x1, P6 ;  /* 0x000000030a057211 */ /* 0x080fe400030f0eff */
[----:B--2---:R-:W-:Y:S02]  /*20470*/  LEA R20, P6, R16, R2, 0x1 ;  /* 0x0000000210147211 */ /* 0x004fe400078c08ff */
[----:B------:R-:W-:Y:S01]  /*20480*/  PRMT R11, R11, 0x7632, R11 ;  /* 0x000076320b0b7816 */ /* 0x000fe2000000000b */
[----:B------:R-:W-:Y:S01]  /*20490*/  IMAD R0, R28, UR6, RZ ;  /* 0x000000061c007c24 */ /* 0x000fe2000f8e02ff */
[----:B------:R-:W-:-:S02]  /*204a0*/  LEA.HI.X.SX32 R21, R16, R3, 0x1, P6 ;  /* 0x0000000310157211 */ /* 0x000fc400030f0eff */
[----:B------:R-:W-:Y:S01]  /*204b0*/  PRMT R10, R19, 0x7632, R10 ;  /* 0x00007632130a7816 */ /* 0x000fe2000000000a */
[----:B------:R0:W-:Y:S01]  /*204c0*/  @P5 STG.E.U16 desc[UR8][R4.64], R11 ;  /* 0x0000000b04005986 */ /* 0x0001e2000c101508 */
[----:B------:R-:W-:-:S03]  /*204d0*/  PRMT R15, R15, 0x7632, R15 ;  /* 0x000076320f0f7816 */ /* 0x000fc6000000000f */
[----:B------:R0:W-:Y:S01]  /*204e0*/  @P4 STG.E.U16 desc[UR8][R6.64], R13 ;  /* 0x0000000d06004986 */ /* 0x0001e2000c101508 */
[----:B------:R-:W-:-:S03]  /*204f0*/  LEA R2, P6, R0, R2, 0x1 ;  /* 0x0000000200027211 */ /* 0x000fc600078c08ff */
[----:B------:R0:W-:Y:S04]  /*20500*/  @P3 STG.E.U16 desc[UR8][R8.64], R17 ;  /* 0x0000001108003986 */ /* 0x0001e8000c101508 */
[----:B------:R0:W-:Y:S01]  /*20510*/  @P2 STG.E.U16 desc[UR8][R20.64], R10 ;  /* 0x0000000a14002986 */ /* 0x0001e2000c101508 */
[----:B------:R-:W-:-:S03]  /*20520*/  LEA.HI.X.SX32 R3, R0, R3, 0x1, P6 ;  /* 0x0000000300037211 */ /* 0x000fc600030f0eff */
[----:B------:R0:W-:Y:S01]  /*20530*/  @P1 STG.E.U16 desc[UR8][R22.64], R15 ;  /* 0x0000000f16001986 */ /* 0x0001e2000c101508 */
[----:B------:R-:W-:Y:S05]  /*20540*/  @!P0 EXIT ;  /* 0x000000000000894d */ /* 0x000fea0003800000 */
[----:B------:R-:W-:-:S05]  /*20550*/  PRMT R25, R25, 0x7632, R25 ;  /* 0x0000763219197816 */ /* 0x000fca0000000019 */
[----:B------:R-:W-:Y:S01]  /*20560*/  STG.E.U16 desc[UR8][R2.64], R25 ;  /* 0x0000001902007986 */ /* 0x000fe2000c101508 */
[----:B------:R-:W-:Y:S05]  /*20570*/  EXIT ;  /* 0x000000000000794d */ /* 0x000fea0003800000 */
.L_x_3:
[----:B------:R-:W-:-:S00]  /*20580*/  BRA `(.L_x_3) ;  /* 0xfffffffc00fc7947 */ /* 0x000fc0000383ffff */
[----:B------:R-:W-:-:S00]  /*20590*/  NOP ;  /* 0x0000000000007918 */ /* 0x000fc00000000000 */
        /* <DEDUP_REMOVED lines=14> */
.L_x_4:


//--------------------- .nv.shared.matmul_kernel  --------------------------
	.section	.nv.shared.matmul_kernel,"aw",@nobits
	.sectionflags	@""
	.align	16
	.zero		1024


//--------------------- .nv.shared.reserved.0     --------------------------
	.section	.nv.shared.reserved.0,"aw",@nobits
	.weak		__nv_reservedSMEM_offset_0_alias
	.size		__nv_reservedSMEM_offset_0_alias, 0, 64
	.other		__nv_reservedSMEM_offset_0_alias,@"STO_CUDA_RESERVED_SHARED STV_DEFAULT"
__nv_reservedSMEM_offset_0_alias:
	.zero		0
	.zero		64


//--------------------- .nv.constant0.matmul_kernel --------------------------
	.section	.nv.constant0.matmul_kernel,"a",@progbits
	.sectionflags	@""
	.align	4
.nv.constant0.matmul_kernel:
	.zero		976


//--------------------- SYMBOLS --------------------------

	.type		.nv.reservedSmem.offset0,@object
	.size		.nv.reservedSmem.offset0,0x4
	.type		.nv.reservedSmem.cap,@object
	.size		.nv.reservedSmem.cap,0x4
